	.target	sm_120

	.elftype	@"ET_EXEC"


//--------------------- .note.nv.tkinfo           --------------------------
	.section	.note.nv.tkinfo,"",@"SHT_NOTE"
	.sectionflags	@"SHF_NOTE_NV_TKINFO"
	.tkinfo
        /*0018*/ 	.word	0x00000080
        /*0030*/ 	.string	""
        /*0030*/ 	.string	"ptxas"
        /*0030*/ 	.string	"Cuda compilation tools, release 12.8, V12.8.61"
        /*0030*/ 	.string	"Build system must define TOOLS_VERSION_EXTENDED"
        /*0030*/ 	.string	"-arch sm_120 "



//--------------------- .note.nv.cuver            --------------------------
	.section	.note.nv.cuver,"",@"SHT_NOTE"
	.sectionflags	@"SHF_NOTE_NV_CUVER"
        /*0018*/ 	.short	0x0001
        /*001a*/ 	.short	0x0078
        /*001c*/ 	.short	0x0001
        /*001e*/ 	.short	0x0000
        /*0020*/ 	.short	0x0001
        /*0022*/ 	.short	0x0000


//--------------------- .nv.info                  --------------------------
	.section	.nv.info,"",@"SHT_CUDA_INFO"
	.align	4


	//----- nvinfo : EIATTR_REGCOUNT
	.align		4
        /*0000*/ 	.byte	0x04, 0x2f
        /*0002*/ 	.short	(.L_35 - .L_34)
	.align		4
.L_34:
        /*0004*/ 	.word	index@(jit_computeValues)
        /*0008*/ 	.word	0x00000080


	//----- nvinfo : EIATTR_FRAME_SIZE
	.align		4
.L_35:
        /*000c*/ 	.byte	0x04, 0x11
        /*000e*/ 	.short	(.L_37 - .L_36)
	.align		4
.L_36:
        /*0010*/ 	.word	index@($__internal_0_$__cuda_sm20_rem_u64)
        /*0014*/ 	.word	0x000001a8


	//----- nvinfo : EIATTR_FRAME_SIZE
	.align		4
.L_37:
        /*0018*/ 	.byte	0x04, 0x11
        /*001a*/ 	.short	(.L_39 - .L_38)
	.align		4
.L_38:
        /*001c*/ 	.word	index@($jit_computeValues$_ZN23kb31_septic_extension_taSERKS_)
        /*0020*/ 	.word	0x000001a8


	//----- nvinfo : EIATTR_FRAME_SIZE
	.align		4
.L_39:
        /*0024*/ 	.byte	0x04, 0x11
        /*0026*/ 	.short	(.L_41 - .L_40)
	.align		4
.L_40:
        /*0028*/ 	.word	index@($jit_computeValues$_ZN23kb31_septic_extension_tC1Ev)
        /*002c*/ 	.word	0x000001a8


	//----- nvinfo : EIATTR_FRAME_SIZE
	.align		4
.L_41:
        /*0030*/ 	.byte	0x04, 0x11
        /*0032*/ 	.short	(.L_43 - .L_42)
	.align		4
.L_42:
        /*0034*/ 	.word	index@($jit_computeValues$_ZN23kb31_septic_extension_t4zeroEv)
        /*0038*/ 	.word	0x000001a8


	//----- nvinfo : EIATTR_FRAME_SIZE
	.align		4
.L_43:
        /*003c*/ 	.byte	0x04, 0x11
        /*003e*/ 	.short	(.L_45 - .L_44)
	.align		4
.L_44:
        /*0040*/ 	.word	index@($jit_computeValues$_ZN20kb31_septic_digest_tC1Ev)
        /*0044*/ 	.word	0x000001a8


	//----- nvinfo : EIATTR_FRAME_SIZE
	.align		4
.L_45:
        /*0048*/ 	.byte	0x04, 0x11
        /*004a*/ 	.short	(.L_47 - .L_46)
	.align		4
.L_46:
        /*004c*/ 	.word	index@($jit_computeValues$_ZN19kb31_septic_curve_tC1Ev)
        /*0050*/ 	.word	0x000001a8


	//----- nvinfo : EIATTR_FRAME_SIZE
	.align		4
.L_47:
        /*0054*/ 	.byte	0x04, 0x11
        /*0056*/ 	.short	(.L_49 - .L_48)
	.align		4
.L_48:
        /*0058*/ 	.word	index@(jit_computeValues)
        /*005c*/ 	.word	0x000001a8


	//----- nvinfo : EIATTR_MIN_STACK_SIZE
	.align		4
.L_49:
        /*0060*/ 	.byte	0x04, 0x12
        /*0062*/ 	.short	(.L_51 - .L_50)
	.align		4
.L_50:
        /*0064*/ 	.word	index@(jit_computeValues)
        /*0068*/ 	.word	0x000001a8
.L_51:


//--------------------- .nv.info.jit_computeValues --------------------------
	.section	.nv.info.jit_computeValues,"",@"SHT_CUDA_INFO"
	.sectionflags	@""
	.align	4


	//----- nvinfo : EIATTR_CUDA_API_VERSION
	.align		4
        /*0000*/ 	.byte	0x04, 0x37
        /*0002*/ 	.short	(.L_53 - .L_52)
.L_52:
        /*0004*/ 	.word	0x00000080


	//----- nvinfo : EIATTR_KPARAM_INFO
	.align		4
.L_53:
        /*0008*/ 	.byte	0x04, 0x17
        /*000a*/ 	.short	(.L_55 - .L_54)
.L_54:
        /*000c*/ 	.word	0x00000000
        /*0010*/ 	.short	0x0010
        /*0012*/ 	.short	0x0110
        /*0014*/ 	.byte	0x00, 0xf0, 0x81, 0x00


	//----- nvinfo : EIATTR_KPARAM_INFO
	.align		4
.L_55:
        /*0018*/ 	.byte	0x04, 0x17
        /*001a*/ 	.short	(.L_57 - .L_56)
.L_56:
        /*001c*/ 	.word	0x00000000
        /*0020*/ 	.short	0x000f
        /*0022*/ 	.short	0x0108
        /*0024*/ 	.byte	0x00, 0xf0, 0x21, 0x00


	//----- nvinfo : EIATTR_KPARAM_INFO
	.align		4
.L_57:
        /*0028*/ 	.byte	0x04, 0x17
        /*002a*/ 	.short	(.L_59 - .L_58)
.L_58:
        /*002c*/ 	.word	0x00000000
        /*0030*/ 	.short	0x000e
        /*0032*/ 	.short	0x0100
        /*0034*/ 	.byte	0x00, 0xf0, 0x21, 0x00


	//----- nvinfo : EIATTR_KPARAM_INFO
	.align		4
.L_59:
        /*0038*/ 	.byte	0x04, 0x17
        /*003a*/ 	.short	(.L_61 - .L_60)
.L_60:
        /*003c*/ 	.word	0x00000000
        /*0040*/ 	.short	0x000d
        /*0042*/ 	.short	0x00f8
        /*0044*/ 	.byte	0x00, 0xf0, 0x21, 0x00


	//----- nvinfo : EIATTR_KPARAM_INFO
	.align		4
.L_61:
        /*0048*/ 	.byte	0x04, 0x17
        /*004a*/ 	.short	(.L_63 - .L_62)
.L_62:
        /*004c*/ 	.word	0x00000000
        /*0050*/ 	.short	0x000c
        /*0052*/ 	.short	0x00f0
        /*0054*/ 	.byte	0x00, 0xf0, 0x21, 0x00


	//----- nvinfo : EIATTR_KPARAM_INFO
	.align		4
.L_63:
        /*0058*/ 	.byte	0x04, 0x17
        /*005a*/ 	.short	(.L_65 - .L_64)
.L_64:
        /*005c*/ 	.word	0x00000000
        /*0060*/ 	.short	0x000b
        /*0062*/ 	.short	0x00e8
        /*0064*/ 	.byte	0x00, 0xf0, 0x21, 0x00


	//----- nvinfo : EIATTR_KPARAM_INFO
	.align		4
.L_65:
        /*0068*/ 	.byte	0x04, 0x17
        /*006a*/ 	.short	(.L_67 - .L_66)
.L_66:
        /*006c*/ 	.word	0x00000000
        /*0070*/ 	.short	0x000a
        /*0072*/ 	.short	0x00e0
        /*0074*/ 	.byte	0x00, 0xf0, 0x21, 0x00


	//----- nvinfo : EIATTR_KPARAM_INFO
	.align		4
.L_67:
        /*0078*/ 	.byte	0x04, 0x17
        /*007a*/ 	.short	(.L_69 - .L_68)
.L_68:
        /*007c*/ 	.word	0x00000000
        /*0080*/ 	.short	0x0009
        /*0082*/ 	.short	0x00d8
        /*0084*/ 	.byte	0x00, 0xf0, 0x21, 0x00


	//----- nvinfo : EIATTR_KPARAM_INFO
	.align		4
.L_69:
        /*0088*/ 	.byte	0x04, 0x17
        /*008a*/ 	.short	(.L_71 - .L_70)
.L_70:
        /*008c*/ 	.word	0x00000000
        /*0090*/ 	.short	0x0008
        /*0092*/ 	.short	0x00b8
        /*0094*/ 	.byte	0x00, 0xf0, 0x81, 0x00


	//----- nvinfo : EIATTR_KPARAM_INFO
	.align		4
.L_71:
        /*0098*/ 	.byte	0x04, 0x17
        /*009a*/ 	.short	(.L_73 - .L_72)
.L_72:
        /*009c*/ 	.word	0x00000000
        /*00a0*/ 	.short	0x0007
        /*00a2*/ 	.short	0x0098
        /*00a4*/ 	.byte	0x00, 0xf0, 0x81, 0x00


	//----- nvinfo : EIATTR_KPARAM_INFO
	.align		4
.L_73:
        /*00a8*/ 	.byte	0x04, 0x17
        /*00aa*/ 	.short	(.L_75 - .L_74)
.L_74:
        /*00ac*/ 	.word	0x00000000
        /*00b0*/ 	.short	0x0006
        /*00b2*/ 	.short	0x0078
        /*00b4*/ 	.byte	0x00, 0xf0, 0x81, 0x00


	//----- nvinfo : EIATTR_KPARAM_INFO
	.align		4
.L_75:
        /*00b8*/ 	.byte	0x04, 0x17
        /*00ba*/ 	.short	(.L_77 - .L_76)
.L_76:
        /*00bc*/ 	.word	0x00000000
        /*00c0*/ 	.short	0x0005
        /*00c2*/ 	.short	0x0068
        /*00c4*/ 	.byte	0x00, 0xf0, 0x41, 0x00


	//----- nvinfo : EIATTR_KPARAM_INFO
	.align		4
.L_77:
        /*00c8*/ 	.byte	0x04, 0x17
        /*00ca*/ 	.short	(.L_79 - .L_78)
.L_78:
        /*00cc*/ 	.word	0x00000000
        /*00d0*/ 	.short	0x0004
        /*00d2*/ 	.short	0x0058
        /*00d4*/ 	.byte	0x00, 0xf0, 0x41, 0x00


	//----- nvinfo : EIATTR_KPARAM_INFO
	.align		4
.L_79:
        /*00d8*/ 	.byte	0x04, 0x17
        /*00da*/ 	.short	(.L_81 - .L_80)
.L_80:
        /*00dc*/ 	.word	0x00000000
        /*00e0*/ 	.short	0x0003
        /*00e2*/ 	.short	0x0020
        /*00e4*/ 	.byte	0x00, 0xf0, 0xe1, 0x00


	//----- nvinfo : EIATTR_KPARAM_INFO
	.align		4
.L_81:
        /*00e8*/ 	.byte	0x04, 0x17
        /*00ea*/ 	.short	(.L_83 - .L_82)
.L_82:
        /*00ec*/ 	.word	0x00000000
        /*00f0*/ 	.short	0x0002
        /*00f2*/ 	.short	0x0010
        /*00f4*/ 	.byte	0x00, 0xf0, 0x41, 0x00


	//----- nvinfo : EIATTR_KPARAM_INFO
	.align		4
.L_83:
        /*00f8*/ 	.byte	0x04, 0x17
        /*00fa*/ 	.short	(.L_85 - .L_84)
.L_84:
        /*00fc*/ 	.word	0x00000000
        /*0100*/ 	.short	0x0001
        /*0102*/ 	.short	0x0008
        /*0104*/ 	.byte	0x00, 0xf0, 0x21, 0x00


	//----- nvinfo : EIATTR_KPARAM_INFO
	.align		4
.L_85:
        /*0108*/ 	.byte	0x04, 0x17
        /*010a*/ 	.short	(.L_87 - .L_86)
.L_86:
        /*010c*/ 	.word	0x00000000
        /*0110*/ 	.short	0x0000
        /*0112*/ 	.short	0x0000
        /*0114*/ 	.byte	0x00, 0xf0, 0x21, 0x00


	//----- nvinfo : EIATTR_SPARSE_MMA_MASK
	.align		4
.L_87:
        /*0118*/ 	.byte	0x03, 0x50
        /*011a*/ 	.short	0x0000


	//----- nvinfo : EIATTR_MAXREG_COUNT
	.align		4
        /*011c*/ 	.byte	0x03, 0x1b
        /*011e*/ 	.short	0x00ff


	//----- nvinfo : EIATTR_VRC_CTA_INIT_COUNT
	.align		4
        /*0120*/ 	.byte	0x02, 0x4a
	.zero		1
	.zero		1


	//----- nvinfo : EIATTR_EXIT_INSTR_OFFSETS
	.align		4
        /*0124*/ 	.byte	0x04, 0x1c
        /*0126*/ 	.short	(.L_89 - .L_88)


	//   ....[0]....
.L_88:
        /*0128*/ 	.word	0x000001f0


	//   ....[1]....
        /*012c*/ 	.word	0x00027560


	//----- nvinfo : EIATTR_CRS_STACK_SIZE
	.align		4
.L_89:
        /*0130*/ 	.byte	0x04, 0x1e
        /*0132*/ 	.short	(.L_91 - .L_90)
.L_90:
        /*0134*/ 	.word	0x00000000


	//----- nvinfo : EIATTR_CBANK_PARAM_SIZE
	.align		4
.L_91:
        /*0138*/ 	.byte	0x03, 0x19
        /*013a*/ 	.short	0x0130


	//----- nvinfo : EIATTR_PARAM_CBANK
	.align		4
        /*013c*/ 	.byte	0x04, 0x0a
        /*013e*/ 	.short	(.L_93 - .L_92)
	.align		4
.L_92:
        /*0140*/ 	.word	index@(.nv.constant0.jit_computeValues)
        /*0144*/ 	.short	0x0380
        /*0146*/ 	.short	0x0130


	//----- nvinfo : EIATTR_SW_WAR
	.align		4
.L_93:
        /*0148*/ 	.byte	0x04, 0x36
        /*014a*/ 	.short	(.L_95 - .L_94)
.L_94:
        /*014c*/ 	.word	0x00000000
.L_95:


//--------------------- .nv.compat                --------------------------
	.section	.nv.compat,"",@"SHT_CUDA_COMPAT_INFO"
	.align	4
        /*0000*/ 	.byte	0x02, 0x02, 0x02, 0x00, 0x02, 0x05, 0x05, 0x00, 0x02, 0x03, 0x00, 0x00, 0x02, 0x06, 0x01, 0x00


//--------------------- .nv.callgraph             --------------------------
	.section	.nv.callgraph,"",@"SHT_CUDA_CALLGRAPH"
	.align	4
	.sectionentsize	8
	.align		4
        /*0000*/ 	.word	0x00000000
	.align		4
        /*0004*/ 	.word	0xffffffff
	.align		4
        /*0008*/ 	.word	0x00000000
	.align		4
        /*000c*/ 	.word	0xfffffffe
	.align		4
        /*0010*/ 	.word	0x00000000
	.align		4
        /*0014*/ 	.word	0xfffffffd
	.align		4
        /*0018*/ 	.word	0x00000000
	.align		4
        /*001c*/ 	.word	0xfffffffc


//--------------------- .nv.constant4             --------------------------
	.section	.nv.constant4,"a",@progbits
	.align	8
	.align		8
.nv.constant4:
        /*0000*/ 	.dword	_ZN6kb31_t6DEGREEE
	.align		8
        /*0008*/ 	.dword	_ZN6kb31_t5NBITSE
	.align		8
        /*0010*/ 	.dword	_ZN6kb31_t3MODE
	.align		8
        /*0018*/ 	.dword	_ZN6kb31_t1ME
	.align		8
        /*0020*/ 	.dword	_ZN6kb31_t2RRE
	.align		8
        /*0028*/ 	.dword	_ZN6kb31_t3ONEE
	.align		8
        /*0030*/ 	.dword	_ZN6kb31_t10MONTY_BITSE
	.align		8
        /*0038*/ 	.dword	_ZN6kb31_t8MONTY_MUE
	.align		8
        /*0040*/ 	.dword	_ZN6kb31_t10MONTY_MASKE
	.align		8
        /*0048*/ 	.dword	_ZN6kb31_t8TOP_BITSE
	.align		8
        /*0050*/ 	.dword	_ZN23kb31_septic_extension_t15frobenius_constE
	.align		8
        /*0058*/ 	.dword	_ZN23kb31_septic_extension_t22double_frobenius_constE
	.align		8
        /*0060*/ 	.dword	_ZN23kb31_septic_extension_t10A_EC_LOGUPE
	.align		8
        /*0068*/ 	.dword	_ZN23kb31_septic_extension_t10B_EC_LOGUPE
	.align		8
        /*0070*/ 	.dword	_ZN19kb31_septic_curve_t7dummy_xE
	.align		8
        /*0078*/ 	.dword	_ZN19kb31_septic_curve_t7dummy_yE
	.align		8
        /*0080*/ 	.dword	_ZN19kb31_septic_curve_t7start_xE
	.align		8
        /*0088*/ 	.dword	_ZN19kb31_septic_curve_t7start_yE
	.align		8
        /*0090*/ 	.dword	_ZN16kb31_extension_t1DE
	.align		8
        /*0098*/ 	.dword	_ZN16kb31_extension_t1WE
	.align		8
        /*00a0*/ 	.dword	_ZN26__nv_atomic_triv_cp_helperIjE5__valE
	.align		8
        /*00a8*/ 	.dword	_ZN44_INTERNAL_00000000_13_jit_kernel_cu_d23cb39829poseidon2_constants_koalabear3t1620half_external_roundsE
	.align		8
        /*00b0*/ 	.dword	_ZN44_INTERNAL_00000000_13_jit_kernel_cu_d23cb39829poseidon2_constants_koalabear3t1615internal_roundsE
	.align		8
        /*00b8*/ 	.dword	_ZN44_INTERNAL_00000000_13_jit_kernel_cu_d23cb39829poseidon2_constants_koalabear3t165alphaE
	.align		8
        /*00c0*/ 	.dword	_ZN44_INTERNAL_00000000_13_jit_kernel_cu_d23cb39829poseidon2_constants_koalabear3t1615round_constantsE
	.align		8
        /*00c8*/ 	.dword	_ZN44_INTERNAL_00000000_13_jit_kernel_cu_d23cb3989poseidon223EXTERNAL_ROUNDS_DEFAULTE


//--------------------- .nv.constant3             --------------------------
	.section	.nv.constant3,"a",@progbits
	.align	4
.nv.constant3:
	.type		_ZN44_INTERNAL_00000000_13_jit_kernel_cu_d23cb3989constants20kb31_frobenius_constE,@object
	.size		_ZN44_INTERNAL_00000000_13_jit_kernel_cu_d23cb3989constants20kb31_frobenius_constE,(_ZN44_INTERNAL_00000000_13_jit_kernel_cu_d23cb3989constants27kb31_double_frobenius_constE - _ZN44_INTERNAL_00000000_13_jit_kernel_cu_d23cb3989constants20kb31_frobenius_constE)
_ZN44_INTERNAL_00000000_13_jit_kernel_cu_d23cb3989constants20kb31_frobenius_constE:
        /*0000*/ 	.byte	0xfe, 0xff, 0xff, 0x01, 0xfe, 0xff, 0xff, 0x01, 0xfe, 0xff, 0xff, 0x01, 0xfe, 0xff, 0xff, 0x01
        /* <DEDUP_REMOVED lines=11> */
        /*00c0*/ 	.byte	0xc9, 0x59, 0x6b, 0x6b
	.type		_ZN44_INTERNAL_00000000_13_jit_kernel_cu_d23cb3989constants27kb31_double_frobenius_constE,@object
	.size		_ZN44_INTERNAL_00000000_13_jit_kernel_cu_d23cb3989constants27kb31_double_frobenius_constE,(_ZN44_INTERNAL_00000000_13_jit_kernel_cu_d23cb3989constants15KB31_A_EC_LOGUPE - _ZN44_INTERNAL_00000000_13_jit_kernel_cu_d23cb3989constants27kb31_double_frobenius_constE)
_ZN44_INTERNAL_00000000_13_jit_kernel_cu_d23cb3989constants27kb31_double_frobenius_constE:
        /* <DEDUP_REMOVED lines=13> */
	.type		_ZN44_INTERNAL_00000000_13_jit_kernel_cu_d23cb3989constants15KB31_A_EC_LOGUPE,@object
	.size		_ZN44_INTERNAL_00000000_13_jit_kernel_cu_d23cb3989constants15KB31_A_EC_LOGUPE,(_ZN44_INTERNAL_00000000_13_jit_kernel_cu_d23cb3989constants15KB31_B_EC_LOGUPE - _ZN44_INTERNAL_00000000_13_jit_kernel_cu_d23cb3989constants15KB31_A_EC_LOGUPE)
_ZN44_INTERNAL_00000000_13_jit_kernel_cu_d23cb3989constants15KB31_A_EC_LOGUPE:
        /*0188*/ 	.byte	0x2c, 0xbb, 0xb6, 0x70, 0x79, 0xce, 0xfe, 0x5e, 0x50, 0x0b, 0x68, 0x68, 0xe1, 0x04, 0x2a, 0x37
        /*0198*/ 	.byte	0x61, 0x47, 0xe5, 0x19, 0x25, 0xc9, 0x7d, 0x2d, 0xa1, 0x58, 0xae, 0x3b
	.type		_ZN44_INTERNAL_00000000_13_jit_kernel_cu_d23cb3989constants15KB31_B_EC_LOGUPE,@object
	.size		_ZN44_INTERNAL_00000000_13_jit_kernel_cu_d23cb3989constants15KB31_B_EC_LOGUPE,(_ZN44_INTERNAL_00000000_13_jit_kernel_cu_d23cb3989constants12kb31_dummy_xE - _ZN44_INTERNAL_00000000_13_jit_kernel_cu_d23cb3989constants15KB31_B_EC_LOGUPE)
_ZN44_INTERNAL_00000000_13_jit_kernel_cu_d23cb3989constants15KB31_B_EC_LOGUPE:
        /*01a4*/ 	.byte	0xce, 0x77, 0x01, 0x47, 0x5a, 0x6c, 0x4c, 0x44, 0x08, 0x8c, 0x66, 0x31, 0x90, 0x4a, 0xcd, 0x5c
        /*01b4*/ 	.byte	0x3a, 0xbd, 0x92, 0x34, 0x70, 0x39, 0x96, 0x61, 0xf7, 0x4b, 0xac, 0x5f
	.type		_ZN44_INTERNAL_00000000_13_jit_kernel_cu_d23cb3989constants12kb31_dummy_xE,@object
	.size		_ZN44_INTERNAL_00000000_13_jit_kernel_cu_d23cb3989constants12kb31_dummy_xE,(_ZN44_INTERNAL_00000000_13_jit_kernel_cu_d23cb3989constants12kb31_dummy_yE - _ZN44_INTERNAL_00000000_13_jit_kernel_cu_d23cb3989constants12kb31_dummy_xE)
_ZN44_INTERNAL_00000000_13_jit_kernel_cu_d23cb3989constants12kb31_dummy_xE:
        /*01c0*/ 	.byte	0x48, 0x52, 0x49, 0x76, 0xee, 0xb5, 0xa6, 0x5c, 0xfd, 0x7e, 0x55, 0x67, 0x78, 0xd1, 0xfb, 0x2c
        /*01d0*/ 	.byte	0x75, 0x0e, 0x3b, 0x3d, 0xf9, 0xe5, 0x6a, 0x3f, 0x30, 0xf3, 0x1c, 0x37
	.type		_ZN44_INTERNAL_00000000_13_jit_kernel_cu_d23cb3989constants12kb31_dummy_yE,@object
	.size		_ZN44_INTERNAL_00000000_13_jit_kernel_cu_d23cb3989constants12kb31_dummy_yE,(_ZN44_INTERNAL_00000000_13_jit_kernel_cu_d23cb3989constants12kb31_start_xE - _ZN44_INTERNAL_00000000_13_jit_kernel_cu_d23cb3989constants12kb31_dummy_yE)
_ZN44_INTERNAL_00000000_13_jit_kernel_cu_d23cb3989constants12kb31_dummy_yE:
        /*01dc*/ 	.byte	0x35, 0xcf, 0x98, 0x04, 0x53, 0x0b, 0x50, 0x60, 0xb3, 0x26, 0x96, 0x20, 0x7c, 0xc6, 0xbc, 0x62
        /*01ec*/ 	.byte	0xb2, 0xbd, 0x9b, 0x0c, 0x48, 0xa0, 0xa5, 0x43, 0x21, 0x56, 0xe5, 0x56
	.type		_ZN44_INTERNAL_00000000_13_jit_kernel_cu_d23cb3989constants12kb31_start_xE,@object
	.size		_ZN44_INTERNAL_00000000_13_jit_kernel_cu_d23cb3989constants12kb31_start_xE,(_ZN44_INTERNAL_00000000_13_jit_kernel_cu_d23cb3989constants12kb31_start_yE - _ZN44_INTERNAL_00000000_13_jit_kernel_cu_d23cb3989constants12kb31_start_xE)
_ZN44_INTERNAL_00000000_13_jit_kernel_cu_d23cb3989constants12kb31_start_xE:
        /*01f8*/ 	.byte	0x12, 0x3f, 0xef, 0x53, 0x58, 0x4e, 0xc2, 0x3d, 0x1c, 0xce, 0xf8, 0x3c, 0xfd, 0x1a, 0x20, 0x73
        /*0208*/ 	.byte	0x48, 0xbe, 0x33, 0x62, 0x39, 0x80, 0x7d, 0x09, 0x78, 0x4b, 0xfd, 0x0c
	.type		_ZN44_INTERNAL_00000000_13_jit_kernel_cu_d23cb3989constants12kb31_start_yE,@object
	.size		_ZN44_INTERNAL_00000000_13_jit_kernel_cu_d23cb3989constants12kb31_start_yE,(.L_24 - _ZN44_INTERNAL_00000000_13_jit_kernel_cu_d23cb3989constants12kb31_start_yE)
_ZN44_INTERNAL_00000000_13_jit_kernel_cu_d23cb3989constants12kb31_start_yE:
        /*0214*/ 	.byte	0xd9, 0xbe, 0x30, 0x18, 0xa3, 0x5a, 0xc6, 0x0d, 0x20, 0x92, 0x33, 0x57, 0x26, 0x77, 0xf4, 0x49
        /*0224*/ 	.byte	0x50, 0x17, 0xd8, 0x23, 0x5c, 0xfa, 0x55, 0x52, 0xd7, 0x42, 0x2d, 0x41
.L_24:


//--------------------- .text.jit_computeValues   --------------------------
	.section	.text.jit_computeValues,"ax",@progbits
	.align	128
        .global         jit_computeValues
        .type           jit_computeValues,@function
        .size           jit_computeValues,(.L_x_9 - jit_computeValues)
        .other          jit_computeValues,@"STO_CUDA_ENTRY STV_DEFAULT"
jit_computeValues:
.text.jit_computeValues:
[----:B------:R-:W0:Y:S01]  /*0000*/  LDC R1, c[0x0][0x37c] ;  /* 0x0000df00ff017b82 */ /* 0x000e220000000800 */
[----:B------:R-:W1:Y:S01]  /*0010*/  S2R R5, SR_TID.X ;  /* 0x0000000000057919 */ /* 0x000e620000002100 */
[----:B------:R-:W2:Y:S06]  /*0020*/  LDCU UR7, c[0x0][0x2fc] ;  /* 0x00005f80ff0777ac */ /* 0x000eac0008000800 */
[----:B------:R-:W1:Y:S01]  /*0030*/  S2UR UR6, SR_CTAID.X ;  /* 0x00000000000679c3 */ /* 0x000e620000002500 */
[----:B0-----:R-:W-:Y:S01]  /*0040*/  IADD3 R1, PT, PT, R1, -0x1a8, RZ ;  /* 0xfffffe5801017810 */ /* 0x001fe20007ffe0ff */
[----:B------:R-:W0:Y:S01]  /*0050*/  LDCU UR4, c[0x0][0x3e8] ;  /* 0x00007d00ff0477ac */ /* 0x000e220008000800 */
[----:B------:R-:W-:-:S05]  /*0060*/  UMOV UR5, 0x1 ;  /* 0x0000000100057882 */ /* 0x000fca0000000000 */
[----:B------:R-:W1:Y:S08]  /*0070*/  LDC R4, c[0x0][0x360] ;  /* 0x0000d800ff047b82 */ /* 0x000e700000000800 */
[----:B------:R-:W3:Y:S01]  /*0080*/  LDC.64 R2, c[0x0][0x3a0] ;  /* 0x0000e800ff027b82 */ /* 0x000ee20000000a00 */
[----:B0-----:R-:W-:-:S07]  /*0090*/  USHF.L.U32 UR4, UR5, UR4, URZ ;  /* 0x0000000405047299 */ /* 0x001fce00080006ff */
[----:B------:R-:W0:Y:S01]  /*00a0*/  LDC.64 R6, c[0x0][0x3a8] ;  /* 0x0000ea00ff067b82 */ /* 0x000e220000000a00 */
[----:B------:R-:W-:-:S07]  /*00b0*/  USHF.R.S32.HI UR5, URZ, 0x1f, UR4 ;  /* 0x0000001fff057899 */ /* 0x000fce0008011404 */
[----:B------:R-:W4:Y:S01]  /*00c0*/  LDC.64 R8, c[0x0][0x3b0] ;  /* 0x0000ec00ff087b82 */ /* 0x000f220000000a00 */
[----:B-1----:R-:W-:Y:S02]  /*00d0*/  IMAD R4, R4, UR6, R5 ;  /* 0x0000000604047c24 */ /* 0x002fe4000f8e0205 */
[----:B------:R-:W-:Y:S01]  /*00e0*/  HFMA2 R5, -RZ, RZ, 0, 0 ;  /* 0x00000000ff057431 */ /* 0x000fe200000001ff */
[----:B------:R-:W2:Y:S04]  /*00f0*/  LDCU UR6, c[0x0][0x2f8] ;  /* 0x00005f00ff0677ac */ /* 0x000ea80008000800 */
[----:B------:R-:W-:Y:S02]  /*0100*/  ISETP.LT.U64.AND P0, PT, R4, UR4, PT ;  /* 0x0000000404007c0c */ /* 0x000fe4000bf11070 */
[----:B------:R-:W1:Y:S01]  /*0110*/  LDC.64 R10, c[0x0][0x3b8] ;  /* 0x0000ee00ff0a7b82 */ /* 0x000e620000000a00 */
[----:B---3--:R3:W-:Y:S04]  /*0120*/  STL.64 [R1], R2 ;  /* 0x0000000201007387 */ /* 0x0087e80000100a00 */
[----:B0-----:R0:W-:Y:S03]  /*0130*/  STL.64 [R1+0x8], R6 ;  /* 0x0000080601007387 */ /* 0x0011e60000100a00 */
[----:B------:R-:W5:Y:S01]  /*0140*/  LDC.64 R12, c[0x0][0x3c0] ;  /* 0x0000f000ff0c7b82 */ /* 0x000f620000000a00 */
[----:B---3--:R-:W-:Y:S01]  /*0150*/  MOV R2, R1 ;  /* 0x0000000100027202 */ /* 0x008fe20000000f00 */
[----:B------:R-:W-:Y:S01]  /*0160*/  HFMA2 R3, -RZ, RZ, 0, 0 ;  /* 0x00000000ff037431 */ /* 0x000fe200000001ff */
[----:B----4-:R0:W-:Y:S05]  /*0170*/  STL.64 [R1+0x10], R8 ;  /* 0x0000100801007387 */ /* 0x0101ea0000100a00 */
[----:B------:R-:W3:Y:S01]  /*0180*/  LDC.64 R14, c[0x0][0x3c8] ;  /* 0x0000f200ff0e7b82 */ /* 0x000ee20000000a00 */
[----:B--2---:R-:W-:-:S07]  /*0190*/  IADD.64 R2, R2, UR6 ;  /* 0x0000000602027c35 */ /* 0x004fce000f8e0200 */
[----:B------:R-:W2:Y:S01]  /*01a0*/  LDC.64 R16, c[0x0][0x3d0] ;  /* 0x0000f400ff107b82 */ /* 0x000ea20000000a00 */
[----:B-1----:R0:W-:Y:S04]  /*01b0*/  STL.64 [R1+0x18], R10 ;  /* 0x0000180a01007387 */ /* 0x0021e80000100a00 */
[----:B-----5:R0:W-:Y:S04]  /*01c0*/  STL.64 [R1+0x20], R12 ;  /* 0x0000200c01007387 */ /* 0x0201e80000100a00 */
[----:B---3--:R0:W-:Y:S04]  /*01d0*/  STL.64 [R1+0x28], R14 ;  /* 0x0000280e01007387 */ /* 0x0081e80000100a00 */
[----:B--2---:R0:W-:Y:S01]  /*01e0*/  STL.64 [R1+0x30], R16 ;  /* 0x0000301001007387 */ /* 0x0041e20000100a00 */
[----:B------:R-:W-:Y:S05]  /*01f0*/  @!P0 EXIT ;  /* 0x000000000000894d */ /* 0x000fea0003800000 */
[----:B------:R-:W-:Y:S02]  /*0200*/  IADD.64 R34, R2, 0xb8 ;  /* 0x000000b802227835 */ /* 0x000fe400078e0200 */
[----:B------:R-:W-:-:S07]  /*0210*/  MOV R19, 0x230 ;  /* 0x0000023000137802 */ /* 0x000fce0000000f00 */
[----:B0-----:R-:W-:Y:S05]  /*0220*/  CALL.REL.NOINC `($jit_computeValues$_ZN20kb31_septic_digest_tC1Ev) ;  /* 0x00000274006c7944 */ /* 0x001fea0003c00000 */
[----:B------:R-:W0:Y:S01]  /*0230*/  LDCU.U16 UR6, c[0x0][0x410] ;  /* 0x00008200ff0677ac */ /* 0x000e220008000400 */
[----:B------:R-:W1:Y:S01]  /*0240*/  LDC.64 R10, c[0x0][0x400] ;  /* 0x00010000ff0a7b82 */ /* 0x000e620000000a00 */
[----:B------:R-:W2:Y:S01]  /*0250*/  LDCU.U16 UR7, c[0x0][0x412] ;  /* 0x00008240ff0777ac */ /* 0x000ea20008000400 */
[----:B------:R-:W3:Y:S06]  /*0260*/  LDCU.U16 UR8, c[0x0][0x414] ;  /* 0x00008280ff0877ac */ /* 0x000eec0008000400 */
[----:B------:R-:W4:Y:S01]  /*0270*/  LDC.64 R12, c[0x0][0x408] ;  /* 0x00010200ff0c7b82 */ /* 0x000f220000000a00 */
[----:B------:R-:W5:Y:S01]  /*0280*/  LDCU.U16 UR9, c[0x0][0x416] ;  /* 0x000082c0ff0977ac */ /* 0x000f620008000400 */
[----:B------:R-:W1:Y:S06]  /*0290*/  LDCU.U16 UR10, c[0x0][0x430] ;  /* 0x00008600ff0a77ac */ /* 0x000e6c0008000400 */
[----:B------:R-:W4:Y:S01]  /*02a0*/  LDC.64 R14, c[0x0][0x418] ;  /* 0x00010600ff0e7b82 */ /* 0x000f220000000a00 */
[----:B0-----:R-:W-:Y:S01]  /*02b0*/  MOV R6, UR6 ;  /* 0x0000000600067c02 */ /* 0x001fe20008000f00 */
[----:B------:R-:W0:Y:S01]  /*02c0*/  LDCU.U16 UR11, c[0x0][0x432] ;  /* 0x00008640ff0b77ac */ /* 0x000e220008000400 */
[----:B--2---:R-:W-:Y:S01]  /*02d0*/  MOV R7, UR7 ;  /* 0x0000000700077c02 */ /* 0x004fe20008000f00 */
[----:B------:R-:W2:Y:S04]  /*02e0*/  LDCU.U16 UR12, c[0x0][0x434] ;  /* 0x00008680ff0c77ac */ /* 0x000ea80008000400 */
[----:B------:R-:W0:Y:S01]  /*02f0*/  LDC.64 R16, c[0x0][0x420] ;  /* 0x00010800ff107b82 */ /* 0x000e220000000a00 */
[----:B---3--:R-:W-:Y:S01]  /*0300*/  MOV R0, UR8 ;  /* 0x0000000800007c02 */ /* 0x008fe20008000f00 */
[----:B------:R-:W-:Y:S01]  /*0310*/  PRMT R6, R6, 0x5410, R7 ;  /* 0x0000541006067816 */ /* 0x000fe20000000007 */
[----:B------:R-:W3:Y:S01]  /*0320*/  LDCU.U16 UR13, c[0x0][0x436] ;  /* 0x000086c0ff0d77ac */ /* 0x000ee20008000400 */
[----:B-1----:R-:W-:Y:S01]  /*0330*/  STL.64 [R1+0x40], R10 ;  /* 0x0000400a01007387 */ /* 0x002fe20000100a00 */
[----:B-----5:R-:W-:Y:S01]  /*0340*/  MOV R9, UR9 ;  /* 0x0000000900097c02 */ /* 0x020fe20008000f00 */
[----:B------:R-:W1:Y:S02]  /*0350*/  LDCU.U16 UR14, c[0x0][0x450] ;  /* 0x00008a00ff0e77ac */ /* 0x000e640008000400 */
[----:B------:R-:W5:Y:S01]  /*0360*/  LDC.64 R20, c[0x0][0x468] ;  /* 0x00011a00ff147b82 */ /* 0x000f620000000a00 */
[----:B----4-:R-:W-:Y:S01]  /*0370*/  STL.64 [R1+0x48], R12 ;  /* 0x0000480c01007387 */ /* 0x010fe20000100a00 */
[----:B------:R-:W-:Y:S01]  /*0380*/  PRMT R7, R0, 0x5410, R9 ;  /* 0x0000541000077816 */ /* 0x000fe20000000009 */
[----:B------:R-:W4:Y:S01]  /*0390*/  LDCU.U16 UR15, c[0x0][0x452] ;  /* 0x00008a40ff0f77ac */ /* 0x000f220008000400 */
[----:B------:R-:W5:Y:S04]  /*03a0*/  LDCU.U16 UR6, c[0x0][0x454] ;  /* 0x00008a80ff0677ac */ /* 0x000f680008000400 */
[----:B------:R-:W5:Y:S01]  /*03b0*/  LDC.64 R22, c[0x0][0x438] ;  /* 0x00010e00ff167b82 */ /* 0x000f620000000a00 */
[----:B------:R-:W-:Y:S01]  /*03c0*/  STL.64 [R1+0x58], R14 ;  /* 0x0000580e01007387 */ /* 0x000fe20000100a00 */
[----:B--2---:R-:W-:Y:S01]  /*03d0*/  MOV R0, UR12 ;  /* 0x0000000c00007c02 */ /* 0x004fe20008000f00 */
[----:B------:R-:W2:Y:S02]  /*03e0*/  LDCU.U16 UR7, c[0x0][0x456] ;  /* 0x00008ac0ff0777ac */ /* 0x000ea40008000400 */
[----:B------:R2:W-:Y:S01]  /*03f0*/  STL.64 [R1+0x50], R6 ;  /* 0x0000500601007387 */ /* 0x0005e20000100a00 */
[----:B---3--:R-:W-:-:S02]  /*0400*/  MOV R37, UR13 ;  /* 0x0000000d00257c02 */ /* 0x008fc40008000f00 */
[----:B------:R-:W3:Y:S01]  /*0410*/  LDC.64 R24, c[0x0][0x440] ;  /* 0x00011000ff187b82 */ /* 0x000ee20000000a00 */
[----:B0-----:R-:W-:Y:S01]  /*0420*/  STL.64 [R1+0x60], R16 ;  /* 0x0000601001007387 */ /* 0x001fe20000100a00 */
[----:B-1----:R-:W-:Y:S01]  /*0430*/  MOV R36, UR14 ;  /* 0x0000000e00247c02 */ /* 0x002fe20008000f00 */
[----:B----4-:R-:W-:-:S05]  /*0440*/  MOV R39, UR15 ;  /* 0x0000000f00277c02 */ /* 0x010fca0008000f00 */
[----:B------:R-:W0:Y:S01]  /*0450*/  LDC.64 R26, c[0x0][0x448] ;  /* 0x00011200ff1a7b82 */ /* 0x000e220000000a00 */
[----:B-----5:R-:W-:Y:S01]  /*0460*/  STL.64 [R1+0x78], R20 ;  /* 0x0000781401007387 */ /* 0x020fe20000100a00 */
[----:B--2---:R-:W-:Y:S01]  /*0470*/  MOV R6, UR10 ;  /* 0x0000000a00067c02 */ /* 0x004fe20008000f00 */
[----:B------:R-:W-:Y:S01]  /*0480*/  MOV R7, UR11 ;  /* 0x0000000b00077c02 */ /* 0x000fe20008000f00 */
[----:B------:R-:W-:Y:S01]  /*0490*/  MOV R38, UR6 ;  /* 0x0000000600267c02 */ /* 0x000fe20008000f00 */
[----:B------:R-:W-:-:S03]  /*04a0*/  MOV R41, UR7 ;  /* 0x0000000700297c02 */ /* 0x000fc60008000f00 */
[----:B------:R-:W1:Y:S01]  /*04b0*/  LDC.64 R28, c[0x0][0x458] ;  /* 0x00011600ff1c7b82 */ /* 0x000e620000000a00 */
[----:B------:R-:W-:Y:S01]  /*04c0*/  STL.64 [R1+0x80], R22 ;  /* 0x0000801601007387 */ /* 0x000fe20000100a00 */
[----:B------:R-:W-:Y:S02]  /*04d0*/  PRMT R6, R6, 0x5410, R7 ;  /* 0x0000541006067816 */ /* 0x000fe40000000007 */
[----:B------:R-:W-:Y:S01]  /*04e0*/  PRMT R7, R0, 0x5410, R37 ;  /* 0x0000541000077816 */ /* 0x000fe20000000025 */
[----:B------:R-:W-:-:S03]  /*04f0*/  MOV R0, R34 ;  /* 0x0000002200007202 */ /* 0x000fc60000000f00 */
[----:B------:R-:W2:Y:S01]  /*0500*/  LDC.64 R30, c[0x0][0x390] ;  /* 0x0000e400ff1e7b82 */ /* 0x000ea20000000a00 */
[----:B---3--:R-:W-:Y:S04]  /*0510*/  STL.64 [R1+0x88], R24 ;  /* 0x0000881801007387 */ /* 0x008fe80000100a00 */
[----:B------:R3:W-:Y:S03]  /*0520*/  STL.64 [R1+0x70], R6 ;  /* 0x0000700601007387 */ /* 0x0007e60000100a00 */
[----:B------:R-:W4:Y:S01]  /*0530*/  LDC.64 R32, c[0x0][0x398] ;  /* 0x0000e600ff207b82 */ /* 0x000f220000000a00 */
[----:B0-----:R-:W-:Y:S07]  /*0540*/  STL.64 [R1+0x90], R26 ;  /* 0x0000901a01007387 */ /* 0x001fee0000100a00 */
[----:B------:R-:W0:Y:S01]  /*0550*/  LDC.64 R8, c[0x0][0x3f8] ;  /* 0x0000fe00ff087b82 */ /* 0x000e220000000a00 */
[----:B-1----:R-:W-:Y:S01]  /*0560*/  STL.64 [R1+0xa0], R28 ;  /* 0x0000a01c01007387 */ /* 0x002fe20000100a00 */
[----:B---3--:R-:W-:-:S02]  /*0570*/  PRMT R6, R36, 0x5410, R39 ;  /* 0x0000541024067816 */ /* 0x008fc40000000027 */
[----:B------:R-:W-:-:S04]  /*0580*/  PRMT R7, R38, 0x5410, R41 ;  /* 0x0000541026077816 */ /* 0x000fc80000000029 */
[----:B------:R-:W1:Y:S01]  /*0590*/  LDC.64 R18, c[0x0][0x428] ;  /* 0x00010a00ff127b82 */ /* 0x000e620000000a00 */
[----:B--2---:R-:W-:Y:S04]  /*05a0*/  STL.64 [R1+0xa8], R30 ;  /* 0x0000a81e01007387 */ /* 0x004fe80000100a00 */
[----:B------:R2:W-:Y:S04]  /*05b0*/  STL.64 [R1+0x98], R6 ;  /* 0x0000980601007387 */ /* 0x0005e80000100a00 */
[----:B----4-:R-:W-:Y:S04]  /*05c0*/  STL.64 [R1+0xb0], R32 ;  /* 0x0000b02001007387 */ /* 0x010fe80000100a00 */
[----:B0-----:R0:W-:Y:S01]  /*05d0*/  STL.64 [R1+0x38], R8 ;  /* 0x0000380801007387 */ /* 0x0011e20000100a00 */
[----:B--2---:R-:W-:Y:S01]  /*05e0*/  MOV R7, R35 ;  /* 0x0000002300077202 */ /* 0x004fe20000000f00 */
[----:B------:R-:W-:-:S02]  /*05f0*/  MOV R6, R2 ;  /* 0x0000000200067202 */ /* 0x000fc40000000f00 */
[----:B-1----:R1:W-:Y:S01]  /*0600*/  STL.64 [R1+0x68], R18 ;  /* 0x0000681201007387 */ /* 0x0023e20000100a00 */
[----:B0-----:R-:W-:Y:S01]  /*0610*/  MOV R9, R3 ;  /* 0x0000000300097202 */ /* 0x001fe20000000f00 */
[----:B-1----:R-:W-:-:S07]  /*0620*/  MOV R18, 0x640 ;  /* 0x0000064000127802 */ /* 0x002fce0000000f00 */
[----:B------:R-:W-:Y:S05]  /*0630*/  CALL.REL.NOINC `($jit_computeValues$_ZN23kb31_septic_extension_taSERKS_) ;  /* 0x0000027400347944 */ /* 0x000fea0003c00000 */
[----:B------:R-:W0:Y:S01]  /*0640*/  LDCU UR7, c[0x0][0x3e8] ;  /* 0x00007d00ff0777ac */ /* 0x000e220008000800 */
[C---:B------:R-:W-:Y:S02]  /*0650*/  IADD.64 R6, R2.reuse, 0xd4 ;  /* 0x000000d402067835 */ /* 0x040fe400078e0200 */
[----:B------:R-:W-:Y:S02]  /*0660*/  IADD.64 R8, R2, 0x1c ;  /* 0x0000001c02087835 */ /* 0x000fe400078e0200 */
[----:B------:R-:W0:Y:S01]  /*0670*/  LDCU UR6, c[0x0][0x3d8] ;  /* 0x00007b00ff0677ac */ /* 0x000e220008000800 */
[----:B------:R-:W-:Y:S01]  /*0680*/  MOV R18, 0x730 ;  /* 0x0000073000127802 */ /* 0x000fe20000000f00 */
[----:B------:R-:W-:Y:S02]  /*0690*/  MOV R0, R6 ;  /* 0x0000000600007202 */ /* 0x000fe40000000f00 */
[----:B------:R-:W-:Y:S01]  /*06a0*/  MOV R6, R8 ;  /* 0x0000000800067202 */ /* 0x000fe20000000f00 */
[----:B------:R-:W1:Y:S01]  /*06b0*/  LDCU.64 UR14, c[0x0][0x358] ;  /* 0x00006b00ff0e77ac */ /* 0x000e620008000a00 */
[----:B0-----:R-:W-:-:S03]  /*06c0*/  UIADD3 UR6, UPT, UPT, UR7, -UR6, URZ ;  /* 0x8000000607067290 */ /* 0x001fc6000fffe0ff */
[----:B------:R-:W-:Y:S02]  /*06d0*/  UMOV UR7, 0x1 ;  /* 0x0000000100077882 */ /* 0x000fe40000000000 */
[----:B------:R-:W-:-:S04]  /*06e0*/  USHF.L.U32 UR6, UR7, UR6, URZ ;  /* 0x0000000607067299 */ /* 0x000fc800080006ff */
[----:B------:R-:W-:Y:S02]  /*06f0*/  USHF.R.S32.HI UR7, URZ, 0x1f, UR6 ;  /* 0x0000001fff077899 */ /* 0x000fe40008011406 */
[----:B------:R-:W-:-:S04]  /*0700*/  MOV R10, UR6 ;  /* 0x00000006000a7c02 */ /* 0x000fc80008000f00 */
[----:B-1----:R-:W-:-:S07]  /*0710*/  MOV R11, UR7 ;  /* 0x00000007000b7c02 */ /* 0x002fce0008000f00 */
[----:B------:R-:W-:Y:S05]  /*0720*/  CALL.REL.NOINC `($jit_computeValues$_ZN23kb31_septic_extension_taSERKS_) ;  /* 0x0000027000f87944 */ /* 0x000fea0003c00000 */
[----:B------:R-:W2:Y:S01]  /*0730*/  LDL.64 R34, [R1+0x58] ;  /* 0x0000580001227983 */ /* 0x000ea20000100a00 */
[----:B------:R-:W0:Y:S03]  /*0740*/  LDCU.128 UR8, c[0x0][0x470] ;  /* 0x00008e00ff0877ac */ /* 0x000e260008000c00 */
[----:B------:R-:W3:Y:S01]  /*0750*/  LDL.64 R30, [R1+0x68] ;  /* 0x00006800011e7983 */ /* 0x000ee20000100a00 */
[----:B------:R-:W1:Y:S01]  /*0760*/  LDCU.64 UR6, c[0x0][0x480] ;  /* 0x00009000ff0677ac */ /* 0x000e620008000a00 */
[----:B------:R-:W-:Y:S01]  /*0770*/  IMAD.SHL.U32 R28, R4, 0x4, RZ ;  /* 0x00000004041c7824 */ /* 0x000fe200078e00ff */
[----:B------:R-:W-:Y:S01]  /*0780*/  SHF.R.U32.HI R29, RZ, 0x1e, R4 ;  /* 0x0000001eff1d7819 */ /* 0x000fe20000011604 */
[----:B------:R-:W4:Y:S01]  /*0790*/  LDL.64 R52, [R1+0x80] ;  /* 0x0000800001347983 */ /* 0x000f220000100a00 */
[----:B------:R-:W1:Y:S03]  /*07a0*/  LDC.64 R18, c[0x0][0x460] ;  /* 0x00011800ff127b82 */ /* 0x000e660000000a00 */
[----:B------:R-:W4:Y:S01]  /*07b0*/  LDL.64 R108, [R1+0x90] ;  /* 0x00009000016c7983 */ /* 0x000f220000100a00 */
[----:B0-----:R-:W-:-:S02]  /*07c0*/  IADD.64 R6, R28, UR8 ;  /* 0x000000081c067c35 */ /* 0x001fc4000f8e0200 */
[C---:B------:R-:W-:Y:S02]  /*07d0*/  IADD.64 R8, R28.reuse, UR10 ;  /* 0x0000000a1c087c35 */ /* 0x040fe4000f8e0200 */
[----:B-1----:R-:W-:Y:S02]  /*07e0*/  IADD.64 R12, R28, UR6 ;  /* 0x000000061c0c7c35 */ /* 0x002fe4000f8e0200 */
[----:B------:R0:W4:Y:S04]  /*07f0*/  LDG.E R2, desc[UR14][R6.64] ;  /* 0x0000000e06027981 */ /* 0x000128000c1e1900 */
[----:B------:R1:W4:Y:S04]  /*0800*/  LDG.E R3, desc[UR14][R8.64] ;  /* 0x0000000e08037981 */ /* 0x000328000c1e1900 */
[----:B------:R0:W4:Y:S01]  /*0810*/  LDG.E R0, desc[UR14][R12.64] ;  /* 0x0000000e0c007981 */ /* 0x000122000c1e1900 */
[----:B------:R-:W-:Y:S01]  /*0820*/  MOV R20, UR4 ;  /* 0x0000000400147c02 */ /* 0x000fe20008000f00 */
[----:B------:R-:W-:-:S02]  /*0830*/  MOV R21, UR5 ;  /* 0x0000000500157c02 */ /* 0x000fc40008000f00 */
[----:B------:R-:W-:Y:S04]  /*0840*/  STL.64 [R1+0x100], R18 ;  /* 0x0001001201007387 */ /* 0x000fe80000100a00 */
[----:B------:R0:W-:Y:S04]  /*0850*/  STL.64 [R1+0x130], R20 ;  /* 0x0001301401007387 */ /* 0x0001e80000100a00 */
[----:B------:R-:W-:Y:S04]  /*0860*/  STL.64 [R1+0x108], RZ ;  /* 0x000108ff01007387 */ /* 0x000fe80000100a00 */
[----:B------:R-:W-:Y:S04]  /*0870*/  STL.64 [R1+0x110], RZ ;  /* 0x000110ff01007387 */ /* 0x000fe80000100a00 */
[----:B------:R-:W-:Y:S04]  /*0880*/  STL.64 [R1+0x118], RZ ;  /* 0x000118ff01007387 */ /* 0x000fe80000100a00 */
[----:B------:R-:W-:Y:S04]  /*0890*/  STL.64 [R1+0x128], R4 ;  /* 0x0001280401007387 */ /* 0x000fe80000100a00 */
[----:B------:R0:W-:Y:S01]  /*08a0*/  STL.64 [R1+0x120], R10 ;  /* 0x0001200a01007387 */ /* 0x0001e20000100a00 */
[----:B--2---:R-:W-:-:S02]  /*08b0*/  IADD.64 R34, R28, R34 ;  /* 0x000000221c227235 */ /* 0x004fc400078e0200 */
[C---:B---3--:R-:W-:Y:S02]  /*08c0*/  IMAD R17, R31.reuse, 0x14, RZ ;  /* 0x000000141f117824 */ /* 0x048fe400078e02ff */
[----:B0-----:R-:W-:Y:S02]  /*08d0*/  IMAD R7, R31, 0x18, RZ ;  /* 0x000000181f077824 */ /* 0x001fe400078e02ff */
[----:B------:R-:W-:-:S04]  /*08e0*/  IMAD.WIDE.U32 R82, R30, 0x14, R34 ;  /* 0x000000141e527825 */ /* 0x000fc800078e0022 */
[----:B------:R-:W-:Y:S01]  /*08f0*/  IMAD.WIDE.U32 R100, R30, 0x18, R34 ;  /* 0x000000181e647825 */ /* 0x000fe200078e0022 */
[----:B------:R-:W-:-:S03]  /*0900*/  IADD3 R83, PT, PT, R83, R17, RZ ;  /* 0x0000001153537210 */ /* 0x000fc60007ffe0ff */
[C---:B-1----:R-:W-:Y:S02]  /*0910*/  IMAD R9, R31.reuse, 0x24, RZ ;  /* 0x000000241f097824 */ /* 0x042fe400078e02ff */
[----:B------:R-:W-:Y:S02]  /*0920*/  IMAD R58, R31, 0x28, RZ ;  /* 0x000000281f3a7824 */ /* 0x000fe400078e02ff */
[----:B------:R-:W-:Y:S01]  /*0930*/  IMAD.WIDE.U32 R118, R30, 0x24, R34 ;  /* 0x000000241e767825 */ /* 0x000fe200078e0022 */
[----:B------:R-:W-:-:S03]  /*0940*/  IADD3 R101, PT, PT, R101, R7, RZ ;  /* 0x0000000765657210 */ /* 0x000fc60007ffe0ff */
[----:B------:R-:W-:Y:S01]  /*0950*/  IMAD.WIDE.U32 R12, R30, 0x28, R34 ;  /* 0x000000281e0c7825 */ /* 0x000fe200078e0022 */
[----:B------:R-:W-:-:S03]  /*0960*/  IADD3 R119, PT, PT, R119, R9, RZ ;  /* 0x0000000977777210 */ /* 0x000fc60007ffe0ff */
[----:B------:R-:W-:Y:S01]  /*0970*/  IMAD R15, R31, 0xc, RZ ;  /* 0x0000000c1f0f7824 */ /* 0x000fe200078e02ff */
[----:B------:R-:W-:Y:S01]  /*0980*/  IADD3 R59, PT, PT, R13, R58, RZ ;  /* 0x0000003a0d3b7210 */ /* 0x000fe20007ffe0ff */
[----:B------:R-:W-:-:S04]  /*0990*/  IMAD.WIDE.U32 R72, R30, 0xc, R34 ;  /* 0x0000000c1e487825 */ /* 0x000fc800078e0022 */
[C---:B------:R-:W-:Y:S02]  /*09a0*/  IMAD R7, R31.reuse, 0x1c, RZ ;  /* 0x0000001c1f077824 */ /* 0x040fe400078e02ff */
[----:B------:R-:W-:Y:S02]  /*09b0*/  IMAD R88, R31, 0x30, RZ ;  /* 0x000000301f587824 */ /* 0x000fe400078e02ff */
[----:B------:R-:W-:-:S04]  /*09c0*/  IMAD.WIDE.U32 R74, R30, 0x1c, R34 ;  /* 0x0000001c1e4a7825 */ /* 0x000fc800078e0022 */
[----:B------:R-:W-:Y:S01]  /*09d0*/  IMAD.WIDE.U32 R16, R30, 0x30, R34 ;  /* 0x000000301e107825 */ /* 0x000fe200078e0022 */
[----:B------:R-:W-:-:S03]  /*09e0*/  IADD3 R73, PT, PT, R73, R15, RZ ;  /* 0x0000000f49497210 */ /* 0x000fc60007ffe0ff */
[C---:B------:R-:W-:Y:S02]  /*09f0*/  IMAD R9, R31.reuse, 0x38, RZ ;  /* 0x000000381f097824 */ /* 0x040fe400078e02ff */
[----:B------:R-:W-:Y:S02]  /*0a00*/  IMAD R13, R31, 0x3c, RZ ;  /* 0x0000003c1f0d7824 */ /* 0x000fe400078e02ff */
[----:B------:R-:W-:Y:S01]  /*0a10*/  IMAD.WIDE.U32 R86, R30, 0x38, R34 ;  /* 0x000000381e567825 */ /* 0x000fe200078e0022 */
[----:B------:R-:W-:-:S03]  /*0a20*/  IADD3 R75, PT, PT, R75, R7, RZ ;  /* 0x000000074b4b7210 */ /* 0x000fc60007ffe0ff */
[C-C-:B------:R-:W-:Y:S01]  /*0a30*/  IMAD.WIDE.U32 R68, R30.reuse, 0x3c, R34.reuse ;  /* 0x0000003c1e447825 */ /* 0x140fe200078e0022 */
[----:B------:R-:W-:Y:S02]  /*0a40*/  IADD3 R89, PT, PT, R17, R88, RZ ;  /* 0x0000005811597210 */ /* 0x000fe40007ffe0ff */
[----:B------:R-:W-:Y:S01]  /*0a50*/  IADD3 R87, PT, PT, R87, R9, RZ ;  /* 0x0000000957577210 */ /* 0x000fe20007ffe0ff */
        /* <DEDUP_REMOVED lines=22> */
[----:B------:R-:W-:-:S03]  /*0bc0*/  MOV R88, R16 ;  /* 0x0000001000587202 */ /* 0x000fc60000000f00 */
[----:B------:R-:W-:Y:S02]  /*0bd0*/  IMAD R13, R31, 0x64, RZ ;  /* 0x000000641f0d7824 */ /* 0x000fe400078e02ff */
[C-C-:B------:R-:W-:Y:S01]  /*0be0*/  IMAD.WIDE.U32 R8, R30.reuse, 0x64, R34.reuse ;  /* 0x000000641e087825 */ /* 0x140fe200078e0022 */
[----:B------:R-:W-:Y:S02]  /*0bf0*/  IADD3 R71, PT, PT, R71, R15, RZ ;  /* 0x0000000f47477210 */ /* 0x000fe40007ffe0ff */
[----:B------:R-:W-:Y:S02]  /*0c00*/  IADD3 R67, PT, PT, R67, R7, RZ ;  /* 0x0000000743437210 */ /* 0x000fe40007ffe0ff */
[----:B------:R-:W-:Y:S01]  /*0c10*/  IADD3 R61, PT, PT, R61, R17, RZ ;  /* 0x000000113d3d7210 */ /* 0x000fe20007ffe0ff */
[----:B------:R-:W-:Y:S01]  /*0c20*/  IMAD R15, R31, 0x58, RZ ;  /* 0x000000581f0f7824 */ /* 0x000fe200078e02ff */
[----:B------:R-:W-:Y:S01]  /*0c30*/  MOV R58, R12 ;  /* 0x0000000c003a7202 */ /* 0x000fe20000000f00 */
[----:B------:R-:W-:Y:S01]  /*0c40*/  IMAD.WIDE.U32 R64, R30, 0x58, R34 ;  /* 0x000000581e407825 */ /* 0x000fe200078e0022 */
[----:B------:R-:W-:Y:S01]  /*0c50*/  MOV R84, R14 ;  /* 0x0000000e00547202 */ /* 0x000fe20000000f00 */
[----:B------:R-:W-:-:S02]  /*0c60*/  IADD3 R9, PT, PT, R9, R13, RZ ;  /* 0x0000000d09097210 */ /* 0x000fc40007ffe0ff */
[C---:B------:R-:W-:Y:S02]  /*0c70*/  IMAD R7, R31.reuse, 0x60, RZ ;  /* 0x000000601f077824 */ /* 0x040fe400078e02ff */
[C-C-:B------:R-:W-:Y:S01]  /*0c80*/  IMAD.WIDE.U32 R16, R30.reuse, 0x60, R34.reuse ;  /* 0x000000601e107825 */ /* 0x140fe200078e0022 */
[CC--:B------:R-:W-:Y:S02]  /*0c90*/  LEA R26, P0, R30.reuse, R34.reuse, 0x2 ;  /* 0x000000221e1a7211 */ /* 0x0c0fe400078010ff */
[CC--:B------:R-:W-:Y:S01]  /*0ca0*/  LEA R14, P1, R30.reuse, R34.reuse, 0x3 ;  /* 0x000000221e0e7211 */ /* 0x0c0fe200078218ff */
[C---:B------:R-:W-:Y:S01]  /*0cb0*/  IMAD R33, R31.reuse, 0x78, RZ ;  /* 0x000000781f217824 */ /* 0x040fe200078e02ff */
[CC--:B------:R-:W-:Y:S01]  /*0cc0*/  LEA R24, P2, R30.reuse, R34.reuse, 0x4 ;  /* 0x000000221e187211 */ /* 0x0c0fe200078420ff */
[----:B------:R-:W-:Y:S01]  /*0cd0*/  IMAD R32, R31, 0x7c, RZ ;  /* 0x0000007c1f207824 */ /* 0x000fe200078e02ff */
[CC--:B------:R-:W-:Y:S01]  /*0ce0*/  LEA R22, P3, R30.reuse, R34.reuse, 0x5 ;  /* 0x000000221e167211 */ /* 0x0c0fe200078628ff */
[C---:B------:R-:W-:Y:S01]  /*0cf0*/  IMAD.WIDE.U32 R46, R30.reuse, 0x78, R34 ;  /* 0x000000781e2e7825 */ /* 0x040fe200078e0022 */
[----:B------:R-:W-:-:S02]  /*0d00*/  LEA R20, P4, R30, R34, 0x6 ;  /* 0x000000221e147211 */ /* 0x000fc400078830ff */
[C---:B------:R-:W-:Y:S01]  /*0d10*/  LEA R6, P5, R30.reuse, R34, 0x7 ;  /* 0x000000221e067211 */ /* 0x040fe200078a38ff */
[----:B------:R-:W-:Y:S01]  /*0d20*/  IMAD.WIDE.U32 R48, R30, 0x7c, R34 ;  /* 0x0000007c1e307825 */ /* 0x000fe200078e0022 */
[----:B------:R-:W-:-:S03]  /*0d30*/  IADD3 R65, PT, PT, R65, R15, RZ ;  /* 0x0000000f41417210 */ /* 0x000fc60007ffe0ff */
[C---:B------:R-:W-:Y:S02]  /*0d40*/  IMAD R123, R31.reuse, 0x68, RZ ;  /* 0x000000681f7b7824 */ /* 0x040fe400078e02ff */
[C---:B------:R-:W-:Y:S02]  /*0d50*/  IMAD R113, R31.reuse, 0x94, RZ ;  /* 0x000000941f717824 */ /* 0x040fe400078e02ff */
[----:B------:R-:W-:Y:S02]  /*0d60*/  IMAD R95, R31, 0x9c, RZ ;  /* 0x0000009c1f5f7824 */ /* 0x000fe400078e02ff */
[C-C-:B------:R-:W-:Y:S01]  /*0d70*/  IMAD.WIDE.U32 R56, R30.reuse, 0x68, R34.reuse ;  /* 0x000000681e387825 */ /* 0x140fe200078e0022 */
[----:B----4-:R0:W-:Y:S03]  /*0d80*/  STL.64 [R1+0xf0], R2 ;  /* 0x0000f00201007387 */ /* 0x0101e60000100a00 */
[C-C-:B------:R-:W-:Y:S01]  /*0d90*/  IMAD.WIDE.U32 R38, R30.reuse, 0x94, R34.reuse ;  /* 0x000000941e267825 */ /* 0x140fe200078e0022 */
[----:B------:R0:W-:Y:S03]  /*0da0*/  STL [R1+0xf8], R0 ;  /* 0x0000f80001007387 */ /* 0x0001e60000100800 */
[----:B------:R-:W-:Y:S01]  /*0db0*/  IMAD.WIDE.U32 R92, R30, 0x9c, R34 ;  /* 0x0000009c1e5c7825 */ /* 0x000fe200078e0022 */
[----:B------:R-:W-:-:S03]  /*0dc0*/  IADD3 R17, PT, PT, R17, R7, RZ ;  /* 0x0000000711117210 */ /* 0x000fc60007ffe0ff */
[----:B------:R-:W-:-:S04]  /*0dd0*/  IMAD.WIDE.U32 R12, R30, 0xa4, R34 ;  /* 0x000000a41e0c7825 */ /* 0x000fc800078e0022 */
[C---:B------:R-:W-:Y:S02]  /*0de0*/  IMAD R107, R31.reuse, 0xa4, RZ ;  /* 0x000000a41f6b7824 */ /* 0x040fe400078e02ff */
[C---:B------:R-:W-:Y:S02]  /*0df0*/  IMAD R19, R31.reuse, 0x84, RZ ;  /* 0x000000841f137824 */ /* 0x040fe400078e02ff */
[C---:B------:R-:W-:Y:S01]  /*0e00*/  IMAD.WIDE.U32 R96, R30.reuse, 0x84, R34 ;  /* 0x000000841e607825 */ /* 0x040fe200078e0022 */
[CCC-:B------:R-:W-:Y:S01]  /*0e10*/  LEA.HI.X R27, R30.reuse, R35.reuse, R31.reuse, 0x2, P0 ;  /* 0x000000231e1b7211 */ /* 0x1c0fe200000f141f */
[----:B------:R1:W5:Y:S01]  /*0e20*/  LD.E R103, desc[UR14][R34.64] ;  /* 0x0000000e22677980 */ /* 0x000362000c101900 */
[CCC-:B------:R-:W-:Y:S01]  /*0e30*/  LEA.HI.X R15, R30.reuse, R35.reuse, R31.reuse, 0x3, P1 ;  /* 0x000000231e0f7211 */ /* 0x1c0fe200008f1c1f */
[----:B------:R-:W-:Y:S01]  /*0e40*/  IMAD R18, R31, 0x88, RZ ;  /* 0x000000881f127824 */ /* 0x000fe200078e02ff */
[CC--:B------:R-:W-:Y:S01]  /*0e50*/  LEA.HI.X R25, R30.reuse, R35.reuse, R31, 0x4, P2 ;  /* 0x000000231e197211 */ /* 0x0c0fe200010f241f */
[C---:B------:R-:W-:Y:S01]  /*0e60*/  IMAD.WIDE.U32 R54, R30.reuse, 0x6c, R34 ;  /* 0x0000006c1e367825 */ /* 0x040fe200078e0022 */
[----:B------:R-:W-:Y:S01]  /*0e70*/  LEA.HI.X R23, R30, R35, R31, 0x5, P3 ;  /* 0x000000231e177211 */ /* 0x000fe200018f2c1f */
[----:B------:R-:W-:-:S02]  /*0e80*/  IADD.64 R28, R28, R52 ;  /* 0x000000341c1c7235 */ /* 0x000fc400078e0200 */
[C---:B------:R-:W-:Y:S01]  /*0e90*/  IMAD.WIDE.U32 R98, R30.reuse, 0x70, R34 ;  /* 0x000000701e627825 */ /* 0x040fe200078e0022 */
[CCC-:B------:R-:W-:Y:S01]  /*0ea0*/  LEA.HI.X R21, R30.reuse, R35.reuse, R31.reuse, 0x6, P4 ;  /* 0x000000231e157211 */ /* 0x1c0fe200020f341f */
[----:B------:R-:W5:Y:S01]  /*0eb0*/  LD.E R59, desc[UR14][R58.64] ;  /* 0x0000000e3a3b7980 */ /* 0x000f62000c101900 */
[C---:B------:R-:W-:Y:S01]  /*0ec0*/  LEA.HI.X R7, R30.reuse, R35, R31, 0x7, P5 ;  /* 0x000000231e077211 */ /* 0x040fe200028f3c1f */
[C-C-:B------:R-:W-:Y:S01]  /*0ed0*/  IMAD.WIDE.U32 R44, R30.reuse, 0x74, R34.reuse ;  /* 0x000000741e2c7825 */ /* 0x140fe200078e0022 */
[----:B------:R-:W-:Y:S02]  /*0ee0*/  IADD3 R47, PT, PT, R47, R33, RZ ;  /* 0x000000212f2f7210 */ /* 0x000fe40007ffe0ff */
[----:B------:R-:W-:Y:S02]  /*0ef0*/  IADD3 R49, PT, PT, R49, R32, RZ ;  /* 0x0000002031317210 */ /* 0x000fe40007ffe0ff */
[----:B------:R-:W-:Y:S01]  /*0f00*/  IADD3 R57, PT, PT, R57, R123, RZ ;  /* 0x0000007b39397210 */ /* 0x000fe20007ffe0ff */
[----:B------:R-:W-:Y:S01]  /*0f10*/  IMAD.WIDE.U32 R50, R30, 0x88, R34 ;  /* 0x000000881e327825 */ /* 0x000fe200078e0022 */
[----:B------:R-:W-:-:S02]  /*0f20*/  IADD3 R39, PT, PT, R39, R113, RZ ;  /* 0x0000007127277210 */ /* 0x000fc40007ffe0ff */
[----:B------:R-:W-:Y:S01]  /*0f30*/  IADD3 R33, PT, PT, R93, R95, RZ ;  /* 0x0000005f5d217210 */ /* 0x000fe20007ffe0ff */
[----:B------:R-:W-:Y:S01]  /*0f40*/  MOV R32, R92 ;  /* 0x0000005c00207202 */ /* 0x000fe20000000f00 */
[----:B------:R-:W-:Y:S01]  /*0f50*/  IMAD.WIDE.U32 R42, R30, 0x8c, R34 ;  /* 0x0000008c1e2a7825 */ /* 0x000fe200078e0022 */
[----:B------:R-:W-:-:S03]  /*0f60*/  IADD3 R19, PT, PT, R97, R19, RZ ;  /* 0x0000001361137210 */ /* 0x000fc60007ffe0ff */
[C-C-:B------:R-:W-:Y:S01]  /*0f70*/  IMAD.WIDE.U32 R40, R30.reuse, 0x90, R34.reuse ;  /* 0x000000901e287825 */ /* 0x140fe200078e0022 */
[----:B------:R-:W5:Y:S03]  /*0f80*/  LD.E R97, desc[UR14][R88.64] ;  /* 0x0000000e58617980 */ /* 0x000f66000c101900 */
[----:B------:R-:W-:-:S04]  /*0f90*/  IMAD.WIDE.U32 R36, R30, 0x98, R34 ;  /* 0x000000981e247825 */ /* 0x000fc800078e0022 */
[----:B------:R-:W-:Y:S01]  /*0fa0*/  IMAD.WIDE.U32 R80, R30, 0xa0, R34 ;  /* 0x000000a01e507825 */ /* 0x000fe200078e0022 */
[----:B-1----:R-:W-:Y:S01]  /*0fb0*/  IADD3 R35, PT, PT, R13, R107, RZ ;  /* 0x0000006b0d237210 */ /* 0x002fe20007ffe0ff */
[----:B------:R-:W-:Y:S01]  /*0fc0*/  MOV R34, R12 ;  /* 0x0000000c00227202 */ /* 0x000fe20000000f00 */
[----:B------:R-:W5:Y:S01]  /*0fd0*/  LD.E R13, desc[UR14][R72.64] ;  /* 0x0000000e480d7980 */ /* 0x000f62000c101900 */
[C---:B------:R-:W-:Y:S02]  /*0fe0*/  IMAD R125, R31.reuse, 0x6c, RZ ;  /* 0x0000006c1f7d7824 */ /* 0x040fe400078e02ff */
[C---:B------:R-:W-:Y:S02]  /*0ff0*/  IMAD R111, R31.reuse, 0x98, RZ ;  /* 0x000000981f6f7824 */ /* 0x040fe400078e02ff */
[----:B------:R-:W-:Y:S01]  /*1000*/  IMAD R105, R31, 0xa0, RZ ;  /* 0x000000a01f697824 */ /* 0x000fe200078e02ff */
[----:B------:R-:W-:Y:S01]  /*1010*/  IADD3 R51, PT, PT, R51, R18, RZ ;  /* 0x0000001233337210 */ /* 0x000fe20007ffe0ff */
[C---:B------:R-:W-:Y:S01]  /*1020*/  IMAD R117, R31.reuse, 0x8c, RZ ;  /* 0x0000008c1f757824 */ /* 0x040fe200078e02ff */
[----:B------:R-:W5:Y:S01]  /*1030*/  LD.E R95, desc[UR14][R90.64] ;  /* 0x0000000e5a5f7980 */ /* 0x000f62000c101900 */
[----:B------:R-:W-:Y:S01]  /*1040*/  IMAD R94, R31, 0x70, RZ ;  /* 0x000000701f5e7824 */ /* 0x000fe200078e02ff */
[----:B------:R-:W-:Y:S01]  /*1050*/  IADD3 R55, PT, PT, R55, R125, RZ ;  /* 0x0000007d37377210 */ /* 0x000fe20007ffe0ff */
[C---:B------:R-:W-:Y:S01]  /*1060*/  IMAD R121, R31.reuse, 0x74, RZ ;  /* 0x000000741f797824 */ /* 0x040fe200078e02ff */
[----:B------:R-:W5:Y:S01]  /*1070*/  LD.E R72, desc[UR14][R76.64] ;  /* 0x0000000e4c487980 */ /* 0x000f62000c101900 */
[----:B------:R-:W-:Y:S01]  /*1080*/  IMAD R115, R31, 0x90, RZ ;  /* 0x000000901f737824 */ /* 0x000fe200078e02ff */
[----:B------:R-:W-:Y:S01]  /*1090*/  MOV R18, R96 ;  /* 0x0000006000127202 */ /* 0x000fe20000000f00 */
[----:B------:R-:W-:Y:S01]  /*10a0*/  IADD3 R37, PT, PT, R37, R111, RZ ;  /* 0x0000006f25257210 */ /* 0x000fe20007ffe0ff */
[----:B------:R-:W5:Y:S01]  /*10b0*/  LD.E R88, desc[UR14][R16.64] ;  /* 0x0000000e10587980 */ /* 0x000f62000c101900 */
[----:B------:R-:W-:Y:S01]  /*10c0*/  IADD3 R31, PT, PT, R81, R105, RZ ;  /* 0x00000069511f7210 */ /* 0x000fe20007ffe0ff */
[----:B------:R-:W-:-:S02]  /*10d0*/  MOV R30, R80 ;  /* 0x00000050001e7202 */ /* 0x000fc40000000f00 */
[----:B------:R1:W5:Y:S04]  /*10e0*/  LD.E R89, desc[UR14][R8.64] ;  /* 0x0000000e08597980 */ /* 0x000368000c101900 */
[----:B------:R-:W5:Y:S01]  /*10f0*/  LD.E R76, desc[UR14][R22.64] ;  /* 0x0000000e164c7980 */ /* 0x000f62000c101900 */
[----:B------:R-:W-:-:S03]  /*1100*/  IADD3 R43, PT, PT, R43, R117, RZ ;  /* 0x000000752b2b7210 */ /* 0x000fc60007ffe0ff */
[----:B------:R2:W5:Y:S01]  /*1110*/  LD.E R90, desc[UR14][R56.64] ;  /* 0x0000000e385a7980 */ /* 0x000562000c101900 */
[----:B-1----:R-:W-:-:S03]  /*1120*/  IMAD R9, R109, 0xc, RZ ;  /* 0x0000000c6d097824 */ /* 0x002fc600078e02ff */
[----:B------:R1:W5:Y:S04]  /*1130*/  LD.E R16, desc[UR14][R38.64] ;  /* 0x0000000e26107980 */ /* 0x000368000c101900 */
[----:B------:R3:W5:Y:S01]  /*1140*/  LD.E R8, desc[UR14][R32.64] ;  /* 0x0000000e20087980 */ /* 0x000762000c101900 */
[----:B--2---:R-:W-:-:S03]  /*1150*/  IMAD.WIDE.U32 R56, R108, 0xc, R28 ;  /* 0x0000000c6c387825 */ /* 0x004fc600078e001c */
[----:B------:R2:W5:Y:S01]  /*1160*/  LD.E R58, desc[UR14][R6.64] ;  /* 0x0000000e063a7980 */ /* 0x000562000c101900 */
[----:B-1----:R-:W-:-:S03]  /*1170*/  IMAD R39, R109, 0x1c, RZ ;  /* 0x0000001c6d277824 */ /* 0x002fc600078e02ff */
[----:B------:R1:W5:Y:S01]  /*1180*/  LD.E R23, desc[UR14][R34.64] ;  /* 0x0000000e22177980 */ /* 0x000362000c101900 */
[C-C-:B---3--:R-:W-:Y:S01]  /*1190*/  IMAD.WIDE.U32 R32, R108.reuse, 0x1c, R28.reuse ;  /* 0x0000001c6c207825 */ /* 0x148fe200078e001c */
[----:B------:R-:W-:Y:S02]  /*11a0*/  IADD3 R99, PT, PT, R99, R94, RZ ;  /* 0x0000005e63637210 */ /* 0x000fe40007ffe0ff */
[----:B------:R-:W-:Y:S01]  /*11b0*/  IADD3 R45, PT, PT, R45, R121, RZ ;  /* 0x000000792d2d7210 */ /* 0x000fe20007ffe0ff */
[----:B------:R-:W5:Y:S01]  /*11c0*/  LD.E R94, desc[UR14][R86.64] ;  /* 0x0000000e565e7980 */ /* 0x000f62000c101900 */
[----:B--2---:R-:W-:Y:S01]  /*11d0*/  IMAD R7, R109, 0x28, RZ ;  /* 0x000000286d077824 */ /* 0x004fe200078e02ff */
[----:B------:R-:W-:Y:S02]  /*11e0*/  IADD3 R41, PT, PT, R41, R115, RZ ;  /* 0x0000007329297210 */ /* 0x000fe40007ffe0ff */
[----:B------:R-:W5:Y:S01]  /*11f0*/  LD.E R78, desc[UR14][R78.64] ;  /* 0x0000000e4e4e7980 */ /* 0x000f62000c101900 */
[----:B-1----:R-:W-:Y:S01]  /*1200*/  IMAD.WIDE.U32 R34, R108, 0x28, R28 ;  /* 0x000000286c227825 */ /* 0x002fe200078e001c */
[----:B------:R-:W-:-:S02]  /*1210*/  IADD3 R57, PT, PT, R57, R9, RZ ;  /* 0x0000000939397210 */ /* 0x000fc40007ffe0ff */
[----:B------:R-:W-:Y:S01]  /*1220*/  IADD3 R33, PT, PT, R33, R39, RZ ;  /* 0x0000002721217210 */ /* 0x000fe20007ffe0ff */
[----:B------:R1:W5:Y:S01]  /*1230*/  LD.E R91, desc[UR14][R54.64] ;  /* 0x0000000e365b7980 */ /* 0x000362000c101900 */
[----:B------:R-:W-:Y:S01]  /*1240*/  IMAD R9, R109, 0x24, RZ ;  /* 0x000000246d097824 */ /* 0x000fe200078e02ff */
[----:B------:R-:W-:Y:S02]  /*1250*/  IADD3 R35, PT, PT, R35, R7, RZ ;  /* 0x0000000723237210 */ /* 0x000fe40007ffe0ff */
[----:B------:R2:W5:Y:S01]  /*1260*/  LD.E R77, desc[UR14][R36.64] ;  /* 0x0000000e244d7980 */ /* 0x000562000c101900 */
[C---:B------:R-:W-:Y:S02]  /*1270*/  IMAD R7, R109.reuse, 0x38, RZ ;  /* 0x000000386d077824 */ /* 0x040fe400078e02ff */
[C-C-:B------:R-:W-:Y:S01]  /*1280*/  IMAD.WIDE.U32 R38, R108.reuse, 0x38, R28.reuse ;  /* 0x000000386c267825 */ /* 0x140fe200078e001c */
[----:B------:R-:W5:Y:S03]  /*1290*/  LD.E R80, desc[UR14][R74.64] ;  /* 0x0000000e4a507980 */ /* 0x000f66000c101900 */
[----:B-1----:R-:W-:Y:S01]  /*12a0*/  IMAD.WIDE.U32 R54, R108, 0x18, R28 ;  /* 0x000000186c367825 */ /* 0x002fe200078e001c */
[----:B------:R1:W5:Y:S03]  /*12b0*/  LD.E R18, desc[UR14][R18.64] ;  /* 0x0000000e12127980 */ /* 0x000366000c101900 */
[C---:B--2---:R-:W-:Y:S01]  /*12c0*/  IMAD R37, R109.reuse, 0x18, RZ ;  /* 0x000000186d257824 */ /* 0x044fe200078e02ff */
[----:B------:R2:W5:Y:S04]  /*12d0*/  LD.E R79, desc[UR14][R50.64] ;  /* 0x0000000e324f7980 */ /* 0x000568000c101900 */
[----:B------:R3:W5:Y:S01]  /*12e0*/  LD.E R87, desc[UR14][R30.64] ;  /* 0x0000000e1e577980 */ /* 0x000762000c101900 */
[----:B-1----:R-:W-:-:S03]  /*12f0*/  IMAD R19, R109, 0x14, RZ ;  /* 0x000000146d137824 */ /* 0x002fc600078e02ff */
[----:B------:R-:W5:Y:S01]  /*1300*/  LD.E R93, desc[UR14][R84.64] ;  /* 0x0000000e545d7980 */ /* 0x000f62000c101900 */
[----:B--2---:R-:W-:-:S03]  /*1310*/  IMAD.WIDE.U32 R50, R108, 0x24, R28 ;  /* 0x000000246c327825 */ /* 0x004fc600078e001c */
[----:B------:R-:W5:Y:S01]  /*1320*/  LD.E R74, desc[UR14][R62.64] ;  /* 0x0000000e3e4a7980 */ /* 0x000f62000c101900 */
[----:B---3--:R-:W-:-:S03]  /*1330*/  IMAD.WIDE.U32 R30, R108, 0x14, R28 ;  /* 0x000000146c1e7825 */ /* 0x008fc600078e001c */
[----:B------:R1:W5:Y:S04]  /*1340*/  LD.E R17, desc[UR14][R26.64] ;  /* 0x0000000e1a117980 */ /* 0x000368000c101900 */
[----:B------:R2:W5:Y:S01]  /*1350*/  LD.E R92, desc[UR14][R20.64] ;  /* 0x0000000e145c7980 */ /* 0x000562000c101900 */
[----:B------:R-:W-:-:S03]  /*1360*/  IADD3 R55, PT, PT, R55, R37, RZ ;  /* 0x0000002537377210 */ /* 0x000fc60007ffe0ff */
[----:B------:R3:W5:Y:S01]  /*1370*/  LD.E R75, desc[UR14][R46.64] ;  /* 0x0000000e2e4b7980 */ /* 0x000762000c101900 */
[----:B-1----:R-:W-:-:S03]  /*1380*/  IMAD R27, R109, 0x34, RZ ;  /* 0x000000346d1b7824 */ /* 0x002fc600078e02ff */
[----:B------:R1:W5:Y:S01]  /*1390*/  LD.E R63, desc[UR14][R48.64] ;  /* 0x0000000e303f7980 */ /* 0x000362000c101900 */
[----:B--2---:R-:W-:-:S03]  /*13a0*/  IMAD.WIDE.U32 R20, R108, 0x34, R28 ;  /* 0x000000346c147825 */ /* 0x004fc600078e001c */
[----:B------:R2:W5:Y:S01]  /*13b0*/  LD.E R84, desc[UR14][R42.64] ;  /* 0x0000000e2a547980 */ /* 0x000562000c101900 */
[C-C-:B---3--:R-:W-:Y:S01]  /*13c0*/  SHF.L.U64.HI R47, R108.reuse, 0x3, R109.reuse ;  /* 0x000000036c2f7819 */ /* 0x148fe2000001026d */
[C---:B------:R-:W-:Y:S02]  /*13d0*/  IMAD.SHL.U32 R46, R108.reuse, 0x8, RZ ;  /* 0x000000086c2e7824 */ /* 0x040fe400078e00ff */
[----:B------:R3:W5:Y:S01]  /*13e0*/  LD.E R12, desc[UR14][R44.64] ;  /* 0x0000000e2c0c7980 */ /* 0x000762000c101900 */
[C-C-:B-1----:R-:W-:Y:S01]  /*13f0*/  SHF.L.U64.HI R49, R108.reuse, 0x2, R109.reuse ;  /* 0x000000026c317819 */ /* 0x142fe2000001026d */
[C---:B------:R-:W-:Y:S02]  /*1400*/  IMAD.SHL.U32 R48, R108.reuse, 0x4, RZ ;  /* 0x000000046c307824 */ /* 0x040fe400078e00ff */
[----:B------:R1:W5:Y:S01]  /*1410*/  LD.E R96, desc[UR14][R24.64] ;  /* 0x0000000e18607980 */ /* 0x000362000c101900 */
[C---:B--2---:R-:W-:Y:S01]  /*1420*/  SHF.L.U64.HI R43, R108.reuse, 0x4, R109 ;  /* 0x000000046c2b7819 */ /* 0x044fe2000001026d */
[----:B------:R-:W-:-:S02]  /*1430*/  IMAD.SHL.U32 R42, R108, 0x10, RZ ;  /* 0x000000106c2a7824 */ /* 0x000fc400078e00ff */
[----:B------:R-:W5:Y:S01]  /*1440*/  LD.E R82, desc[UR14][R82.64] ;  /* 0x0000000e52527980 */ /* 0x000f62000c101900 */
[C---:B---3--:R-:W-:Y:S01]  /*1450*/  SHF.L.U64.HI R45, R108.reuse, 0x5, R109 ;  /* 0x000000056c2d7819 */ /* 0x048fe2000001026d */
[C---:B------:R-:W-:Y:S02]  /*1460*/  IMAD.SHL.U32 R44, R108.reuse, 0x20, RZ ;  /* 0x000000206c2c7824 */ /* 0x040fe400078e00ff */
[----:B------:R2:W5:Y:S01]  /*1470*/  LD.E R86, desc[UR14][R40.64] ;  /* 0x0000000e28567980 */ /* 0x000562000c101900 */
[----:B------:R-:W-:Y:S01]  /*1480*/  IADD3 R31, PT, PT, R31, R19, RZ ;  /* 0x000000131f1f7210 */ /* 0x000fe20007ffe0ff */
[----:B-1----:R-:W-:Y:S01]  /*1490*/  IMAD R25, R109, 0x30, RZ ;  /* 0x000000306d197824 */ /* 0x002fe200078e02ff */
[----:B------:R-:W-:Y:S01]  /*14a0*/  IADD3 R51, PT, PT, R51, R9, RZ ;  /* 0x0000000933337210 */ /* 0x000fe20007ffe0ff */
[----:B------:R-:W-:Y:S01]  /*14b0*/  IMAD.WIDE.U32 R36, R108, 0x30, R28 ;  /* 0x000000306c247825 */ /* 0x000fe200078e001c */
[----:B------:R-:W-:Y:S01]  /*14c0*/  IADD3 R39, PT, PT, R39, R7, RZ ;  /* 0x0000000727277210 */ /* 0x000fe20007ffe0ff */
[----:B------:R1:W5:Y:S01]  /*14d0*/  LD.E R83, desc[UR14][R64.64] ;  /* 0x0000000e40537980 */ /* 0x000362000c101900 */
[----:B------:R-:W-:Y:S01]  /*14e0*/  IADD3 R21, PT, PT, R21, R27, RZ ;  /* 0x0000001b15157210 */ /* 0x000fe20007ffe0ff */
[----:B------:R-:W-:Y:S01]  /*14f0*/  IMAD R19, R109, 0x2c, RZ ;  /* 0x0000002c6d137824 */ /* 0x000fe200078e02ff */
[----:B------:R-:W-:-:S02]  /*1500*/  IADD.64 R26, R28, R46 ;  /* 0x0000002e1c1a7235 */ /* 0x000fc400078e0200 */
[----:B------:R3:W5:Y:S01]  /*1510*/  LD.E R85, desc[UR14][R60.64] ;  /* 0x0000000e3c557980 */ /* 0x000762000c101900 */
[----:B--2---:R-:W-:-:S03]  /*1520*/  IMAD.WIDE.U32 R40, R108, 0x2c, R28 ;  /* 0x0000002c6c287825 */ /* 0x004fc600078e001c */
[----:B------:R2:W5:Y:S01]  /*1530*/  LD.E R24, desc[UR14][R28.64] ;  /* 0x0000000e1c187980 */ /* 0x000562000c101900 */
[----:B------:R-:W-:Y:S01]  /*1540*/  IMAD R9, R109, 0x3c, RZ ;  /* 0x0000003c6d097824 */ /* 0x000fe200078e02ff */
[----:B-1----:R-:W-:Y:S02]  /*1550*/  IADD.64 R64, R28, R48 ;  /* 0x000000301c407235 */ /* 0x002fe400078e0200 */
[----:B------:R-:W-:Y:S01]  /*1560*/  IMAD.WIDE.U32 R6, R108, 0x3c, R28 ;  /* 0x0000003c6c067825 */ /* 0x000fe200078e001c */
[----:B------:R-:W-:Y:S01]  /*1570*/  IADD3 R37, PT, PT, R37, R25, RZ ;  /* 0x0000001925257210 */ /* 0x000fe20007ffe0ff */
[----:B---3--:R-:W-:-:S03]  /*1580*/  IADD.64 R60, R28, R42 ;  /* 0x0000002a1c3c7235 */ /* 0x008fc600078e0200 */
[----:B------:R-:W-:Y:S02]  /*1590*/  IADD3 R41, PT, PT, R41, R19, RZ ;  /* 0x0000001329297210 */ /* 0x000fe40007ffe0ff */
[----:B------:R-:W-:Y:S01]  /*15a0*/  IADD3 R7, PT, PT, R7, R9, RZ ;  /* 0x0000000907077210 */ /* 0x000fe20007ffe0ff */
[----:B--2---:R-:W-:Y:S02]  /*15b0*/  IADD.64 R28, R28, R44 ;  /* 0x0000002c1c1c7235 */ /* 0x004fe400078e0200 */
[----:B------:R0:W5:Y:S04]  /*15c0*/  LD.E R26, desc[UR14][R26.64] ;  /* 0x0000000e1a1a7980 */ /* 0x000168000c101900 */
        /* <DEDUP_REMOVED lines=20> */
[----:B------:R0:W5:Y:S01]  /*1710*/  LD.E R39, desc[UR14][R6.64] ;  /* 0x0000000e06277980 */ /* 0x000162000c101900 */
[----:B------:R-:W-:-:S05]  /*1720*/  IADD.64 R10, R4, R10 ;  /* 0x0000000a040a7235 */ /* 0x000fca00078e0200 */
[----:B------:R-:W-:-:S05]  /*1730*/  LOP3.LUT R4, R11, UR5, RZ, 0xfc, !PT ;  /* 0x000000050b047c12 */ /* 0x000fca000f8efcff */
[----:B------:R-:W-:Y:S01]  /*1740*/  ISETP.NE.U32.AND P0, PT, R4, RZ, PT ;  /* 0x000000ff0400720c */ /* 0x000fe20003f05070 */
[----:B------:R-:W-:-:S12]  /*1750*/  BSSY.RECONVERGENT B0, `(.L_x_0) ;  /* 0x0000017000007945 */ /* 0x000fd80003800200 */
[----:B0-----:R-:W-:Y:S05]  /*1760*/  @P0 BRA `(.L_x_1) ;  /* 0x00000000004c0947 */ /* 0x001fea0003800000 */
[----:B------:R-:W-:Y:S02]  /*1770*/  UI2F.U32.RP UR6, UR4 ;  /* 0x000000040006725a */ /* 0x000fe40008209000 */
[----:B------:R-:W-:Y:S01]  /*1780*/  IADD3 R7, PT, PT, RZ, -UR4, RZ ;  /* 0x80000004ff077c10 */ /* 0x000fe2000fffe0ff */
[----:B------:R-:W-:Y:S01]  /*1790*/  ISETP.NE.U32.AND P1, PT, RZ, UR4, PT ;  /* 0x00000004ff007c0c */ /* 0x000fe2000bf25070 */
[----:B------:R-:W-:-:S05]  /*17a0*/  MOV R41, RZ ;  /* 0x000000ff00297202 */ /* 0x000fca0000000f00 */
[----:B------:R-:W0:Y:S02]  /*17b0*/  MUFU.RCP R4, UR6 ;  /* 0x0000000600047d08 */ /* 0x000e240008001000 */
[----:B0-----:R-:W-:-:S04]  /*17c0*/  IADD3 R4, PT, PT, R4, 0xffffffe, RZ ;  /* 0x0ffffffe04047810 */ /* 0x001fc80007ffe0ff */
[----:B------:R0:W1:Y:S02]  /*17d0*/  F2I.FTZ.U32.TRUNC.NTZ R5, R4 ;  /* 0x0000000400057305 */ /* 0x000064000021f000 */
[----:B0-----:R-:W-:Y:S02]  /*17e0*/  HFMA2 R4, -RZ, RZ, 0, 0 ;  /* 0x00000000ff047431 */ /* 0x001fe400000001ff */
[----:B-1----:R-:W-:-:S04]  /*17f0*/  IMAD R7, R7, R5, RZ ;  /* 0x0000000507077224 */ /* 0x002fc800078e02ff */
[----:B------:R-:W-:-:S06]  /*1800*/  IMAD.HI.U32 R5, R5, R7, R4 ;  /* 0x0000000705057227 */ /* 0x000fcc00078e0004 */
[----:B------:R-:W-:-:S05]  /*1810*/  IMAD.HI.U32 R5, R5, R10, RZ ;  /* 0x0000000a05057227 */ /* 0x000fca00078e00ff */
[----:B------:R-:W-:-:S05]  /*1820*/  IADD3 R5, PT, PT, -R5, RZ, RZ ;  /* 0x000000ff05057210 */ /* 0x000fca0007ffe1ff */
[----:B------:R-:W-:-:S05]  /*1830*/  IMAD R40, R5, UR4, R10 ;  /* 0x0000000405287c24 */ /* 0x000fca000f8e020a */
[----:B------:R-:W-:-:S13]  /*1840*/  ISETP.GE.U32.AND P0, PT, R40, UR4, PT ;  /* 0x0000000428007c0c */ /* 0x000fda000bf06070 */
[----:B------:R-:W-:-:S05]  /*1850*/  @P0 IADD3 R40, PT, PT, R40, -UR4, RZ ;  /* 0x8000000428280c10 */ /* 0x000fca000fffe0ff */
[----:B------:R-:W-:-:S13]  /*1860*/  ISETP.GE.U32.AND P0, PT, R40, UR4, PT ;  /* 0x0000000428007c0c */ /* 0x000fda000bf06070 */
[----:B------:R-:W-:Y:S02]  /*1870*/  @P0 IADD3 R40, PT, PT, R40, -UR4, RZ ;  /* 0x8000000428280c10 */ /* 0x000fe4000fffe0ff */
[----:B------:R-:W-:Y:S01]  /*1880*/  @!P1 LOP3.LUT R40, RZ, UR4, RZ, 0x33, !PT ;  /* 0x00000004ff289c12 */ /* 0x000fe2000f8e33ff */
[----:B------:R-:W-:Y:S06]  /*1890*/  BRA `(.L_x_2) ;  /* 0x0000000000087947 */ /* 0x000fec0003800000 */
.L_x_1:
[----:B------:R-:W-:-:S07]  /*18a0*/  MOV R9, 0x18c0 ;  /* 0x000018c000097802 */ /* 0x000fce0000000f00 */
[----:B-----5:R-:W-:Y:S05]  /*18b0*/  CALL.REL.NOINC `($__internal_0_$__cuda_sm20_rem_u64) ;  /* 0x0000026400107944 */ /* 0x020fea0003c00000 */
.L_x_2:
[----:B------:R-:W-:Y:S05]  /*18c0*/  BSYNC.RECONVERGENT B0 ;  /* 0x0000000000007941 */ /* 0x000fea0003800200 */
.L_x_0:
[----:B------:R-:W2:Y:S01]  /*18d0*/  LDL.64 R112, [R1+0x100] ;  /* 0x0001000001707983 */ /* 0x000ea20000100a00 */
[----:B------:R-:W0:Y:S03]  /*18e0*/  LDC.64 R6, c[0x0][0x380] ;  /* 0x0000e000ff067b82 */ /* 0x000e260000000a00 */
[----:B------:R-:W3:Y:S04]  /*18f0*/  LDL R70, [R1+0x110] ;  /* 0x0001100001467983 */ /* 0x000ee80000100800 */
[----:B0-----:R-:W4:Y:S04]  /*1900*/  LDG.E R4, desc[UR14][R6.64+0x4] ;  /* 0x0000040e06047981 */ /* 0x001f28000c1e1900 */
[----:B------:R-:W3:Y:S04]  /*1910*/  LDG.E R9, desc[UR14][R6.64+0x8] ;  /* 0x0000080e06097981 */ /* 0x000ee8000c1e1900 */
[----:B------:R-:W3:Y:S04]  /*1920*/  LDG.E R62, desc[UR14][R6.64+0xc] ;  /* 0x00000c0e063e7981 */ /* 0x000ee8000c1e1900 */
[----:B------:R-:W3:Y:S04]  /*1930*/  LDG.E R60, desc[UR14][R6.64+0x10] ;  /* 0x0000100e063c7981 */ /* 0x000ee8000c1e1900 */
[----:B------:R-:W3:Y:S04]  /*1940*/  LDG.E R56, desc[UR14][R6.64+0x14] ;  /* 0x0000140e06387981 */ /* 0x000ee8000c1e1900 */
[----:B------:R-:W3:Y:S04]  /*1950*/  LDG.E R22, desc[UR14][R6.64+0x18] ;  /* 0x0000180e06167981 */ /* 0x000ee8000c1e1900 */
[----:B------:R-:W3:Y:S04]  /*1960*/  LDG.E R19, desc[UR14][R6.64+0x1c] ;  /* 0x00001c0e06137981 */ /* 0x000ee8000c1e1900 */
[----:B------:R-:W3:Y:S04]  /*1970*/  LDG.E R14, desc[UR14][R6.64+0x20] ;  /* 0x0000200e060e7981 */ /* 0x000ee8000c1e1900 */
[----:B------:R-:W3:Y:S04]  /*1980*/  LDL R68, [R1+0x114] ;  /* 0x0001140001447983 */ /* 0x000ee80000100800 */
[----:B------:R-:W3:Y:S04]  /*1990*/  LDL R61, [R1+0x118] ;  /* 0x00011800013d7983 */ /* 0x000ee80000100800 */
[----:B------:R-:W3:Y:S04]  /*19a0*/  LDL R57, [R1+0x11c] ;  /* 0x00011c0001397983 */ /* 0x000ee80000100800 */
[----:B------:R-:W3:Y:S01]  /*19b0*/  LDL.64 R10, [R1+0xa0] ;  /* 0x0000a000010a7983 */ /* 0x000ee20000100a00 */
[----:B------:R-:W-:-:S02]  /*19c0*/  IMAD R99, R109, 0x30, RZ ;  /* 0x000000306d637824 */ /* 0x000fc400078e02ff */
[----:B------:R-:W-:Y:S01]  /*19d0*/  IMAD R111, R109, 0x34, RZ ;  /* 0x000000346d6f7824 */ /* 0x000fe200078e02ff */
[----:B------:R-:W3:Y:S04]  /*19e0*/  LDG.E R116, desc[UR14][R6.64+0x2c] ;  /* 0x00002c0e06747981 */ /* 0x000ee8000c1e1900 */
[----:B--2---:R-:W2:Y:S04]  /*19f0*/  LD.E R54, desc[UR14][R112.64] ;  /* 0x0000000e70367980 */ /* 0x004ea8000c101900 */
[----:B------:R-:W2:Y:S04]  /*1a00*/  LD.E R64, desc[UR14][R112.64+0x4] ;  /* 0x0000040e70407980 */ /* 0x000ea8000c101900 */
[----:B------:R-:W2:Y:S04]  /*1a10*/  LD.E R110, desc[UR14][R112.64+0x8] ;  /* 0x0000080e706e7980 */ /* 0x000ea8000c101900 */
[----:B------:R0:W2:Y:S01]  /*1a20*/  LD.E R112, desc[UR14][R112.64+0xc] ;  /* 0x00000c0e70707980 */ /* 0x0000a2000c101900 */
[----:B----4-:R-:W-:-:S03]  /*1a30*/  R2UR UR6, R4 ;  /* 0x00000000040672ca */ /* 0x010fc600000e0000 */
[----:B------:R-:W4:Y:S01]  /*1a40*/  LDL.64 R4, [R1+0x100] ;  /* 0x0001000001047983 */ /* 0x000f220000100a00 */
[----:B---3-5:R-:W-:-:S04]  /*1a50*/  IMAD.WIDE.U32 R20, R9, R95, RZ ;  /* 0x0000005f09147225 */ /* 0x028fc800078e00ff */
[----:B------:R-:W-:-:S05]  /*1a60*/  IMAD R65, R20, 0x7effffff, RZ ;  /* 0x7effffff14417824 */ /* 0x000fca00078e02ff */
[----:B------:R-:W-:-:S04]  /*1a70*/  IMAD.WIDE.U32 R50, R97, UR6, RZ ;  /* 0x0000000661327c25 */ /* 0x000fc8000f8e00ff */
[----:B------:R-:W-:Y:S02]  /*1a80*/  IMAD R55, R50, 0x7effffff, RZ ;  /* 0x7effffff32377824 */ /* 0x000fe400078e02ff */
[----:B------:R-:W-:-:S04]  /*1a90*/  IMAD.HI.U32 R65, R65, 0x7f000001, R20 ;  /* 0x7f00000141417827 */ /* 0x000fc800078e0014 */
[----:B------:R-:W-:Y:S01]  /*1aa0*/  IMAD.HI.U32 R50, R55, 0x7f000001, R50 ;  /* 0x7f00000137327827 */ /* 0x000fe200078e0032 */
[----:B------:R-:W-:-:S04]  /*1ab0*/  ISETP.GE.U32.AND P1, PT, R65, 0x7f000001, PT ;  /* 0x7f0000014100780c */ /* 0x000fc80003f26070 */
[----:B------:R-:W-:Y:S01]  /*1ac0*/  ISETP.GE.U32.AND P0, PT, R50, 0x7f000001, PT ;  /* 0x7f0000013200780c */ /* 0x000fe20003f06070 */
[----:B------:R-:W-:-:S04]  /*1ad0*/  IMAD.WIDE.U32 R20, R62, R94, RZ ;  /* 0x0000005e3e147225 */ /* 0x000fc800078e00ff */
[----:B------:R-:W-:Y:S01]  /*1ae0*/  IMAD R51, R20, 0x7effffff, RZ ;  /* 0x7effffff14337824 */ /* 0x000fe200078e02ff */
[----:B------:R-:W3:Y:S03]  /*1af0*/  LD.E R119, desc[UR14][R10.64+0xc] ;  /* 0x00000c0e0a777980 */ /* 0x000ee6000c101900 */
[----:B------:R-:W-:Y:S01]  /*1b00*/  @P1 IADD3 R65, PT, PT, R65, -0x7f000001, RZ ;  /* 0x80ffffff41411810 */ /* 0x000fe20007ffe0ff */
[----:B------:R-:W-:Y:S01]  /*1b10*/  IMAD R115, R109, 0x3c, RZ ;  /* 0x0000003c6d737824 */ /* 0x000fe200078e02ff */
[----:B------:R-:W3:Y:S02]  /*1b20*/  LD.E R121, desc[UR14][R10.64+0x18] ;  /* 0x0000180e0a797980 */ /* 0x000ee4000c101900 */
[----:B------:R-:W-:Y:S01]  /*1b30*/  @P0 IADD3 R50, PT, PT, R50, -0x7f000001, RZ ;  /* 0x80ffffff32320810 */ /* 0x000fe20007ffe0ff */
[----:B------:R-:W-:Y:S01]  /*1b40*/  IMAD.HI.U32 R55, R51, 0x7f000001, R20 ;  /* 0x7f00000133377827 */ /* 0x000fe200078e0014 */
[----:B------:R-:W3:Y:S02]  /*1b50*/  LD.E R120, desc[UR14][R10.64+0x1c] ;  /* 0x00001c0e0a787980 */ /* 0x000ee4000c101900 */
[----:B------:R-:W-:-:S02]  /*1b60*/  IADD3 R50, PT, PT, R50, R65, RZ ;  /* 0x0000004132327210 */ /* 0x000fc40007ffe0ff */
[----:B------:R-:W-:-:S03]  /*1b70*/  ISETP.GE.U32.AND P1, PT, R55, 0x7f000001, PT ;  /* 0x7f0000013700780c */ /* 0x000fc60003f26070 */
[----:B------:R-:W-:Y:S01]  /*1b80*/  ISETP.GE.U32.AND P0, PT, R50, 0x7f000001, PT ;  /* 0x7f0000013200780c */ /* 0x000fe20003f06070 */
[----:B------:R-:W-:-:S04]  /*1b90*/  IMAD.WIDE.U32 R20, R60, R69, RZ ;  /* 0x000000453c147225 */ /* 0x000fc800078e00ff */
[----:B------:R-:W-:-:S05]  /*1ba0*/  IMAD R51, R20, 0x7effffff, RZ ;  /* 0x7effffff14337824 */ /* 0x000fca00078e02ff */
[----:B------:R-:W-:-:S03]  /*1bb0*/  @P1 IADD3 R55, PT, PT, R55, -0x7f000001, RZ ;  /* 0x80ffffff37371810 */ /* 0x000fc60007ffe0ff */
[----:B------:R-:W-:Y:S01]  /*1bc0*/  @P0 IADD3 R50, PT, PT, R50, -0x7f000001, RZ ;  /* 0x80ffffff32320810 */ /* 0x000fe20007ffe0ff */
[----:B------:R-:W-:-:S03]  /*1bd0*/  IMAD.HI.U32 R65, R51, 0x7f000001, R20 ;  /* 0x7f00000133417827 */ /* 0x000fc600078e0014 */
[----:B------:R-:W-:Y:S02]  /*1be0*/  IADD3 R50, PT, PT, R50, R55, RZ ;  /* 0x0000003732327210 */ /* 0x000fe40007ffe0ff */
        /* <DEDUP_REMOVED lines=33> */
[----:B------:R-:W-:-:S10]  /*1e00*/  ISETP.GE.U32.AND P0, PT, R50, 0x7f000001, PT ;  /* 0x7f0000013200780c */ /* 0x000fd40003f06070 */
[----:B------:R-:W-:-:S03]  /*1e10*/  @P1 IADD3 R51, PT, PT, R51, -0x7f000001, RZ ;  /* 0x80ffffff33331810 */ /* 0x000fc60007ffe0ff */
[----:B------:R-:W-:-:S04]  /*1e20*/  @P0 IADD3 R50, PT, PT, R50, -0x7f000001, RZ ;  /* 0x80ffffff32320810 */ /* 0x000fc80007ffe0ff */
[----:B0-----:R-:W-:-:S05]  /*1e30*/  IADD3 R113, PT, PT, R50, R51, RZ ;  /* 0x0000003332717210 */ /* 0x001fca0007ffe0ff */
[----:B------:R-:W-:Y:S01]  /*1e40*/  ISETP.GE.U32.AND P0, PT, R113, 0x7f000001, PT ;  /* 0x7f0000017100780c */ /* 0x000fe20003f06070 */
[----:B------:R-:W-:-:S04]  /*1e50*/  LEA R20, P2, R40, R52, 0x2 ;  /* 0x0000003428147211 */ /* 0x000fc800078410ff */
[----:B------:R-:W-:-:S08]  /*1e60*/  LEA.HI.X R21, R40, R53, R41, 0x2, P2 ;  /* 0x0000003528157211 */ /* 0x000fd000010f1429 */
[----:B------:R-:W-:Y:S01]  /*1e70*/  @P0 IADD3 R113, PT, PT, R113, -0x7f000001, RZ ;  /* 0x80ffffff71710810 */ /* 0x000fe20007ffe0ff */
[-C--:B------:R-:W-:Y:S02]  /*1e80*/  IADD.64 R40, R48, R20.reuse ;  /* 0x0000001430287235 */ /* 0x080fe400078e0200 */
[----:B------:R-:W-:Y:S02]  /*1e90*/  IADD.64 R46, R46, R20 ;  /* 0x000000142e2e7235 */ /* 0x000fe400078e0200 */
[----:B------:R-:W-:Y:S01]  /*1ea0*/  ISETP.GE.U32.AND P0, PT, R113, R76, PT ;  /* 0x0000004c7100720c */ /* 0x000fe20003f06070 */
[-C--:B------:R-:W-:Y:S02]  /*1eb0*/  IADD.64 R42, R42, R20.reuse ;  /* 0x000000142a2a7235 */ /* 0x080fe400078e0200 */
[----:B------:R-:W-:Y:S02]  /*1ec0*/  IADD.64 R44, R44, R20 ;  /* 0x000000142c2c7235 */ /* 0x000fe400078e0200 */
[----:B------:R-:W3:Y:S01]  /*1ed0*/  LD.E R40, desc[UR14][R40.64] ;  /* 0x0000000e28287980 */ /* 0x000ee2000c101900 */
[----:B------:R-:W-:-:S02]  /*1ee0*/  IMAD R49, R109, 0xc, RZ ;  /* 0x0000000c6d317824 */ /* 0x000fc400078e02ff */
[--C-:B------:R-:W-:Y:S01]  /*1ef0*/  IMAD.WIDE.U32 R106, R108, 0xc, R20.reuse ;  /* 0x0000000c6c6a7825 */ /* 0x100fe200078e0014 */
[----:B------:R-:W3:Y:S01]  /*1f00*/  LD.E R42, desc[UR14][R42.64] ;  /* 0x0000000e2a2a7980 */ /* 0x000ee2000c101900 */
[----:B------:R-:W-:Y:S02]  /*1f10*/  IADD3 R113, PT, PT, -R76, R113, RZ ;  /* 0x000000714c717210 */ /* 0x000fe40007ffe1ff */
[C---:B------:R-:W-:Y:S02]  /*1f20*/  IMAD R51, R109.reuse, 0x14, RZ ;  /* 0x000000146d337824 */ /* 0x040fe400078e02ff */
[----:B------:R-:W-:Y:S01]  /*1f30*/  IMAD R53, R109, 0x18, RZ ;  /* 0x000000186d357824 */ /* 0x000fe200078e02ff */
[----:B------:R0:W3:Y:S01]  /*1f40*/  LD.E R41, desc[UR14][R46.64] ;  /* 0x0000000e2e297980 */ /* 0x0000e2000c101900 */
[C-C-:B------:R-:W-:Y:S01]  /*1f50*/  IMAD.WIDE.U32 R104, R108.reuse, 0x18, R20.reuse ;  /* 0x000000186c687825 */ /* 0x140fe200078e0014 */
[----:B------:R-:W-:Y:S02]  /*1f60*/  IADD3 R107, PT, PT, R49, R107, RZ ;  /* 0x0000006b316b7210 */ /* 0x000fe40007ffe0ff */
[----:B------:R1:W3:Y:S01]  /*1f70*/  LD.E R43, desc[UR14][R44.64] ;  /* 0x0000000e2c2b7980 */ /* 0x0002e2000c101900 */
[----:B------:R-:W-:-:S04]  /*1f80*/  IMAD.WIDE.U32 R100, R108, 0x24, R20 ;  /* 0x000000246c647825 */ /* 0x000fc800078e0014 */
[----:B0-----:R-:W-:Y:S01]  /*1f90*/  IMAD.WIDE.U32 R46, R108, 0x14, R20 ;  /* 0x000000146c2e7825 */ /* 0x001fe200078e0014 */
[----:B------:R-:W-:-:S03]  /*1fa0*/  IADD3 R105, PT, PT, R53, R105, RZ ;  /* 0x0000006935697210 */ /* 0x000fc60007ffe0ff */
[----:B-1----:R-:W-:Y:S01]  /*1fb0*/  IMAD R45, R109, 0x24, RZ ;  /* 0x000000246d2d7824 */ /* 0x002fe200078e02ff */
[----:B------:R-:W-:Y:S01]  /*1fc0*/  IADD3 R47, PT, PT, R51, R47, RZ ;  /* 0x0000002f332f7210 */ /* 0x000fe20007ffe0ff */
[----:B------:R-:W-:Y:S01]  /*1fd0*/  IMAD R55, R109, 0x1c, RZ ;  /* 0x0000001c6d377824 */ /* 0x000fe200078e02ff */
[----:B------:R-:W-:Y:S01]  /*1fe0*/  @!P0 IADD3 R113, PT, PT, R113, 0x7f000001, RZ ;  /* 0x7f00000171718810 */ /* 0x000fe20007ffe0ff */
[C-C-:B------:R-:W-:Y:S01]  /*1ff0*/  IMAD.WIDE.U32 R48, R108.reuse, 0x1c, R20.reuse ;  /* 0x0000001c6c307825 */ /* 0x140fe200078e0014 */
[----:B------:R-:W-:Y:S01]  /*2000*/  IADD3 R101, PT, PT, R45, R101, RZ ;  /* 0x000000652d657210 */ /* 0x000fe20007ffe0ff */
[----:B------:R-:W3:Y:S02]  /*2010*/  LD.E R46, desc[UR14][R46.64] ;  /* 0x0000000e2e2e7980 */ /* 0x000ee4000c101900 */
[----:B------:R-:W-:Y:S02]  /*2020*/  IMAD R53, R109, 0x28, RZ ;  /* 0x000000286d357824 */ /* 0x000fe400078e02ff */
[----:B------:R-:W-:Y:S01]  /*2030*/  IMAD.WIDE.U32 R50, R108, 0x28, R20 ;  /* 0x000000286c327825 */ /* 0x000fe200078e0014 */
[----:B------:R-:W-:-:S03]  /*2040*/  IADD3 R49, PT, PT, R55, R49, RZ ;  /* 0x0000003137317210 */ /* 0x000fc60007ffe0ff */
[----:B------:R-:W-:Y:S02]  /*2050*/  IMAD R45, R109, 0x2c, RZ ;  /* 0x0000002c6d2d7824 */ /* 0x000fe400078e02ff */
[C-C-:B------:R-:W-:Y:S01]  /*2060*/  IMAD.WIDE.U32 R66, R108.reuse, 0x2c, R20.reuse ;  /* 0x0000002c6c427825 */ /* 0x140fe200078e0014 */
[----:B------:R-:W-:Y:S01]  /*2070*/  IADD3 R51, PT, PT, R53, R51, RZ ;  /* 0x0000003335337210 */ /* 0x000fe20007ffe0ff */
[----:B------:R-:W3:Y:S02]  /*2080*/  LD.E R48, desc[UR14][R48.64] ;  /* 0x0000000e30307980 */ /* 0x000ee4000c101900 */
[----:B------:R-:W-:Y:S01]  /*2090*/  IMAD.WIDE.U32 R52, R108, 0x30, R20 ;  /* 0x000000306c347825 */ /* 0x000fe200078e0014 */
[----:B------:R-:W-:Y:S01]  /*20a0*/  IADD3 R67, PT, PT, R45, R67, RZ ;  /* 0x000000432d437210 */ /* 0x000fe20007ffe0ff */
[----:B------:R-:W3:Y:S03]  /*20b0*/  LD.E R50, desc[UR14][R50.64] ;  /* 0x0000000e32327980 */ /* 0x000ee6000c101900 */
[----:B------:R-:W-:Y:S01]  /*20c0*/  IADD3 R53, PT, PT, R99, R53, RZ ;  /* 0x0000003563357210 */ /* 0x000fe20007ffe0ff */
[----:B------:R-:W3:Y:S04]  /*20d0*/  LD.E R47, desc[UR14][R104.64] ;  /* 0x0000000e682f7980 */ /* 0x000ee8000c101900 */
[----:B------:R-:W3:Y:S04]  /*20e0*/  LD.E R49, desc[UR14][R100.64] ;  /* 0x0000000e64317980 */ /* 0x000ee8000c101900 */
[----:B------:R-:W3:Y:S04]  /*20f0*/  LD.E R52, desc[UR14][R52.64] ;  /* 0x0000000e34347980 */ /* 0x000ee8000c101900 */
[----:B------:R-:W3:Y:S01]  /*2100*/  LD.E R51, desc[UR14][R66.64] ;  /* 0x0000000e42337980 */ /* 0x000ee2000c101900 */
[----:B--2---:R-:W-:-:S03]  /*2110*/  IMAD.WIDE.U32 R54, R54, R113, RZ ;  /* 0x0000007136367225 */ /* 0x004fc600078e00ff */
[----:B------:R-:W2:Y:S01]  /*2120*/  LDL.64 R66, [R1+0x100] ;  /* 0x0001000001427983 */ /* 0x000ea20000100a00 */
[----:B------:R-:W-:Y:S02]  /*2130*/  IMAD R65, R54, 0x7effffff, RZ ;  /* 0x7effffff36417824 */ /* 0x000fe400078e02ff */
[----:B------:R-:W-:-:S04]  /*2140*/  IMAD.WIDE.U32 R44, R64, R113, RZ ;  /* 0x00000071402c7225 */ /* 0x000fc800078e00ff */
[----:B------:R-:W-:-:S04]  /*2150*/  IMAD.HI.U32 R102, R65, 0x7f000001, R54 ;  /* 0x7f00000141667827 */ /* 0x000fc800078e0036 */
[----:B------:R-:W-:Y:S02]  /*2160*/  IMAD R99, R44, 0x7effffff, RZ ;  /* 0x7effffff2c637824 */ /* 0x000fe400078e02ff */
[----:B------:R-:W-:-:S04]  /*2170*/  IMAD.WIDE.U32 R64, R108, 0x34, R20 ;  /* 0x000000346c407825 */ /* 0x000fc800078e0014 */
[----:B------:R-:W-:Y:S01]  /*2180*/  IMAD.HI.U32 R99, R99, 0x7f000001, R44 ;  /* 0x7f00000163637827 */ /* 0x000fe200078e002c */
[----:B------:R-:W-:Y:S01]  /*2190*/  IADD3 R65, PT, PT, R111, R65, RZ ;  /* 0x000000416f417210 */ /* 0x000fe20007ffe0ff */
[----:B------:R0:W2:Y:S02]  /*21a0*/  LD.E R44, desc[UR14][R20.64] ;  /* 0x0000000e142c7980 */ /* 0x0000a4000c101900 */
[----:B------:R-:W-:Y:S02]  /*21b0*/  IMAD R45, R109, 0x38, RZ ;  /* 0x000000386d2d7824 */ /* 0x000fe400078e02ff */
[----:B------:R-:W-:Y:S01]  /*21c0*/  IMAD.WIDE.U32 R54, R108, 0x38, R20 ;  /* 0x000000386c367825 */ /* 0x000fe200078e0014 */
[----:B------:R-:W-:Y:S01]  /*21d0*/  ISETP.GE.U32.AND P0, PT, R102, 0x7f000001, PT ;  /* 0x7f0000016600780c */ /* 0x000fe20003f06070 */
[----:B------:R-:W-:Y:S01]  /*21e0*/  ISETP.GE.U32.AND P1, PT, R99, 0x7f000001, PT ;  /* 0x7f0000016300780c */ /* 0x000fe20003f26070 */
[----:B------:R-:W2:Y:S01]  /*21f0*/  LD.E R53, desc[UR14][R64.64] ;  /* 0x0000000e40357980 */ /* 0x000ea2000c101900 */
[----:B------:R-:W-:-:S04]  /*2200*/  IMAD.WIDE.U32 R110, R110, R113, RZ ;  /* 0x000000716e6e7225 */ /* 0x000fc800078e00ff */
[----:B0-----:R-:W-:Y:S01]  /*2210*/  IMAD.WIDE.U32 R20, R108, 0x3c, R20 ;  /* 0x0000003c6c147825 */ /* 0x001fe200078e0014 */
[----:B------:R-:W-:-:S03]  /*2220*/  IADD3 R55, PT, PT, R45, R55, RZ ;  /* 0x000000372d377210 */ /* 0x000fc60007ffe0ff */
[----:B------:R-:W-:Y:S02]  /*2230*/  IMAD.WIDE.U32 R108, R112, R113, RZ ;  /* 0x00000071706c7225 */ /* 0x000fe400078e00ff */
[----:B------:R-:W-:Y:S02]  /*2240*/  @P0 IADD3 R102, PT, PT, R102, -0x7f000001, RZ ;  /* 0x80ffffff66660810 */ /* 0x000fe40007ffe0ff */
[----:B------:R-:W-:Y:S01]  /*2250*/  @P1 IADD3 R99, PT, PT, R99, -0x7f000001, RZ ;  /* 0x80ffffff63631810 */ /* 0x000fe20007ffe0ff */
[----:B------:R-:W-:Y:S01]  /*2260*/  IMAD R45, R110, 0x7effffff, RZ ;  /* 0x7effffff6e2d7824 */ /* 0x000fe200078e02ff */
[----:B------:R-:W-:Y:S01]  /*2270*/  IADD3 R21, PT, PT, R115, R21, RZ ;  /* 0x0000001573157210 */ /* 0x000fe20007ffe0ff */
[----:B------:R-:W-:Y:S01]  /*2280*/  IMAD R113, R108, 0x7effffff, RZ ;  /* 0x7effffff6c717824 */ /* 0x000fe200078e02ff */
[----:B------:R-:W2:Y:S01]  /*2290*/  LD.E R54, desc[UR14][R54.64] ;  /* 0x0000000e36367980 */ /* 0x000ea2000c101900 */
[----:B------:R-:W-:Y:S01]  /*22a0*/  IMAD.HI.U32 R110, R45, 0x7f000001, R110 ;  /* 0x7f0000012d6e7827 */ /* 0x000fe200078e006e */
[----:B------:R-:W-:-:S02]  /*22b0*/  IADD3 R100, PT, PT, R102, R70, RZ ;  /* 0x0000004666647210 */ /* 0x000fc40007ffe0ff */
[----:B------:R-:W2:Y:S01]  /*22c0*/  LD.E R45, desc[UR14][R106.64] ;  /* 0x0000000e6a2d7980 */ /* 0x000ea2000c101900 */
[----:B------:R-:W-:Y:S01]  /*22d0*/  IMAD.HI.U32 R114, R113, 0x7f000001, R108 ;  /* 0x7f00000171727827 */ /* 0x000fe200078e006c */
[----:B------:R-:W-:Y:S02]  /*22e0*/  ISETP.GE.U32.AND P2, PT, R110, 0x7f000001, PT ;  /* 0x7f0000016e00780c */ /* 0x000fe40003f46070 */
[----:B------:R-:W2:Y:S02]  /*22f0*/  LD.E R112, desc[UR14][R10.64+0x8] ;  /* 0x0000080e0a707980 */ /* 0x000ea4000c101900 */
[----:B------:R-:W-:Y:S01]  /*2300*/  ISETP.GE.U32.AND P3, PT, R114, 0x7f000001, PT ;  /* 0x7f0000017200780c */ /* 0x000fe20003f66070 */
[----:B------:R-:W-:Y:S01]  /*2310*/  IADD3 R108, PT, PT, R99, R68, RZ ;  /* 0x00000044636c7210 */ /* 0x000fe20007ffe0ff */
[----:B------:R-:W-:Y:S01]  /*2320*/  ISETP.GE.U32.AND P0, PT, R100, 0x7f000001, PT ;  /* 0x7f0000016400780c */ /* 0x000fe20003f06070 */
[----:B------:R-:W2:Y:S06]  /*2330*/  LD.E R55, desc[UR14][R20.64] ;  /* 0x0000000e14377980 */ /* 0x000eac000c101900 */
[----:B------:R-:W-:Y:S01]  /*2340*/  @P2 IADD3 R110, PT, PT, R110, -0x7f000001, RZ ;  /* 0x80ffffff6e6e2810 */ /* 0x000fe20007ffe0ff */
[----:B------:R-:W2:Y:S03]  /*2350*/  LD.E R68, desc[UR14][R10.64] ;  /* 0x0000000e0a447980 */ /* 0x000ea6000c101900 */
[----:B------:R-:W-:-:S02]  /*2360*/  @P3 IADD3 R114, PT, PT, R114, -0x7f000001, RZ ;  /* 0x80ffffff72723810 */ /* 0x000fc40007ffe0ff */
[----:B------:R-:W-:Y:S01]  /*2370*/  IADD3 R110, PT, PT, R110, R61, RZ ;  /* 0x0000003d6e6e7210 */ /* 0x000fe20007ffe0ff */
[----:B------:R-:W-:Y:S01]  /*2380*/  ISETP.GE.U32.AND P1, PT, R108, 0x7f000001, PT ;  /* 0x7f0000016c00780c */ /* 0x000fe20003f26070 */
[----:B------:R-:W2:Y:S01]  /*2390*/  LD.E R99, desc[UR14][R10.64+0x10] ;  /* 0x0000100e0a637980 */ /* 0x000ea2000c101900 */
[----:B------:R-:W-:Y:S02]  /*23a0*/  IADD3 R114, PT, PT, R114, R57, RZ ;  /* 0x0000003972727210 */ /* 0x000fe40007ffe0ff */
[----:B------:R-:W-:Y:S01]  /*23b0*/  ISETP.GE.U32.AND P2, PT, R110, 0x7f000001, PT ;  /* 0x7f0000016e00780c */ /* 0x000fe20003f46070 */
[----:B------:R-:W2:Y:S02]  /*23c0*/  LD.E R57, desc[UR14][R10.64+0x4] ;  /* 0x0000040e0a397980 */ /* 0x000ea4000c101900 */
[----:B------:R-:W-:Y:S02]  /*23d0*/  ISETP.GE.U32.AND P3, PT, R114, 0x7f000001, PT ;  /* 0x7f0000017200780c */ /* 0x000fe40003f66070 */
[----:B------:R-:W2:Y:S04]  /*23e0*/  LD.E R61, desc[UR14][R10.64+0x14] ;  /* 0x0000140e0a3d7980 */ /* 0x000ea8000c101900 */
[----:B------:R0:W-:Y:S04]  /*23f0*/  STL [R1+0x110], R100 ;  /* 0x0001106401007387 */ /* 0x0001e80000100800 */
[----:B------:R1:W-:Y:S04]  /*2400*/  STL [R1+0x114], R108 ;  /* 0x0001146c01007387 */ /* 0x0003e80000100800 */
[----:B------:R4:W-:Y:S01]  /*2410*/  STL [R1+0x118], R110 ;  /* 0x0001186e01007387 */ /* 0x0009e20000100800 */
[----:B0-----:R-:W-:-:S03]  /*2420*/  @P0 IADD3 R100, PT, PT, R100, -0x7f000001, RZ ;  /* 0x80ffffff64640810 */ /* 0x001fc60007ffe0ff */
[----:B------:R0:W-:Y:S01]  /*2430*/  STL [R1+0x11c], R114 ;  /* 0x00011c7201007387 */ /* 0x0001e20000100800 */
[----:B-1----:R-:W-:Y:S02]  /*2440*/  @P1 IADD3 R108, PT, PT, R108, -0x7f000001, RZ ;  /* 0x80ffffff6c6c1810 */ /* 0x002fe40007ffe0ff */
[----:B----4-:R-:W-:Y:S02]  /*2450*/  @P2 IADD3 R110, PT, PT, R110, -0x7f000001, RZ ;  /* 0x80ffffff6e6e2810 */ /* 0x010fe40007ffe0ff */
[----:B0-----:R-:W-:Y:S01]  /*2460*/  @P3 IADD3 R114, PT, PT, R114, -0x7f000001, RZ ;  /* 0x80ffffff72723810 */ /* 0x001fe20007ffe0ff */
[----:B------:R0:W-:Y:S04]  /*2470*/  STL [R1+0x110], R100 ;  /* 0x0001106401007387 */ /* 0x0001e80000100800 */
[----:B------:R1:W-:Y:S04]  /*2480*/  STL [R1+0x114], R108 ;  /* 0x0001146c01007387 */ /* 0x0003e80000100800 */
[----:B------:R4:W-:Y:S04]  /*2490*/  STL [R1+0x118], R110 ;  /* 0x0001186e01007387 */ /* 0x0009e80000100800 */
[----:B------:R-:W-:Y:S04]  /*24a0*/  STL [R1+0x11c], R114 ;  /* 0x00011c7201007387 */ /* 0x000fe80000100800 */
[----:B------:R-:W2:Y:S04]  /*24b0*/  LD.E R64, desc[UR14][R4.64+0x10] ;  /* 0x0000100e04407980 */ /* 0x000ea8000c101900 */
[----:B------:R-:W3:Y:S04]  /*24c0*/  LD.E R20, desc[UR14][R4.64+0x14] ;  /* 0x0000140e04147980 */ /* 0x000ee8000c101900 */
[----:B------:R-:W4:Y:S04]  /*24d0*/  LD.E R105, desc[UR14][R4.64+0x18] ;  /* 0x0000180e04697980 */ /* 0x000f28000c101900 */
[----:B------:R0:W4:Y:S04]  /*24e0*/  LD.E R106, desc[UR14][R4.64+0x1c] ;  /* 0x00001c0e046a7980 */ /* 0x000128000c101900 */
[----:B------:R-:W4:Y:S04]  /*24f0*/  LDL R104, [R1+0x110] ;  /* 0x0001100001687983 */ /* 0x000f280000100800 */
[----:B------:R-:W4:Y:S04]  /*2500*/  LDL R70, [R1+0x114] ;  /* 0x0001140001467983 */ /* 0x000f280000100800 */
[----:B------:R-:W1:Y:S04]  /*2510*/  LDL R102, [R1+0x118] ;  /* 0x0001180001667983 */ /* 0x000e680000100800 */
[----:B0-----:R-:W4:Y:S01]  /*2520*/  LDL R100, [R1+0x11c] ;  /* 0x00011c0001647983 */ /* 0x001f220000100800 */
[----:B------:R-:W-:-:S04]  /*2530*/  IMAD.WIDE.U32 R4, R95, R9, RZ ;  /* 0x000000095f047225 */ /* 0x000fc800078e00ff */
[----:B------:R-:W-:-:S04]  /*2540*/  IMAD.WIDE.U32 R10, R97, UR6, RZ ;  /* 0x00000006610a7c25 */ /* 0x000fc8000f8e00ff */
[----:B------:R-:W-:Y:S02]  /*2550*/  IMAD R65, R4, 0x7effffff, RZ ;  /* 0x7effffff04417824 */ /* 0x000fe400078e02ff */
[----:B------:R-:W-:Y:S02]  /*2560*/  IMAD R21, R10, 0x7effffff, RZ ;  /* 0x7effffff0a157824 */ /* 0x000fe400078e02ff */
[----:B------:R-:W-:-:S04]  /*2570*/  IMAD.HI.U32 R65, R65, 0x7f000001, R4 ;  /* 0x7f00000141417827 */ /* 0x000fc800078e0004 */
[----:B------:R-:W-:Y:S01]  /*2580*/  IMAD.HI.U32 R10, R21, 0x7f000001, R10 ;  /* 0x7f000001150a7827 */ /* 0x000fe200078e000a */
[----:B------:R-:W-:-:S04]  /*2590*/  ISETP.GE.U32.AND P1, PT, R65, 0x7f000001, PT ;  /* 0x7f0000014100780c */ /* 0x000fc80003f26070 */
[----:B------:R-:W-:Y:S01]  /*25a0*/  ISETP.GE.U32.AND P0, PT, R10, 0x7f000001, PT ;  /* 0x7f0000010a00780c */ /* 0x000fe20003f06070 */
[----:B------:R-:W-:-:S04]  /*25b0*/  IMAD.WIDE.U32 R4, R94, R62, RZ ;  /* 0x0000003e5e047225 */ /* 0x000fc800078e00ff */
[----:B------:R-:W-:-:S04]  /*25c0*/  IMAD R11, R4, 0x7effffff, RZ ;  /* 0x7effffff040b7824 */ /* 0x000fc800078e02ff */
[----:B------:R-:W-:-:S04]  /*25d0*/  @P1 IADD3 R65, PT, PT, R65, -0x7f000001, RZ ;  /* 0x80ffffff41411810 */ /* 0x000fc80007ffe0ff */
[----:B------:R-:W-:Y:S01]  /*25e0*/  @P0 IADD3 R10, PT, PT, R10, -0x7f000001, RZ ;  /* 0x80ffffff0a0a0810 */ /* 0x000fe20007ffe0ff */
[----:B------:R-:W-:-:S03]  /*25f0*/  IMAD.HI.U32 R5, R11, 0x7f000001, R4 ;  /* 0x7f0000010b057827 */ /* 0x000fc600078e0004 */
[----:B------:R-:W-:Y:S02]  /*2600*/  IADD3 R10, PT, PT, R10, R65, RZ ;  /* 0x000000410a0a7210 */ /* 0x000fe40007ffe0ff */
[----:B------:R-:W-:-:S03]  /*2610*/  ISETP.GE.U32.AND P1, PT, R5, 0x7f000001, PT ;  /* 0x7f0000010500780c */ /* 0x000fc60003f26070 */
[----:B------:R-:W-:-:S10]  /*2620*/  ISETP.GE.U32.AND P0, PT, R10, 0x7f000001, PT ;  /* 0x7f0000010a00780c */ /* 0x000fd40003f06070 */
[----:B------:R-:W-:-:S03]  /*2630*/  @P1 IADD3 R5, PT, PT, R5, -0x7f000001, RZ ;  /* 0x80ffffff05051810 */ /* 0x000fc60007ffe0ff */
[----:B------:R-:W-:-:S04]  /*2640*/  @P0 IADD3 R10, PT, PT, R10, -0x7f000001, RZ ;  /* 0x80ffffff0a0a0810 */ /* 0x000fc80007ffe0ff */
[----:B------:R-:W-:-:S05]  /*2650*/  IADD3 R101, PT, PT, R10, R5, RZ ;  /* 0x000000050a657210 */ /* 0x000fca0007ffe0ff */
[----:B------:R-:W-:-:S13]  /*2660*/  ISETP.GE.U32.AND P0, PT, R101, 0x7f000001, PT ;  /* 0x7f0000016500780c */ /* 0x000fda0003f06070 */
[----:B------:R-:W-:-:S05]  /*2670*/  @P0 IADD3 R101, PT, PT, R101, -0x7f000001, RZ ;  /* 0x80ffffff65650810 */ /* 0x000fca0007ffe0ff */
[----:B------:R-:W-:-:S04]  /*2680*/  IMAD.WIDE.U32 R4, R74, R101, RZ ;  /* 0x000000654a047225 */ /* 0x000fc800078e00ff */
[----:B------:R-:W-:-:S04]  /*2690*/  IMAD R11, R4, 0x7effffff, RZ ;  /* 0x7effffff040b7824 */ /* 0x000fc800078e02ff */
[----:B------:R-:W-:-:S05]  /*26a0*/  IMAD.HI.U32 R5, R11, 0x7f000001, R4 ;  /* 0x7f0000010b057827 */ /* 0x000fca00078e0004 */
[----:B------:R-:W-:-:S13]  /*26b0*/  ISETP.GE.U32.AND P0, PT, R5, 0x7f000001, PT ;  /* 0x7f0000010500780c */ /* 0x000fda0003f06070 */
[----:B------:R-:W-:-:S05]  /*26c0*/  @P0 IADD3 R5, PT, PT, R5, -0x7f000001, RZ ;  /* 0x80ffffff05050810 */ /* 0x000fca0007ffe0ff */
[----:B--2---:R-:W-:-:S04]  /*26d0*/  IMAD.WIDE.U32 R64, R64, R5, RZ ;  /* 0x0000000540407225 */ /* 0x004fc800078e00ff */
[----:B---3--:R-:W-:-:S04]  /*26e0*/  IMAD.WIDE.U32 R20, R20, R5, RZ ;  /* 0x0000000514147225 */ /* 0x008fc800078e00ff */
[----:B----4-:R-:W-:-:S04]  /*26f0*/  IMAD.WIDE.U32 R10, R105, R5, RZ ;  /* 0x00000005690a7225 */ /* 0x010fc800078e00ff */
[----:B------:R-:W-:-:S04]  /*2700*/  IMAD.WIDE.U32 R4, R106, R5, RZ ;  /* 0x000000056a047225 */ /* 0x000fc800078e00ff */
[----:B------:R-:W-:Y:S02]  /*2710*/  IMAD R105, R64, 0x7effffff, RZ ;  /* 0x7effffff40697824 */ /* 0x000fe400078e02ff */
[----:B------:R-:W-:Y:S02]  /*2720*/  IMAD R107, R20, 0x7effffff, RZ ;  /* 0x7effffff146b7824 */ /* 0x000fe400078e02ff */
[----:B------:R-:W-:Y:S02]  /*2730*/  IMAD R109, R10, 0x7effffff, RZ ;  /* 0x7effffff0a6d7824 */ /* 0x000fe400078e02ff */
[----:B------:R-:W-:Y:S02]  /*2740*/  IMAD R111, R4, 0x7effffff, RZ ;  /* 0x7effffff046f7824 */ /* 0x000fe400078e02ff */
[----:B------:R-:W-:-:S04]  /*2750*/  IMAD.HI.U32 R65, R105, 0x7f000001, R64 ;  /* 0x7f00000169417827 */ /* 0x000fc800078e0040 */
[----:B------:R-:W-:-:S04]  /*2760*/  IMAD.HI.U32 R21, R107, 0x7f000001, R20 ;  /* 0x7f0000016b157827 */ /* 0x000fc800078e0014 */
[----:B------:R-:W-:-:S04]  /*2770*/  IMAD.HI.U32 R11, R109, 0x7f000001, R10 ;  /* 0x7f0000016d0b7827 */ /* 0x000fc800078e000a */
[----:B------:R-:W-:Y:S01]  /*2780*/  IMAD.HI.U32 R5, R111, 0x7f000001, R4 ;  /* 0x7f0000016f057827 */ /* 0x000fe200078e0004 */
[----:B------:R-:W-:Y:S01]  /*2790*/  ISETP.GE.U32.AND P0, PT, R65, 0x7f000001, PT ;  /* 0x7f0000014100780c */ /* 0x000fe20003f06070 */
[----:B------:R-:W-:Y:S01]  /*27a0*/  ISETP.GE.U32.AND P1, PT, R21, 0x7f000001, PT ;  /* 0x7f0000011500780c */ /* 0x000fe20003f26070 */
[----:B------:R-:W-:Y:S02]  /*27b0*/  ISETP.GE.U32.AND P2, PT, R11, 0x7f000001, PT ;  /* 0x7f0000010b00780c */ /* 0x000fe40003f46070 */
[----:B------:R-:W-:-:S09]  /*27c0*/  ISETP.GE.U32.AND P3, PT, R5, 0x7f000001, PT ;  /* 0x7f0000010500780c */ /* 0x000fd20003f66070 */
[----:B------:R-:W-:Y:S02]  /*27d0*/  @P0 IADD3 R65, PT, PT, R65, -0x7f000001, RZ ;  /* 0x80ffffff41410810 */ /* 0x000fe40007ffe0ff */
[----:B------:R-:W-:Y:S02]  /*27e0*/  @P1 IADD3 R21, PT, PT, R21, -0x7f000001, RZ ;  /* 0x80ffffff15151810 */ /* 0x000fe40007ffe0ff */
[----:B------:R-:W-:Y:S02]  /*27f0*/  @P2 IADD3 R11, PT, PT, R11, -0x7f000001, RZ ;  /* 0x80ffffff0b0b2810 */ /* 0x000fe40007ffe0ff */
[----:B------:R-:W-:Y:S02]  /*2800*/  @P3 IADD3 R5, PT, PT, R5, -0x7f000001, RZ ;  /* 0x80ffffff05053810 */ /* 0x000fe40007ffe0ff */
[----:B------:R-:W-:Y:S02]  /*2810*/  IADD3 R4, PT, PT, R65, R104, RZ ;  /* 0x0000006841047210 */ /* 0x000fe40007ffe0ff */
[----:B------:R-:W-:-:S02]  /*2820*/  IADD3 R106, PT, PT, R21, R70, RZ ;  /* 0x00000046156a7210 */ /* 0x000fc40007ffe0ff */
[----:B-1----:R-:W-:Y:S02]  /*2830*/  IADD3 R108, PT, PT, R11, R102, RZ ;  /* 0x000000660b6c7210 */ /* 0x002fe40007ffe0ff */
[----:B------:R-:W-:Y:S01]  /*2840*/  IADD3 R110, PT, PT, R5, R100, RZ ;  /* 0x00000064056e7210 */ /* 0x000fe20007ffe0ff */
[----:B------:R-:W-:Y:S01]  /*2850*/  ISETP.GE.U32.AND P0, PT, R4, 0x7f000001, PT ;  /* 0x7f0000010400780c */ /* 0x000fe20003f06070 */
[----:B------:R-:W-:Y:S01]  /*2860*/  ISETP.GE.U32.AND P1, PT, R106, 0x7f000001, PT ;  /* 0x7f0000016a00780c */ /* 0x000fe20003f26070 */
[----:B------:R-:W-:Y:S02]  /*2870*/  ISETP.GE.U32.AND P2, PT, R108, 0x7f000001, PT ;  /* 0x7f0000016c00780c */ /* 0x000fe40003f46070 */
[----:B------:R-:W-:Y:S01]  /*2880*/  ISETP.GE.U32.AND P3, PT, R110, 0x7f000001, PT ;  /* 0x7f0000016e00780c */ /* 0x000fe20003f66070 */
[----:B------:R0:W-:Y:S04]  /*2890*/  STL [R1+0x110], R4 ;  /* 0x0001100401007387 */ /* 0x0001e80000100800 */
[----:B------:R1:W-:Y:S04]  /*28a0*/  STL [R1+0x114], R106 ;  /* 0x0001146a01007387 */ /* 0x0003e80000100800 */
[----:B------:R2:W-:Y:S01]  /*28b0*/  STL [R1+0x118], R108 ;  /* 0x0001186c01007387 */ /* 0x0005e20000100800 */
[----:B0-----:R-:W-:-:S03]  /*28c0*/  @P0 IADD3 R4, PT, PT, R4, -0x7f000001, RZ ;  /* 0x80ffffff04040810 */ /* 0x001fc60007ffe0ff */
[----:B------:R0:W-:Y:S01]  /*28d0*/  STL [R1+0x11c], R110 ;  /* 0x00011c6e01007387 */ /* 0x0001e20000100800 */
[----:B-1----:R-:W-:Y:S02]  /*28e0*/  @P1 IADD3 R106, PT, PT, R106, -0x7f000001, RZ ;  /* 0x80ffffff6a6a1810 */ /* 0x002fe40007ffe0ff */
[----:B--2---:R-:W-:Y:S02]  /*28f0*/  @P2 IADD3 R108, PT, PT, R108, -0x7f000001, RZ ;  /* 0x80ffffff6c6c2810 */ /* 0x004fe40007ffe0ff */
[----:B0-----:R-:W-:Y:S01]  /*2900*/  @P3 IADD3 R110, PT, PT, R110, -0x7f000001, RZ ;  /* 0x80ffffff6e6e3810 */ /* 0x001fe20007ffe0ff */
[----:B------:R0:W-:Y:S04]  /*2910*/  STL [R1+0x110], R4 ;  /* 0x0001100401007387 */ /* 0x0001e80000100800 */
[----:B------:R-:W-:Y:S04]  /*2920*/  STL [R1+0x114], R106 ;  /* 0x0001146a01007387 */ /* 0x000fe80000100800 */
[----:B------:R1:W-:Y:S04]  /*2930*/  STL [R1+0x118], R108 ;  /* 0x0001186c01007387 */ /* 0x0003e80000100800 */
[----:B------:R2:W-:Y:S04]  /*2940*/  STL [R1+0x11c], R110 ;  /* 0x00011c6e01007387 */ /* 0x0005e80000100800 */
[----:B------:R-:W3:Y:S04]  /*2950*/  LD.E R64, desc[UR14][R66.64+0x20] ;  /* 0x0000200e42407980 */ /* 0x000ee8000c101900 */
[----:B------:R-:W4:Y:S04]  /*2960*/  LD.E R20, desc[UR14][R66.64+0x24] ;  /* 0x0000240e42147980 */ /* 0x000f28000c101900 */
[----:B------:R-:W2:Y:S04]  /*2970*/  LD.E R10, desc[UR14][R66.64+0x28] ;  /* 0x0000280e420a7980 */ /* 0x000ea8000c101900 */
[----:B------:R-:W2:Y:S04]  /*2980*/  LD.E R105, desc[UR14][R66.64+0x2c] ;  /* 0x00002c0e42697980 */ /* 0x000ea8000c101900 */
[----:B------:R-:W2:Y:S04]  /*2990*/  LDL R104, [R1+0x110] ;  /* 0x0001100001687983 */ /* 0x000ea80000100800 */
[----:B------:R-:W2:Y:S04]  /*29a0*/  LDL R102, [R1+0x114] ;  /* 0x0001140001667983 */ /* 0x000ea80000100800 */
[----:B------:R-:W1:Y:S04]  /*29b0*/  LDL R100, [R1+0x118] ;  /* 0x0001180001647983 */ /* 0x000e680000100800 */
[----:B------:R-:W2:Y:S04]  /*29c0*/  LDL R70, [R1+0x11c] ;  /* 0x00011c0001467983 */ /* 0x000ea80000100800 */
[----:B------:R-:W2:Y:S01]  /*29d0*/  LDL.64 R66, [R1+0x100] ;  /* 0x0001000001427983 */ /* 0x000ea20000100a00 */
[C---:B------:R-:W-:Y:S01]  /*29e0*/  ISETP.GE.U32.AND P0, PT, R101.reuse, UR6, PT ;  /* 0x0000000665007c0c */ /* 0x040fe2000bf06070 */
[----:B------:R-:W-:-:S12]  /*29f0*/  IADD3 R5, PT, PT, R101, -UR6, RZ ;  /* 0x8000000665057c10 */ /* 0x000fd8000fffe0ff */
[----:B------:R-:W-:-:S05]  /*2a00*/  @!P0 IADD3 R5, PT, PT, R5, 0x7f000001, RZ ;  /* 0x7f00000105058810 */ /* 0x000fca0007ffe0ff */
[----:B0-----:R-:W-:-:S04]  /*2a10*/  IMAD.WIDE.U32 R4, R78, R5, RZ ;  /* 0x000000054e047225 */ /* 0x001fc800078e00ff */
[----:B------:R-:W-:-:S04]  /*2a20*/  IMAD R11, R4, 0x7effffff, RZ ;  /* 0x7effffff040b7824 */ /* 0x000fc800078e02ff */
[----:B------:R-:W-:-:S05]  /*2a30*/  IMAD.HI.U32 R5, R11, 0x7f000001, R4 ;  /* 0x7f0000010b057827 */ /* 0x000fca00078e0004 */
[----:B------:R-:W-:-:S13]  /*2a40*/  ISETP.GE.U32.AND P0, PT, R5, 0x7f000001, PT ;  /* 0x7f0000010500780c */ /* 0x000fda0003f06070 */
[----:B------:R-:W-:-:S05]  /*2a50*/  @P0 IADD3 R5, PT, PT, R5, -0x7f000001, RZ ;  /* 0x80ffffff05050810 */ /* 0x000fca0007ffe0ff */
[----:B---3--:R-:W-:-:S04]  /*2a60*/  IMAD.WIDE.U32 R64, R64, R5, RZ ;  /* 0x0000000540407225 */ /* 0x008fc800078e00ff */
[----:B----4-:R-:W-:-:S04]  /*2a70*/  IMAD.WIDE.U32 R20, R20, R5, RZ ;  /* 0x0000000514147225 */ /* 0x010fc800078e00ff */
[----:B--2---:R-:W-:-:S04]  /*2a80*/  IMAD.WIDE.U32 R10, R10, R5, RZ ;  /* 0x000000050a0a7225 */ /* 0x004fc800078e00ff */
        /* <DEDUP_REMOVED lines=33> */
[----:B------:R-:W-:Y:S04]  /*2ca0*/  STL [R1+0x110], R4 ;  /* 0x0001100401007387 */ /* 0x000fe80000100800 */
[----:B------:R0:W-:Y:S04]  /*2cb0*/  STL [R1+0x114], R20 ;  /* 0x0001141401007387 */ /* 0x0001e80000100800 */
[----:B------:R1:W-:Y:S04]  /*2cc0*/  STL [R1+0x118], R108 ;  /* 0x0001186c01007387 */ /* 0x0003e80000100800 */
[----:B------:R2:W-:Y:S04]  /*2cd0*/  STL [R1+0x11c], R110 ;  /* 0x00011c6e01007387 */ /* 0x0005e80000100800 */
[----:B------:R-:W3:Y:S04]  /*2ce0*/  LD.E R10, desc[UR14][R66.64+0x30] ;  /* 0x0000300e420a7980 */ /* 0x000ee8000c101900 */
[----:B------:R-:W4:Y:S04]  /*2cf0*/  LD.E R64, desc[UR14][R66.64+0x34] ;  /* 0x0000340e42407980 */ /* 0x000f28000c101900 */
[----:B------:R-:W2:Y:S04]  /*2d00*/  LD.E R100, desc[UR14][R66.64+0x38] ;  /* 0x0000380e42647980 */ /* 0x000ea8000c101900 */
[----:B------:R3:W2:Y:S04]  /*2d10*/  LD.E R106, desc[UR14][R66.64+0x3c] ;  /* 0x00003c0e426a7980 */ /* 0x0006a8000c101900 */
[----:B------:R-:W2:Y:S04]  /*2d20*/  LDL R105, [R1+0x110] ;  /* 0x0001100001697983 */ /* 0x000ea80000100800 */
[----:B------:R-:W2:Y:S04]  /*2d30*/  LDL R104, [R1+0x114] ;  /* 0x0001140001687983 */ /* 0x000ea80000100800 */
[----:B------:R-:W1:Y:S04]  /*2d40*/  LDL R102, [R1+0x118] ;  /* 0x0001180001667983 */ /* 0x000e680000100800 */
[----:B------:R-:W2:Y:S04]  /*2d50*/  LDL R70, [R1+0x11c] ;  /* 0x00011c0001467983 */ /* 0x000ea80000100800 */
[----:B0-----:R-:W2:Y:S01]  /*2d60*/  LDL.64 R20, [R1+0x100] ;  /* 0x0001000001147983 */ /* 0x001ea20000100a00 */
[----:B------:R-:W-:Y:S01]  /*2d70*/  ISETP.GE.U32.AND P0, PT, R101, R9, PT ;  /* 0x000000096500720c */ /* 0x000fe20003f06070 */
[----:B------:R-:W-:-:S12]  /*2d80*/  IADD3 R4, PT, PT, -R9, R101, RZ ;  /* 0x0000006509047210 */ /* 0x000fd80007ffe1ff */
[----:B------:R-:W-:-:S05]  /*2d90*/  @!P0 IADD3 R4, PT, PT, R4, 0x7f000001, RZ ;  /* 0x7f00000104048810 */ /* 0x000fca0007ffe0ff */
[----:B------:R-:W-:-:S04]  /*2da0*/  IMAD.WIDE.U32 R4, R83, R4, RZ ;  /* 0x0000000453047225 */ /* 0x000fc800078e00ff */
[----:B------:R-:W-:-:S04]  /*2db0*/  IMAD R11, R4, 0x7effffff, RZ ;  /* 0x7effffff040b7824 */ /* 0x000fc800078e02ff */
[----:B------:R-:W-:-:S05]  /*2dc0*/  IMAD.HI.U32 R5, R11, 0x7f000001, R4 ;  /* 0x7f0000010b057827 */ /* 0x000fca00078e0004 */
[----:B------:R-:W-:-:S13]  /*2dd0*/  ISETP.GE.U32.AND P0, PT, R5, 0x7f000001, PT ;  /* 0x7f0000010500780c */ /* 0x000fda0003f06070 */
[----:B------:R-:W-:-:S05]  /*2de0*/  @P0 IADD3 R5, PT, PT, R5, -0x7f000001, RZ ;  /* 0x80ffffff05050810 */ /* 0x000fca0007ffe0ff */
[----:B---3--:R-:W-:-:S04]  /*2df0*/  IMAD.WIDE.U32 R66, R10, R5, RZ ;  /* 0x000000050a427225 */ /* 0x008fc800078e00ff */
[----:B----4-:R-:W-:-:S04]  /*2e00*/  IMAD.WIDE.U32 R64, R64, R5, RZ ;  /* 0x0000000540407225 */ /* 0x010fc800078e00ff */
[----:B------:R-:W-:Y:S02]  /*2e10*/  IMAD R107, R66, 0x7effffff, RZ ;  /* 0x7effffff426b7824 */ /* 0x000fe400078e02ff */
[-C--:B--2---:R-:W-:Y:S02]  /*2e20*/  IMAD.WIDE.U32 R10, R100, R5.reuse, RZ ;  /* 0x00000005640a7225 */ /* 0x084fe400078e00ff */
[----:B------:R-:W2:Y:S02]  /*2e30*/  LDG.E R100, desc[UR14][R6.64+0x24] ;  /* 0x0000240e06647981 */ /* 0x000ea4000c1e1900 */
[----:B------:R-:W-:-:S04]  /*2e40*/  IMAD.WIDE.U32 R4, R106, R5, RZ ;  /* 0x000000056a047225 */ /* 0x000fc800078e00ff */
[----:B------:R-:W-:-:S04]  /*2e50*/  IMAD.HI.U32 R66, R107, 0x7f000001, R66 ;  /* 0x7f0000016b427827 */ /* 0x000fc800078e0042 */
[----:B------:R-:W-:Y:S02]  /*2e60*/  IMAD R109, R64, 0x7effffff, RZ ;  /* 0x7effffff406d7824 */ /* 0x000fe400078e02ff */
[----:B------:R-:W-:Y:S02]  /*2e70*/  IMAD R67, R10, 0x7effffff, RZ ;  /* 0x7effffff0a437824 */ /* 0x000fe400078e02ff */
[----:B------:R-:W-:Y:S02]  /*2e80*/  IMAD R107, R4, 0x7effffff, RZ ;  /* 0x7effffff046b7824 */ /* 0x000fe400078e02ff */
        /* <DEDUP_REMOVED lines=25> */
[----:B---3--:R-:W-:Y:S02]  /*3020*/  @P2 IADD3 R108, PT, PT, R108, -0x7f000001, RZ ;  /* 0x80ffffff6c6c2810 */ /* 0x008fe40007ffe0ff */
[----:B0-----:R-:W-:Y:S01]  /*3030*/  @P3 IADD3 R110, PT, PT, R110, -0x7f000001, RZ ;  /* 0x80ffffff6e6e3810 */ /* 0x001fe20007ffe0ff */
[----:B------:R-:W-:Y:S04]  /*3040*/  STL [R1+0x110], R4 ;  /* 0x0001100401007387 */ /* 0x000fe80000100800 */
[----:B------:R0:W-:Y:S04]  /*3050*/  STL [R1+0x114], R66 ;  /* 0x0001144201007387 */ /* 0x0001e80000100800 */
[----:B------:R1:W-:Y:S04]  /*3060*/  STL [R1+0x118], R108 ;  /* 0x0001186c01007387 */ /* 0x0003e80000100800 */
[----:B------:R3:W-:Y:S04]  /*3070*/  STL [R1+0x11c], R110 ;  /* 0x00011c6e01007387 */ /* 0x0007e80000100800 */
[----:B------:R-:W4:Y:S04]  /*3080*/  LD.E R64, desc[UR14][R20.64+0x40] ;  /* 0x0000400e14407980 */ /* 0x000f28000c101900 */
[----:B------:R-:W3:Y:S04]  /*3090*/  LD.E R10, desc[UR14][R20.64+0x44] ;  /* 0x0000440e140a7980 */ /* 0x000ee8000c101900 */
[----:B------:R-:W3:Y:S04]  /*30a0*/  LD.E R106, desc[UR14][R20.64+0x48] ;  /* 0x0000480e146a7980 */ /* 0x000ee8000c101900 */
[----:B------:R3:W3:Y:S04]  /*30b0*/  LD.E R107, desc[UR14][R20.64+0x4c] ;  /* 0x00004c0e146b7980 */ /* 0x0006e8000c101900 */
[----:B------:R-:W3:Y:S04]  /*30c0*/  LDL R105, [R1+0x110] ;  /* 0x0001100001697983 */ /* 0x000ee80000100800 */
[----:B------:R-:W3:Y:S04]  /*30d0*/  LDL R104, [R1+0x114] ;  /* 0x0001140001687983 */ /* 0x000ee80000100800 */
[----:B------:R-:W1:Y:S04]  /*30e0*/  LDL R102, [R1+0x118] ;  /* 0x0001180001667983 */ /* 0x000e680000100800 */
[----:B------:R-:W3:Y:S04]  /*30f0*/  LDL R70, [R1+0x11c] ;  /* 0x00011c0001467983 */ /* 0x000ee80000100800 */
[----:B0-----:R-:W3:Y:S01]  /*3100*/  LDL.64 R66, [R1+0x100] ;  /* 0x0001000001427983 */ /* 0x001ee20000100a00 */
[CC--:B--2---:R-:W-:Y:S01]  /*3110*/  ISETP.GE.U32.AND P0, PT, R101.reuse, R100.reuse, PT ;  /* 0x000000646500720c */ /* 0x0c4fe20003f06070 */
[----:B------:R-:W-:-:S12]  /*3120*/  IADD3 R4, PT, PT, R101, -R100, RZ ;  /* 0x8000006465047210 */ /* 0x000fd80007ffe0ff */
[----:B------:R-:W-:-:S05]  /*3130*/  @!P0 IADD3 R4, PT, PT, R4, 0x7f000001, RZ ;  /* 0x7f00000104048810 */ /* 0x000fca0007ffe0ff */
[----:B------:R-:W-:-:S04]  /*3140*/  IMAD.WIDE.U32 R4, R85, R4, RZ ;  /* 0x0000000455047225 */ /* 0x000fc800078e00ff */
[----:B------:R-:W-:-:S04]  /*3150*/  IMAD R11, R4, 0x7effffff, RZ ;  /* 0x7effffff040b7824 */ /* 0x000fc800078e02ff */
[----:B------:R-:W-:-:S05]  /*3160*/  IMAD.HI.U32 R5, R11, 0x7f000001, R4 ;  /* 0x7f0000010b057827 */ /* 0x000fca00078e0004 */
[----:B------:R-:W-:-:S13]  /*3170*/  ISETP.GE.U32.AND P0, PT, R5, 0x7f000001, PT ;  /* 0x7f0000010500780c */ /* 0x000fda0003f06070 */
[----:B------:R-:W-:-:S05]  /*3180*/  @P0 IADD3 R5, PT, PT, R5, -0x7f000001, RZ ;  /* 0x80ffffff05050810 */ /* 0x000fca0007ffe0ff */
[----:B----4-:R-:W-:-:S04]  /*3190*/  IMAD.WIDE.U32 R64, R64, R5, RZ ;  /* 0x0000000540407225 */ /* 0x010fc800078e00ff */
[----:B---3--:R-:W-:-:S04]  /*31a0*/  IMAD.WIDE.U32 R20, R10, R5, RZ ;  /* 0x000000050a147225 */ /* 0x008fc800078e00ff */
[----:B------:R-:W-:Y:S02]  /*31b0*/  IMAD R109, R64, 0x7effffff, RZ ;  /* 0x7effffff406d7824 */ /* 0x000fe400078e02ff */
[----:B------:R-:W-:-:S04]  /*31c0*/  IMAD.WIDE.U32 R10, R106, R5, RZ ;  /* 0x000000056a0a7225 */ /* 0x000fc800078e00ff */
        /* <DEDUP_REMOVED lines=34> */
[----:B------:R-:W-:Y:S04]  /*33f0*/  STL [R1+0x118], R108 ;  /* 0x0001186c01007387 */ /* 0x000fe80000100800 */
[----:B------:R1:W-:Y:S04]  /*3400*/  STL [R1+0x11c], R110 ;  /* 0x00011c6e01007387 */ /* 0x0003e80000100800 */
[----:B------:R-:W2:Y:S04]  /*3410*/  LD.E R10, desc[UR14][R66.64+0x50] ;  /* 0x0000500e420a7980 */ /* 0x000ea8000c101900 */
[----:B------:R-:W3:Y:S04]  /*3420*/  LD.E R64, desc[UR14][R66.64+0x54] ;  /* 0x0000540e42407980 */ /* 0x000ee8000c101900 */
[----:B------:R-:W4:Y:S04]  /*3430*/  LD.E R106, desc[UR14][R66.64+0x58] ;  /* 0x0000580e426a7980 */ /* 0x000f28000c101900 */
[----:B------:R2:W4:Y:S04]  /*3440*/  LD.E R107, desc[UR14][R66.64+0x5c] ;  /* 0x00005c0e426b7980 */ /* 0x000528000c101900 */
[----:B------:R-:W4:Y:S04]  /*3450*/  LDL R105, [R1+0x110] ;  /* 0x0001100001697983 */ /* 0x000f280000100800 */
[----:B------:R-:W4:Y:S04]  /*3460*/  LDL R104, [R1+0x114] ;  /* 0x0001140001687983 */ /* 0x000f280000100800 */
[----:B------:R-:W1:Y:S04]  /*3470*/  LDL R102, [R1+0x118] ;  /* 0x0001180001667983 */ /* 0x000e680000100800 */
[----:B------:R-:W4:Y:S04]  /*3480*/  LDL R70, [R1+0x11c] ;  /* 0x00011c0001467983 */ /* 0x000f280000100800 */
[----:B0-----:R-:W4:Y:S01]  /*3490*/  LDL.64 R20, [R1+0x100] ;  /* 0x0001000001147983 */ /* 0x001f220000100a00 */
        /* <DEDUP_REMOVED lines=11> */
[----:B------:R-:W-:Y:S02]  /*3550*/  IMAD R109, R66, 0x7effffff, RZ ;  /* 0x7effffff426d7824 */ /* 0x000fe400078e02ff */
[----:B------:R-:W-:-:S04]  /*3560*/  IMAD.WIDE.U32 R4, R107, R5, RZ ;  /* 0x000000056b047225 */ /* 0x000fc800078e00ff */
[----:B------:R-:W-:Y:S02]  /*3570*/  IMAD R107, R64, 0x7effffff, RZ ;  /* 0x7effffff406b7824 */ /* 0x000fe400078e02ff */
[----:B------:R-:W-:-:S04]  /*3580*/  IMAD.HI.U32 R66, R109, 0x7f000001, R66 ;  /* 0x7f0000016d427827 */ /* 0x000fc800078e0042 */
[----:B------:R-:W-:Y:S02]  /*3590*/  IMAD R67, R10, 0x7effffff, RZ ;  /* 0x7effffff0a437824 */ /* 0x000fe400078e02ff */
[----:B------:R-:W-:Y:S02]  /*35a0*/  IMAD R109, R4, 0x7effffff, RZ ;  /* 0x7effffff046d7824 */ /* 0x000fe400078e02ff */
[----:B------:R-:W-:Y:S02]  /*35b0*/  IMAD.HI.U32 R65, R107, 0x7f000001, R64 ;  /* 0x7f0000016b417827 */ /* 0x000fe400078e0040 */
[----:B------:R-:W2:Y:S02]  /*35c0*/  LDG.E R107, desc[UR14][R6.64+0x28] ;  /* 0x0000280e066b7981 */ /* 0x000ea4000c1e1900 */
        /* <DEDUP_REMOVED lines=96> */
[CC--:B------:R-:W-:Y:S01]  /*3bd0*/  ISETP.GE.U32.AND P0, PT, R101.reuse, R116.reuse, PT ;  /* 0x000000746500720c */ /* 0x0c0fe20003f06070 */
[----:B------:R-:W-:-:S12]  /*3be0*/  IADD3 R5, PT, PT, R101, -R116, RZ ;  /* 0x8000007465057210 */ /* 0x000fd80007ffe0ff */
        /* <DEDUP_REMOVED lines=102> */
[----:B------:R-:W-:Y:S04]  /*4250*/  STL [R1+0x118], R110 ;  /* 0x0001186e01007387 */ /* 0x000fe80000100800 */
[----:B------:R1:W-:Y:S04]  /*4260*/  STL [R1+0x11c], R114 ;  /* 0x00011c7201007387 */ /* 0x0003e80000100800 */
[----:B------:R-:W2:Y:S04]  /*4270*/  LD.E R64, desc[UR14][R66.64+0x90] ;  /* 0x0000900e42407980 */ /* 0x000ea8000c101900 */
[----:B------:R-:W3:Y:S04]  /*4280*/  LD.E R20, desc[UR14][R66.64+0x94] ;  /* 0x0000940e42147980 */ /* 0x000ee8000c101900 */
[----:B------:R-:W4:Y:S04]  /*4290*/  LD.E R10, desc[UR14][R66.64+0x98] ;  /* 0x0000980e420a7980 */ /* 0x000f28000c101900 */
[----:B------:R-:W4:Y:S04]  /*42a0*/  LD.E R106, desc[UR14][R66.64+0x9c] ;  /* 0x00009c0e426a7980 */ /* 0x000f28000c101900 */
[----:B------:R-:W4:Y:S04]  /*42b0*/  LDL R105, [R1+0x110] ;  /* 0x0001100001697983 */ /* 0x000f280000100800 */
[----:B------:R-:W4:Y:S04]  /*42c0*/  LDL R104, [R1+0x114] ;  /* 0x0001140001687983 */ /* 0x000f280000100800 */
[----:B------:R-:W4:Y:S04]  /*42d0*/  LDL R102, [R1+0x118] ;  /* 0x0001180001667983 */ /* 0x000f280000100800 */
[----:B------:R-:W4:Y:S04]  /*42e0*/  LDL R101, [R1+0x11c] ;  /* 0x00011c0001657983 */ /* 0x000f280000100800 */
[----:B------:R-:W4:Y:S01]  /*42f0*/  LDL.64 R66, [R1+0x100] ;  /* 0x0001000001427983 */ /* 0x000f220000100a00 */
        /* <DEDUP_REMOVED lines=8> */
[----:B--2---:R-:W-:-:S04]  /*4380*/  IMAD.WIDE.U32 R64, R64, R5, RZ ;  /* 0x0000000540407225 */ /* 0x004fc800078e00ff */
[----:B------:R-:W-:Y:S02]  /*4390*/  IMAD R109, R64, 0x7effffff, RZ ;  /* 0x7effffff406d7824 */ /* 0x000fe400078e02ff */
[----:B---3--:R-:W-:-:S04]  /*43a0*/  IMAD.WIDE.U32 R20, R20, R5, RZ ;  /* 0x0000000514147225 */ /* 0x008fc800078e00ff */
[----:B----4-:R-:W-:-:S04]  /*43b0*/  IMAD.WIDE.U32 R10, R10, R5, RZ ;  /* 0x000000050a0a7225 */ /* 0x010fc800078e00ff */
[----:B------:R-:W-:-:S04]  /*43c0*/  IMAD.WIDE.U32 R4, R106, R5, RZ ;  /* 0x000000056a047225 */ /* 0x000fc800078e00ff */
[----:B------:R-:W-:-:S04]  /*43d0*/  IMAD.HI.U32 R64, R109, 0x7f000001, R64 ;  /* 0x7f0000016d407827 */ /* 0x000fc800078e0040 */
[----:B------:R-:W-:Y:S02]  /*43e0*/  IMAD R65, R20, 0x7effffff, RZ ;  /* 0x7effffff14417824 */ /* 0x000fe400078e02ff */
[----:B------:R-:W-:Y:S02]  /*43f0*/  IMAD R109, R10, 0x7effffff, RZ ;  /* 0x7effffff0a6d7824 */ /* 0x000fe400078e02ff */
[----:B------:R-:W-:Y:S02]  /*4400*/  IMAD R111, R4, 0x7effffff, RZ ;  /* 0x7effffff046f7824 */ /* 0x000fe400078e02ff */
[----:B------:R-:W-:-:S04]  /*4410*/  IMAD.HI.U32 R21, R65, 0x7f000001, R20 ;  /* 0x7f00000141157827 */ /* 0x000fc800078e0014 */
[----:B------:R-:W-:-:S04]  /*4420*/  IMAD.HI.U32 R11, R109, 0x7f000001, R10 ;  /* 0x7f0000016d0b7827 */ /* 0x000fc800078e000a */
[----:B-1----:R-:W-:Y:S01]  /*4430*/  IMAD.HI.U32 R114, R111, 0x7f000001, R4 ;  /* 0x7f0000016f727827 */ /* 0x002fe200078e0004 */
        /* <DEDUP_REMOVED lines=10> */
[----:B------:R-:W-:Y:S02]  /*44e0*/  IADD3 R110, PT, PT, R11, R102, RZ ;  /* 0x000000660b6e7210 */ /* 0x000fe40007ffe0ff */
        /* <DEDUP_REMOVED lines=26> */
[CC--:B------:R-:W-:Y:S01]  /*4690*/  ISETP.GE.U32.AND P0, PT, R98.reuse, R9.reuse, PT ;  /* 0x000000096200720c */ /* 0x0c0fe20003f06070 */
[----:B------:R-:W-:-:S12]  /*46a0*/  IADD3 R5, PT, PT, R98, -R9, RZ ;  /* 0x8000000962057210 */ /* 0x000fd80007ffe0ff */
        /* <DEDUP_REMOVED lines=43> */
[----:B------:R1:W-:Y:S04]  /*4960*/  STL [R1+0x114], R10 ;  /* 0x0001140a01007387 */ /* 0x0003e80000100800 */
[----:B------:R2:W-:Y:S04]  /*4970*/  STL [R1+0x118], R110 ;  /* 0x0001186e01007387 */ /* 0x0005e80000100800 */
[----:B------:R-:W-:Y:S04]  /*4980*/  STL [R1+0x11c], R114 ;  /* 0x00011c7201007387 */ /* 0x000fe80000100800 */
[----:B------:R-:W3:Y:S04]  /*4990*/  LD.E R20, desc[UR14][R66.64+0xb0] ;  /* 0x0000b00e42147980 */ /* 0x000ee8000c101900 */
[----:B------:R-:W4:Y:S04]  /*49a0*/  LD.E R64, desc[UR14][R66.64+0xb4] ;  /* 0x0000b40e42407980 */ /* 0x000f28000c101900 */
[----:B------:R-:W2:Y:S04]  /*49b0*/  LD.E R106, desc[UR14][R66.64+0xb8] ;  /* 0x0000b80e426a7980 */ /* 0x000ea8000c101900 */
[----:B------:R3:W2:Y:S04]  /*49c0*/  LD.E R108, desc[UR14][R66.64+0xbc] ;  /* 0x0000bc0e426c7980 */ /* 0x0006a8000c101900 */
[----:B------:R-:W2:Y:S04]  /*49d0*/  LDL R105, [R1+0x110] ;  /* 0x0001100001697983 */ /* 0x000ea80000100800 */
[----:B------:R-:W2:Y:S04]  /*49e0*/  LDL R104, [R1+0x114] ;  /* 0x0001140001687983 */ /* 0x000ea80000100800 */
[----:B------:R-:W2:Y:S04]  /*49f0*/  LDL R102, [R1+0x118] ;  /* 0x0001180001667983 */ /* 0x000ea80000100800 */
[----:B------:R-:W2:Y:S04]  /*4a00*/  LDL R101, [R1+0x11c] ;  /* 0x00011c0001657983 */ /* 0x000ea80000100800 */
[----:B0-----:R-:W2:Y:S01]  /*4a10*/  LDL.64 R4, [R1+0x100] ;  /* 0x0001000001047983 */ /* 0x001ea20000100a00 */
[CC--:B------:R-:W-:Y:S01]  /*4a20*/  ISETP.GE.U32.AND P0, PT, R98.reuse, R62.reuse, PT ;  /* 0x0000003e6200720c */ /* 0x0c0fe20003f06070 */
[----:B-1----:R-:W-:-:S12]  /*4a30*/  IADD3 R10, PT, PT, R98, -R62, RZ ;  /* 0x8000003e620a7210 */ /* 0x002fd80007ffe0ff */
[----:B------:R-:W-:-:S05]  /*4a40*/  @!P0 IADD3 R10, PT, PT, R10, 0x7f000001, RZ ;  /* 0x7f0000010a0a8810 */ /* 0x000fca0007ffe0ff */
[----:B------:R-:W-:-:S04]  /*4a50*/  IMAD.WIDE.U32 R10, R83, R10, RZ ;  /* 0x0000000a530a7225 */ /* 0x000fc800078e00ff */
[----:B------:R-:W-:-:S04]  /*4a60*/  IMAD R21, R10, 0x7effffff, RZ ;  /* 0x7effffff0a157824 */ /* 0x000fc800078e02ff */
[----:B------:R-:W-:-:S05]  /*4a70*/  IMAD.HI.U32 R11, R21, 0x7f000001, R10 ;  /* 0x7f000001150b7827 */ /* 0x000fca00078e000a */
[----:B------:R-:W-:-:S13]  /*4a80*/  ISETP.GE.U32.AND P0, PT, R11, 0x7f000001, PT ;  /* 0x7f0000010b00780c */ /* 0x000fda0003f06070 */
[----:B------:R-:W-:-:S05]  /*4a90*/  @P0 IADD3 R11, PT, PT, R11, -0x7f000001, RZ ;  /* 0x80ffffff0b0b0810 */ /* 0x000fca0007ffe0ff */
[----:B---3--:R-:W-:-:S04]  /*4aa0*/  IMAD.WIDE.U32 R66, R20, R11, RZ ;  /* 0x0000000b14427225 */ /* 0x008fc800078e00ff */
[----:B------:R-:W-:Y:S02]  /*4ab0*/  IMAD R109, R66, 0x7effffff, RZ ;  /* 0x7effffff426d7824 */ /* 0x000fe400078e02ff */
[----:B----4-:R-:W-:-:S04]  /*4ac0*/  IMAD.WIDE.U32 R64, R64, R11, RZ ;  /* 0x0000000b40407225 */ /* 0x010fc800078e00ff */
[----:B--2---:R-:W-:-:S04]  /*4ad0*/  IMAD.WIDE.U32 R20, R106, R11, RZ ;  /* 0x0000000b6a147225 */ /* 0x004fc800078e00ff */
        /* <DEDUP_REMOVED lines=35> */
[----:B------:R3:W-:Y:S04]  /*4d10*/  STL [R1+0x11c], R110 ;  /* 0x00011c6e01007387 */ /* 0x0007e80000100800 */
[----:B------:R-:W4:Y:S04]  /*4d20*/  LD.E R66, desc[UR14][R4.64+0xc0] ;  /* 0x0000c00e04427980 */ /* 0x000f28000c101900 */
[----:B------:R-:W2:Y:S04]  /*4d30*/  LD.E R64, desc[UR14][R4.64+0xc4] ;  /* 0x0000c40e04407980 */ /* 0x000ea8000c101900 */
[----:B------:R-:W3:Y:S04]  /*4d40*/  LD.E R20, desc[UR14][R4.64+0xc8] ;  /* 0x0000c80e04147980 */ /* 0x000ee8000c101900 */
[----:B------:R-:W3:Y:S04]  /*4d50*/  LD.E R105, desc[UR14][R4.64+0xcc] ;  /* 0x0000cc0e04697980 */ /* 0x000ee8000c101900 */
[----:B------:R-:W3:Y:S04]  /*4d60*/  LDL R104, [R1+0x110] ;  /* 0x0001100001687983 */ /* 0x000ee80000100800 */
[----:B------:R-:W1:Y:S04]  /*4d70*/  LDL R102, [R1+0x114] ;  /* 0x0001140001667983 */ /* 0x000e680000100800 */
[----:B------:R-:W3:Y:S04]  /*4d80*/  LDL R101, [R1+0x118] ;  /* 0x0001180001657983 */ /* 0x000ee80000100800 */
[----:B------:R-:W3:Y:S04]  /*4d90*/  LDL R62, [R1+0x11c] ;  /* 0x00011c00013e7983 */ /* 0x000ee80000100800 */
[----:B------:R-:W3:Y:S01]  /*4da0*/  LDL.64 R4, [R1+0x100] ;  /* 0x0001000001047983 */ /* 0x000ee20000100a00 */
[CC--:B------:R-:W-:Y:S01]  /*4db0*/  ISETP.GE.U32.AND P0, PT, R98.reuse, R60.reuse, PT ;  /* 0x0000003c6200720c */ /* 0x0c0fe20003f06070 */
[----:B0-----:R-:W-:-:S12]  /*4dc0*/  IADD3 R10, PT, PT, R98, -R60, RZ ;  /* 0x8000003c620a7210 */ /* 0x001fd80007ffe0ff */
[----:B------:R-:W-:-:S05]  /*4dd0*/  @!P0 IADD3 R10, PT, PT, R10, 0x7f000001, RZ ;  /* 0x7f0000010a0a8810 */ /* 0x000fca0007ffe0ff */
[----:B------:R-:W-:-:S04]  /*4de0*/  IMAD.WIDE.U32 R10, R85, R10, RZ ;  /* 0x0000000a550a7225 */ /* 0x000fc800078e00ff */
[----:B------:R-:W-:-:S04]  /*4df0*/  IMAD R21, R10, 0x7effffff, RZ ;  /* 0x7effffff0a157824 */ /* 0x000fc800078e02ff */
[----:B------:R-:W-:-:S05]  /*4e00*/  IMAD.HI.U32 R11, R21, 0x7f000001, R10 ;  /* 0x7f000001150b7827 */ /* 0x000fca00078e000a */
[----:B------:R-:W-:-:S13]  /*4e10*/  ISETP.GE.U32.AND P0, PT, R11, 0x7f000001, PT ;  /* 0x7f0000010b00780c */ /* 0x000fda0003f06070 */
[----:B------:R-:W-:-:S05]  /*4e20*/  @P0 IADD3 R11, PT, PT, R11, -0x7f000001, RZ ;  /* 0x80ffffff0b0b0810 */ /* 0x000fca0007ffe0ff */
[----:B----4-:R-:W-:-:S04]  /*4e30*/  IMAD.WIDE.U32 R66, R66, R11, RZ ;  /* 0x0000000b42427225 */ /* 0x010fc800078e00ff */
[----:B--2---:R-:W-:-:S04]  /*4e40*/  IMAD.WIDE.U32 R64, R64, R11, RZ ;  /* 0x0000000b40407225 */ /* 0x004fc800078e00ff */
[----:B---3--:R-:W-:-:S04]  /*4e50*/  IMAD.WIDE.U32 R20, R20, R11, RZ ;  /* 0x0000000b14147225 */ /* 0x008fc800078e00ff */
        /* <DEDUP_REMOVED lines=18> */
[----:B-1----:R-:W-:-:S02]  /*4f80*/  IADD3 R106, PT, PT, R65, R102, RZ ;  /* 0x00000066416a7210 */ /* 0x002fc40007ffe0ff */
        /* <DEDUP_REMOVED lines=131> */
[----:B------:R-:W-:Y:S04]  /*57c0*/  STL [R1+0x11c], R106 ;  /* 0x00011c6a01007387 */ /* 0x000fe80000100800 */
[----:B------:R-:W2:Y:S04]  /*57d0*/  LD.E R66, desc[UR14][R4.64+0xf0] ;  /* 0x0000f00e04427980 */ /* 0x000ea8000c101900 */
[----:B------:R-:W3:Y:S04]  /*57e0*/  LD.E R64, desc[UR14][R4.64+0xf4] ;  /* 0x0000f40e04407980 */ /* 0x000ee8000c101900 */
[----:B------:R-:W4:Y:S04]  /*57f0*/  LD.E R20, desc[UR14][R4.64+0xf8] ;  /* 0x0000f80e04147980 */ /* 0x000f28000c101900 */
[----:B------:R-:W4:Y:S04]  /*5800*/  LD.E R60, desc[UR14][R4.64+0xfc] ;  /* 0x0000fc0e043c7980 */ /* 0x000f28000c101900 */
[----:B------:R-:W4:Y:S04]  /*5810*/  LDL R62, [R1+0x110] ;  /* 0x00011000013e7983 */ /* 0x000f280000100800 */
[----:B------:R-:W4:Y:S04]  /*5820*/  LDL R101, [R1+0x114] ;  /* 0x0001140001657983 */ /* 0x000f280000100800 */
[----:B------:R-:W4:Y:S04]  /*5830*/  LDL R56, [R1+0x118] ;  /* 0x0001180001387983 */ /* 0x000f280000100800 */
[----:B------:R-:W1:Y:S04]  /*5840*/  LDL R22, [R1+0x11c] ;  /* 0x00011c0001167983 */ /* 0x000e680000100800 */
        /* <DEDUP_REMOVED lines=32> */
[----:B-1----:R-:W-:Y:S01]  /*5a50*/  IADD3 R104, PT, PT, R11, R22, RZ ;  /* 0x000000160b687210 */ /* 0x002fe20007ffe0ff */
        /* <DEDUP_REMOVED lines=26> */
[----:B0-----:R-:W-:-:S02]  /*5c00*/  IADD3 R10, PT, PT, R98, -R14, RZ ;  /* 0x8000000e620a7210 */ /* 0x001fc40007ffe0ff */
[----:B------:R-:W4:Y:S10]  /*5c10*/  LDG.E R14, desc[UR14][R6.64] ;  /* 0x0000000e060e7981 */ /* 0x000f34000c1e1900 */
        /* <DEDUP_REMOVED lines=52> */
[----:B------:R-:W4:Y:S04]  /*5f60*/  LDL R22, [R1+0x118] ;  /* 0x0001180001167983 */ /* 0x000f280000100800 */
[----:B------:R-:W4:Y:S04]  /*5f70*/  LDL R19, [R1+0x11c] ;  /* 0x00011c0001137983 */ /* 0x000f280000100800 */
[----:B0-----:R-:W4:Y:S01]  /*5f80*/  LDL.64 R66, [R1+0x100] ;  /* 0x0001000001427983 */ /* 0x001f220000100a00 */
[----:B------:R-:W-:-:S04]  /*5f90*/  IMAD.WIDE.U32 R10, R96, R98, RZ ;  /* 0x00000062600a7225 */ /* 0x000fc800078e00ff */
[----:B------:R-:W-:-:S04]  /*5fa0*/  IMAD.WIDE.U32 R4, R18, R14, RZ ;  /* 0x0000000e12047225 */ /* 0x000fc800078e00ff */
[----:B------:R-:W-:Y:S02]  /*5fb0*/  IMAD R21, R10, 0x7effffff, RZ ;  /* 0x7effffff0a157824 */ /* 0x000fe400078e02ff */
[----:B------:R-:W-:Y:S02]  /*5fc0*/  IMAD R65, R4, 0x7effffff, RZ ;  /* 0x7effffff04417824 */ /* 0x000fe400078e02ff */
[----:B------:R-:W-:-:S04]  /*5fd0*/  IMAD.HI.U32 R10, R21, 0x7f000001, R10 ;  /* 0x7f000001150a7827 */ /* 0x000fc800078e000a */
[----:B------:R-:W-:Y:S01]  /*5fe0*/  IMAD.HI.U32 R5, R65, 0x7f000001, R4 ;  /* 0x7f00000141057827 */ /* 0x000fe200078e0004 */
[----:B------:R-:W-:-:S04]  /*5ff0*/  ISETP.GE.U32.AND P0, PT, R10, 0x7f000001, PT ;  /* 0x7f0000010a00780c */ /* 0x000fc80003f06070 */
[----:B------:R-:W-:-:S09]  /*6000*/  ISETP.GE.U32.AND P1, PT, R5, 0x7f000001, PT ;  /* 0x7f0000010500780c */ /* 0x000fd20003f26070 */
[----:B------:R-:W-:-:S04]  /*6010*/  @P0 IADD3 R10, PT, PT, R10, -0x7f000001, RZ ;  /* 0x80ffffff0a0a0810 */ /* 0x000fc80007ffe0ff */
[----:B------:R-:W-:-:S05]  /*6020*/  @P1 IADD3 R5, PT, PT, R5, -0x7f000001, RZ ;  /* 0x80ffffff05051810 */ /* 0x000fca0007ffe0ff */
[CC--:B------:R-:W-:Y:S01]  /*6030*/  ISETP.GE.U32.AND P0, PT, R10.reuse, R5.reuse, PT ;  /* 0x000000050a00720c */ /* 0x0c0fe20003f06070 */
[----:B------:R-:W-:-:S12]  /*6040*/  IADD3 R5, PT, PT, R10, -R5, RZ ;  /* 0x800000050a057210 */ /* 0x000fd80007ffe0ff */
[----:B------:R-:W-:-:S05]  /*6050*/  @!P0 IADD3 R5, PT, PT, R5, 0x7f000001, RZ ;  /* 0x7f00000105058810 */ /* 0x000fca0007ffe0ff */
[CC--:B------:R-:W-:Y:S01]  /*6060*/  ISETP.GE.U32.AND P0, PT, R12.reuse, R5.reuse, PT ;  /* 0x000000050c00720c */ /* 0x0c0fe20003f06070 */
[----:B------:R-:W-:-:S12]  /*6070*/  IADD3 R5, PT, PT, R12, -R5, RZ ;  /* 0x800000050c057210 */ /* 0x000fd80007ffe0ff */
[----:B------:R-:W-:-:S05]  /*6080*/  @!P0 IADD3 R5, PT, PT, R5, 0x7f000001, RZ ;  /* 0x7f00000105058810 */ /* 0x000fca0007ffe0ff */
        /* <DEDUP_REMOVED lines=49> */
[----:B0-----:R-:W-:-:S04]  /*63a0*/  IMAD.WIDE.U32 R10, R82, R98, RZ ;  /* 0x00000062520a7225 */ /* 0x001fc800078e00ff */
        /* <DEDUP_REMOVED lines=11> */
[----:B------:R-:W-:-:S04]  /*6460*/  @!P0 IADD3 R5, PT, PT, R5, 0x7f000001, RZ ;  /* 0x7f00000105058810 */ /* 0x000fc80007ffe0ff */
[----:B------:R-:W-:-:S05]  /*6470*/  IADD3 R4, PT, PT, R18, R5, RZ ;  /* 0x0000000512047210 */ /* 0x000fca0007ffe0ff */
[----:B------:R-:W-:-:S13]  /*6480*/  ISETP.GE.U32.AND P0, PT, R4, 0x7f000001, PT ;  /* 0x7f0000010400780c */ /* 0x000fda0003f06070 */
[----:B------:R-:W-:-:S05]  /*6490*/  @P0 IADD3 R4, PT, PT, R4, -0x7f000001, RZ ;  /* 0x80ffffff04040810 */ /* 0x000fca0007ffe0ff */
        /* <DEDUP_REMOVED lines=113> */
[----:B------:R-:W4:Y:S04]  /*6bb0*/  LD.E R102, desc[UR14][R66.64+0x148] ;  /* 0x0001480e42667980 */ /* 0x000f28000c101900 */
[----:B------:R3:W4:Y:S04]  /*6bc0*/  LD.E R104, desc[UR14][R66.64+0x14c] ;  /* 0x00014c0e42687980 */ /* 0x000728000c101900 */
[----:B------:R-:W4:Y:S04]  /*6bd0*/  LDL R60, [R1+0x110] ;  /* 0x00011000013c7983 */ /* 0x000f280000100800 */
[----:B------:R-:W4:Y:S04]  /*6be0*/  LDL R56, [R1+0x114] ;  /* 0x0001140001387983 */ /* 0x000f280000100800 */
[----:B------:R-:W4:Y:S04]  /*6bf0*/  LDL R22, [R1+0x118] ;  /* 0x0001180001167983 */ /* 0x000f280000100800 */
[----:B------:R-:W4:Y:S04]  /*6c00*/  LDL R19, [R1+0x11c] ;  /* 0x00011c0001137983 */ /* 0x000f280000100800 */
[----:B0-----:R-:W4:Y:S01]  /*6c10*/  LDL.64 R4, [R1+0x100] ;  /* 0x0001000001047983 */ /* 0x001f220000100a00 */
[----:B-1----:R-:W-:-:S04]  /*6c20*/  IMAD.WIDE.U32 R10, R80, R98, RZ ;  /* 0x00000062500a7225 */ /* 0x002fc800078e00ff */
[----:B--2---:R-:W-:-:S04]  /*6c30*/  IMAD.WIDE.U32 R20, R86, R14, RZ ;  /* 0x0000000e56147225 */ /* 0x004fc800078e00ff */
        /* <DEDUP_REMOVED lines=17> */
[----:B---3--:R-:W-:-:S04]  /*6d50*/  IMAD.WIDE.U32 R66, R62, R11, RZ ;  /* 0x0000000b3e427225 */ /* 0x008fc800078e00ff */
[----:B----4-:R-:W-:-:S04]  /*6d60*/  IMAD.WIDE.U32 R64, R64, R11, RZ ;  /* 0x0000000b40407225 */ /* 0x010fc800078e00ff */
[----:B------:R-:W-:-:S04]  /*6d70*/  IMAD.WIDE.U32 R20, R102, R11, RZ ;  /* 0x0000000b66147225 */ /* 0x000fc800078e00ff */
        /* <DEDUP_REMOVED lines=47> */
[----:B------:R-:W-:-:S04]  /*7070*/  IMAD R11, R4, 0x7effffff, RZ ;  /* 0x7effffff040b7824 */ /* 0x000fc800078e02ff */
[----:B------:R-:W-:-:S05]  /*7080*/  IMAD.HI.U32 R14, R11, 0x7f000001, R4 ;  /* 0x7f0000010b0e7827 */ /* 0x000fca00078e0004 */
[----:B------:R-:W-:-:S13]  /*7090*/  ISETP.GE.U32.AND P0, PT, R14, 0x7f000001, PT ;  /* 0x7f0000010e00780c */ /* 0x000fda0003f06070 */
        /* <DEDUP_REMOVED lines=59> */
[----:B0-----:R-:W-:-:S12]  /*7450*/  IADD3 R4, PT, PT, R14, -UR6, RZ ;  /* 0x800000060e047c10 */ /* 0x001fd8000fffe0ff */
        /* <DEDUP_REMOVED lines=55> */
[----:B------:R-:W-:Y:S01]  /*77d0*/  ISETP.GE.U32.AND P0, PT, R14, R9, PT ;  /* 0x000000090e00720c */ /* 0x000fe20003f06070 */
[----:B------:R-:W-:-:S12]  /*77e0*/  IADD3 R9, PT, PT, -R9, R14, RZ ;  /* 0x0000000e09097210 */ /* 0x000fd80007ffe1ff */
[----:B------:R-:W-:-:S05]  /*77f0*/  @!P0 IADD3 R9, PT, PT, R9, 0x7f000001, RZ ;  /* 0x7f00000109098810 */ /* 0x000fca0007ffe0ff */
[----:B-1----:R-:W-:-:S04]  /*7800*/  IMAD.WIDE.U32 R10, R8, R9, RZ ;  /* 0x00000009080a7225 */ /* 0x002fc800078e00ff */
        /* <DEDUP_REMOVED lines=53> */
[----:B------:R-:W-:Y:S01]  /*7b60*/  ISETP.GE.U32.AND P0, PT, R14, R100, PT ;  /* 0x000000640e00720c */ /* 0x000fe20003f06070 */
[----:B0-----:R-:W-:-:S12]  /*7b70*/  IADD3 R10, PT, PT, -R100, R14, RZ ;  /* 0x0000000e640a7210 */ /* 0x001fd80007ffe1ff */
        /* <DEDUP_REMOVED lines=14> */
[----:B------:R-:W-:Y:S02]  /*7c60*/  IMAD.HI.U32 R9, R9, 0x7f000001, R66 ;  /* 0x7f00000109097827 */ /* 0x000fe400078e0042 */
[----:B------:R-:W2:Y:S02]  /*7c70*/  LDL.64 R66, [R1+0x100] ;  /* 0x0001000001427983 */ /* 0x000ea40000100a00 */
[----:B-1----:R-:W-:-:S04]  /*7c80*/  IMAD.HI.U32 R62, R19, 0x7f000001, R64 ;  /* 0x7f000001133e7827 */ /* 0x002fc800078e0040 */
        /* <DEDUP_REMOVED lines=26> */
[----:B------:R0:W-:Y:S04]  /*7e30*/  STL [R1+0x110], R60 ;  /* 0x0001103c01007387 */ /* 0x0001e80000100800 */
[----:B------:R-:W-:Y:S04]  /*7e40*/  STL [R1+0x114], R62 ;  /* 0x0001143e01007387 */ /* 0x000fe80000100800 */
        /* <DEDUP_REMOVED lines=8> */
[----:B------:R-:W1:Y:S04]  /*7ed0*/  LDL R22, [R1+0x118] ;  /* 0x0001180001167983 */ /* 0x000e680000100800 */
[----:B0-----:R-:W2:Y:S01]  /*7ee0*/  LDL R60, [R1+0x11c] ;  /* 0x00011c00013c7983 */ /* 0x001ea20000100800 */
        /* <DEDUP_REMOVED lines=54> */
[----:B------:R-:W1:Y:S04]  /*8250*/  LDL R22, [R1+0x118] ;  /* 0x0001180001167983 */ /* 0x000e680000100800 */
        /* <DEDUP_REMOVED lines=839> */
[C---:B------:R-:W-:Y:S01]  /*b6d0*/  ISETP.GE.U32.AND P0, PT, R97.reuse, UR6, PT ;  /* 0x0000000661007c0c */ /* 0x040fe2000bf06070 */
[----:B-1----:R-:W-:-:S12]  /*b6e0*/  IADD3 R10, PT, PT, R97, -UR6, RZ ;  /* 0x80000006610a7c10 */ /* 0x002fd8000fffe0ff */
        /* <DEDUP_REMOVED lines=77> */
[----:B------:R-:W-:Y:S01]  /*bbc0*/  ISETP.GE.U32.AND P2, PT, R21, 0x7f000001, PT ;  /* 0x7f0000011500780c */ /* 0x000fe20003f46070 */
[----:B------:R-:W2:Y:S01]  /*bbd0*/  LDL.64 R64, [R1+0xa8] ;  /* 0x0000a80001407983 */ /* 0x000ea20000100a00 */
        /* <DEDUP_REMOVED lines=22> */
[----:B------:R-:W-:Y:S04]  /*bd40*/  STL [R1+0x114], R62 ;  /* 0x0001143e01007387 */ /* 0x000fe80000100800 */
[----:B------:R-:W-:Y:S04]  /*bd50*/  STL [R1+0x118], R56 ;  /* 0x0001183801007387 */ /* 0x000fe80000100800 */
[----:B------:R0:W-:Y:S04]  /*bd60*/  STL [R1+0x11c], R20 ;  /* 0x00011c1401007387 */ /* 0x0001e80000100800 */
[----:B------:R-:W3:Y:S04]  /*bd70*/  LD.E R4, desc[UR14][R10.64+0x2b0] ;  /* 0x0002b00e0a047980 */ /* 0x000ee8000c101900 */
[----:B------:R-:W4:Y:S01]  /*bd80*/  LDL R14, [R1+0x110] ;  /* 0x00011000010e7983 */ /* 0x000f220000100800 */
[C---:B------:R-:W-:Y:S01]  /*bd90*/  ISETP.GE.U32.AND P0, PT, R94.reuse, UR6, PT ;  /* 0x000000065e007c0c */ /* 0x040fe2000bf06070 */
[----:B------:R-:W-:-:S02]  /*bda0*/  IADD3 R95, PT, PT, R94, -UR6, RZ ;  /* 0x800000065e5f7c10 */ /* 0x000fc4000fffe0ff */
[----:B------:R-:W2:Y:S04]  /*bdb0*/  LD.E R66, desc[UR14][R10.64+0x2b4] ;  /* 0x0002b40e0a427980 */ /* 0x000ea8000c101900 */
[----:B0-----:R-:W2:Y:S04]  /*bdc0*/  LD.E R20, desc[UR14][R10.64+0x2b8] ;  /* 0x0002b80e0a147980 */ /* 0x001ea8000c101900 */
[----:B------:R-:W2:Y:S02]  /*bdd0*/  LD.E R56, desc[UR14][R10.64+0x2bc] ;  /* 0x0002bc0e0a387980 */ /* 0x000ea4000c101900 */
[----:B------:R-:W-:-:S05]  /*bde0*/  @!P0 IADD3 R95, PT, PT, R95, 0x7f000001, RZ ;  /* 0x7f0000015f5f8810 */ /* 0x000fca0007ffe0ff */
[----:B------:R-:W-:-:S04]  /*bdf0*/  IMAD.WIDE.U32 R94, R94, R95, RZ ;  /* 0x0000005f5e5e7225 */ /* 0x000fc800078e00ff */
[----:B------:R-:W-:-:S04]  /*be00*/  IMAD R5, R94, 0x7effffff, RZ ;  /* 0x7effffff5e057824 */ /* 0x000fc800078e02ff */
[----:B------:R-:W-:-:S05]  /*be10*/  IMAD.HI.U32 R19, R5, 0x7f000001, R94 ;  /* 0x7f00000105137827 */ /* 0x000fca00078e005e */
[----:B------:R-:W-:-:S13]  /*be20*/  ISETP.GE.U32.AND P0, PT, R19, 0x7f000001, PT ;  /* 0x7f0000011300780c */ /* 0x000fda0003f06070 */
[----:B------:R-:W-:-:S05]  /*be30*/  @P0 IADD3 R19, PT, PT, R19, -0x7f000001, RZ ;  /* 0x80ffffff13130810 */ /* 0x000fca0007ffe0ff */
[----:B---3--:R-:W-:-:S04]  /*be40*/  IMAD.WIDE.U32 R4, R4, R19, RZ ;  /* 0x0000001304047225 */ /* 0x008fc800078e00ff */
[----:B------:R-:W-:-:S04]  /*be50*/  IMAD R9, R4, 0x7effffff, RZ ;  /* 0x7effffff04097824 */ /* 0x000fc800078e02ff */
[----:B------:R-:W-:-:S05]  /*be60*/  IMAD.HI.U32 R5, R9, 0x7f000001, R4 ;  /* 0x7f00000109057827 */ /* 0x000fca00078e0004 */
[----:B------:R-:W-:-:S13]  /*be70*/  ISETP.GE.U32.AND P0, PT, R5, 0x7f000001, PT ;  /* 0x7f0000010500780c */ /* 0x000fda0003f06070 */
[----:B------:R-:W-:-:S04]  /*be80*/  @P0 IADD3 R5, PT, PT, R5, -0x7f000001, RZ ;  /* 0x80ffffff05050810 */ /* 0x000fc80007ffe0ff */
[----:B----4-:R-:W-:Y:S02]  /*be90*/  IADD3 R60, PT, PT, R5, R14, RZ ;  /* 0x0000000e053c7210 */ /* 0x010fe40007ffe0ff */
[----:B------:R-:W3:Y:S04]  /*bea0*/  LDL.64 R4, [R1+0xb0] ;  /* 0x0000b00001047983 */ /* 0x000ee80000100a00 */
[----:B------:R0:W-:Y:S04]  /*beb0*/  STL [R1+0x110], R60 ;  /* 0x0001103c01007387 */ /* 0x0001e80000100800 */
[----:B------:R-:W4:Y:S04]  /*bec0*/  LDL R22, [R1+0x114] ;  /* 0x0001140001167983 */ /* 0x000f280000100800 */
[----:B------:R-:W3:Y:S04]  /*bed0*/  LDL R14, [R1+0x118] ;  /* 0x00011800010e7983 */ /* 0x000ee80000100800 */
[----:B------:R-:W3:Y:S04]  /*bee0*/  LDL R101, [R1+0x11c] ;  /* 0x00011c0001657983 */ /* 0x000ee80000100800 */
[----:B------:R-:W3:Y:S01]  /*bef0*/  LDL.64 R94, [R1+0x100] ;  /* 0x00010000015e7983 */ /* 0x000ee20000100a00 */
[----:B--2---:R-:W-:-:S04]  /*bf00*/  IMAD.WIDE.U32 R66, R66, R19, RZ ;  /* 0x0000001342427225 */ /* 0x004fc800078e00ff */
[----:B------:R-:W-:-:S04]  /*bf10*/  IMAD.WIDE.U32 R20, R20, R19, RZ ;  /* 0x0000001314147225 */ /* 0x000fc800078e00ff */
[----:B------:R-:W-:-:S04]  /*bf20*/  IMAD.WIDE.U32 R10, R56, R19, RZ ;  /* 0x00000013380a7225 */ /* 0x000fc800078e00ff */
[----:B------:R-:W-:Y:S02]  /*bf30*/  IMAD R9, R66, 0x7effffff, RZ ;  /* 0x7effffff42097824 */ /* 0x000fe400078e02ff */
[----:B------:R-:W-:Y:S02]  /*bf40*/  IMAD R19, R20, 0x7effffff, RZ ;  /* 0x7effffff14137824 */ /* 0x000fe400078e02ff */
[----:B------:R-:W-:Y:S02]  /*bf50*/  IMAD R97, R10, 0x7effffff, RZ ;  /* 0x7effffff0a617824 */ /* 0x000fe400078e02ff */
[----:B------:R-:W-:-:S04]  /*bf60*/  IMAD.HI.U32 R9, R9, 0x7f000001, R66 ;  /* 0x7f00000109097827 */ /* 0x000fc800078e0042 */
[----:B------:R-:W-:-:S04]  /*bf70*/  IMAD.HI.U32 R19, R19, 0x7f000001, R20 ;  /* 0x7f00000113137827 */ /* 0x000fc800078e0014 */
[----:B------:R-:W-:Y:S01]  /*bf80*/  IMAD.HI.U32 R10, R97, 0x7f000001, R10 ;  /* 0x7f000001610a7827 */ /* 0x000fe200078e000a */
[----:B------:R-:W-:Y:S01]  /*bf90*/  ISETP.GE.U32.AND P0, PT, R9, 0x7f000001, PT ;  /* 0x7f0000010900780c */ /* 0x000fe20003f06070 */
[----:B------:R-:W-:-:S03]  /*bfa0*/  ISETP.GE.U32.AND P1, PT, R19, 0x7f000001, PT ;  /* 0x7f0000011300780c */ /* 0x000fc60003f26070 */
[----:B------:R-:W-:-:S09]  /*bfb0*/  ISETP.GE.U32.AND P2, PT, R10, 0x7f000001, PT ;  /* 0x7f0000010a00780c */ /* 0x000fd20003f46070 */
[----:B------:R-:W-:Y:S02]  /*bfc0*/  @P0 IADD3 R9, PT, PT, R9, -0x7f000001, RZ ;  /* 0x80ffffff09090810 */ /* 0x000fe40007ffe0ff */
[----:B------:R-:W-:Y:S02]  /*bfd0*/  @P1 IADD3 R19, PT, PT, R19, -0x7f000001, RZ ;  /* 0x80ffffff13131810 */ /* 0x000fe40007ffe0ff */
[----:B------:R-:W-:Y:S01]  /*bfe0*/  @P2 IADD3 R10, PT, PT, R10, -0x7f000001, RZ ;  /* 0x80ffffff0a0a2810 */ /* 0x000fe20007ffe0ff */
[----:B------:R-:W-:-:S13]  /*bff0*/  ISETP.GE.U32.AND P0, PT, R60, 0x7f000001, PT ;  /* 0x7f0000013c00780c */ /* 0x000fda0003f06070 */
[----:B0-----:R-:W-:-:S05]  /*c000*/  @P0 IADD3 R60, PT, PT, R60, -0x7f000001, RZ ;  /* 0x80ffffff3c3c0810 */ /* 0x001fca0007ffe0ff */
[----:B------:R-:W-:Y:S01]  /*c010*/  STL [R1+0x110], R60 ;  /* 0x0001103c01007387 */ /* 0x000fe20000100800 */
[----:B----4-:R-:W-:-:S03]  /*c020*/  IADD3 R20, PT, PT, R9, R22, RZ ;  /* 0x0000001609147210 */ /* 0x010fc60007ffe0ff */
[----:B------:R-:W2:Y:S01]  /*c030*/  LDL R22, [R1+0x110] ;  /* 0x0001100001167983 */ /* 0x000ea20000100800 */
[----:B---3--:R-:W-:Y:S02]  /*c040*/  IADD3 R62, PT, PT, R19, R14, RZ ;  /* 0x0000000e133e7210 */ /* 0x008fe40007ffe0ff */
[----:B------:R-:W-:Y:S01]  /*c050*/  IADD3 R98, PT, PT, R10, R101, RZ ;  /* 0x000000650a627210 */ /* 0x000fe20007ffe0ff */
[----:B------:R-:W-:Y:S02]  /*c060*/  ISETP.GE.U32.AND P1, PT, R20, 0x7f000001, PT ;  /* 0x7f0000011400780c */ /* 0x000fe40003f26070 */
[----:B------:R-:W-:Y:S01]  /*c070*/  ISETP.GE.U32.AND P2, PT, R62, 0x7f000001, PT ;  /* 0x7f0000013e00780c */ /* 0x000fe20003f46070 */
[----:B------:R0:W-:Y:S01]  /*c080*/  STL [R1+0x114], R20 ;  /* 0x0001141401007387 */ /* 0x0001e20000100800 */
[----:B------:R-:W-:-:S03]  /*c090*/  ISETP.GE.U32.AND P3, PT, R98, 0x7f000001, PT ;  /* 0x7f0000016200780c */ /* 0x000fc60003f66070 */
[----:B------:R1:W-:Y:S04]  /*c0a0*/  STL [R1+0x118], R62 ;  /* 0x0001183e01007387 */ /* 0x0003e80000100800 */
[----:B------:R3:W-:Y:S02]  /*c0b0*/  STL [R1+0x11c], R98 ;  /* 0x00011c6201007387 */ /* 0x0007e40000100800 */
[----:B0-----:R-:W-:Y:S02]  /*c0c0*/  @P1 IADD3 R20, PT, PT, R20, -0x7f000001, RZ ;  /* 0x80ffffff14141810 */ /* 0x001fe40007ffe0ff */
[----:B------:R-:W4:Y:S01]  /*c0d0*/  LDL.64 R10, [R1+0x100] ;  /* 0x00010000010a7983 */ /* 0x000f220000100a00 */
[----:B-1----:R-:W-:Y:S02]  /*c0e0*/  @P2 IADD3 R62, PT, PT, R62, -0x7f000001, RZ ;  /* 0x80ffffff3e3e2810 */ /* 0x002fe40007ffe0ff */
[----:B---3--:R-:W-:Y:S01]  /*c0f0*/  @P3 IADD3 R98, PT, PT, R98, -0x7f000001, RZ ;  /* 0x80ffffff62623810 */ /* 0x008fe20007ffe0ff */
[----:B------:R0:W-:Y:S04]  /*c100*/  STL [R1+0x114], R20 ;  /* 0x0001141401007387 */ /* 0x0001e80000100800 */
[----:B------:R-:W-:Y:S04]  /*c110*/  STL [R1+0x118], R62 ;  /* 0x0001183e01007387 */ /* 0x000fe80000100800 */
[----:B------:R-:W-:Y:S04]  /*c120*/  STL [R1+0x11c], R98 ;  /* 0x00011c6201007387 */ /* 0x000fe80000100800 */
[----:B------:R-:W3:Y:S04]  /*c130*/  LD.E R100, desc[UR14][R94.64+0x2c0] ;  /* 0x0002c00e5e647980 */ /* 0x000ee8000c101900 */
[----:B------:R-:W2:Y:S04]  /*c140*/  LD.E R14, desc[UR14][R94.64+0x2c4] ;  /* 0x0002c40e5e0e7980 */ /* 0x000ea8000c101900 */
[----:B------:R-:W4:Y:S04]  /*c150*/  LD.E R66, desc[UR14][R94.64+0x2c8] ;  /* 0x0002c80e5e427980 */ /* 0x000f28000c101900 */
[----:B------:R2:W4:Y:S04]  /*c160*/  LD.E R19, desc[UR14][R94.64+0x2cc] ;  /* 0x0002cc0e5e137980 */ /* 0x000528000c101900 */
[----:B------:R-:W4:Y:S04]  /*c170*/  LDL R97, [R1+0x114] ;  /* 0x0001140001617983 */ /* 0x000f280000100800 */
[----:B------:R-:W4:Y:S04]  /*c180*/  LDL R56, [R1+0x118] ;  /* 0x0001180001387983 */ /* 0x000f280000100800 */
[----:B------:R-:W4:Y:S01]  /*c190*/  LDL R102, [R1+0x11c] ;  /* 0x00011c0001667983 */ /* 0x000f220000100800 */
        /* <DEDUP_REMOVED lines=8> */
[----:B---3--:R-:W-:-:S04]  /*c220*/  IMAD.WIDE.U32 R100, R100, R21, RZ ;  /* 0x0000001564647225 */ /* 0x008fc800078e00ff */
[----:B--2---:R-:W-:-:S04]  /*c230*/  IMAD.WIDE.U32 R94, R14, R21, RZ ;  /* 0x000000150e5e7225 */ /* 0x004fc800078e00ff */
        /* <DEDUP_REMOVED lines=44> */
[----:B------:R-:W2:Y:S04]  /*c500*/  LDL R22, [R1+0x118] ;  /* 0x0001180001167983 */ /* 0x000ea80000100800 */
        /* <DEDUP_REMOVED lines=189> */
[----:B-1----:R-:W-:Y:S02]  /*d0e0*/  IMAD.HI.U32 R56, R9, 0x7f000001, R94 ;  /* 0x7f00000109387827 */ /* 0x002fe400078e005e */
[----:B------:R-:W2:Y:S02]  /*d0f0*/  LDL.64 R94, [R1+0x100] ;  /* 0x00010000015e7983 */ /* 0x000ea40000100a00 */
        /* <DEDUP_REMOVED lines=38> */
[----:B------:R-:W2:Y:S01]  /*d360*/  LDL R71, [R1+0x11c] ;  /* 0x00011c0001477983 */ /* 0x000ea20000100800 */
        /* <DEDUP_REMOVED lines=46> */
[----:B------:R-:W-:Y:S04]  /*d650*/  STL [R1+0x118], R60 ;  /* 0x0001183c01007387 */ /* 0x000fe80000100800 */
        /* <DEDUP_REMOVED lines=351> */
[----:B------:R-:W2:Y:S04]  /*ec50*/  LDL.64 R94, [R1+0x100] ;  /* 0x00010000015e7983 */ /* 0x000ea80000100a00 */
[----:B0-----:R-:W2:Y:S01]  /*ec60*/  LDG.E R56, desc[UR14][R6.64+0x34] ;  /* 0x0000340e06387981 */ /* 0x001ea2000c1e1900 */
[C---:B------:R-:W-:Y:S01]  /*ec70*/  ISETP.GE.U32.AND P0, PT, R91.reuse, UR6, PT ;  /* 0x000000065b007c0c */ /* 0x040fe2000bf06070 */
[----:B------:R-:W-:-:S12]  /*ec80*/  IADD3 R10, PT, PT, R91, -UR6, RZ ;  /* 0x800000065b0a7c10 */ /* 0x000fd8000fffe0ff */
        /* <DEDUP_REMOVED lines=54> */
[----:B0-----:R-:W2:Y:S01]  /*eff0*/  LDL.64 R10, [R1+0x100] ;  /* 0x00010000010a7983 */ /* 0x001ea20000100a00 */
[----:B------:R-:W-:-:S05]  /*f000*/  IADD3 R9, PT, PT, R74, R56, RZ ;  /* 0x000000384a097210 */ /* 0x000fca0007ffe0ff */
[----:B------:R-:W-:-:S13]  /*f010*/  ISETP.GE.U32.AND P0, PT, R9, 0x7f000001, PT ;  /* 0x7f0000010900780c */ /* 0x000fda0003f06070 */
[----:B------:R-:W-:-:S04]  /*f020*/  @P0 IADD3 R9, PT, PT, R9, -0x7f000001, RZ ;  /* 0x80ffffff09090810 */ /* 0x000fc80007ffe0ff */
        /* <DEDUP_REMOVED lines=20> */
[----:B------:R-:W-:-:S05]  /*f170*/  @P0 IADD3 R90, PT, PT, R90, -0x7f000001, RZ ;  /* 0x80ffffff5a5a0810 */ /* 0x000fca0007ffe0ff */
[C---:B------:R-:W-:Y:S01]  /*f180*/  ISETP.GE.U32.AND P0, PT, R90.reuse, UR6, PT ;  /* 0x000000065a007c0c */ /* 0x040fe2000bf06070 */
[----:B------:R-:W-:-:S12]  /*f190*/  IADD3 R21, PT, PT, R90, -UR6, RZ ;  /* 0x800000065a157c10 */ /* 0x000fd8000fffe0ff */
[----:B------:R-:W-:-:S05]  /*f1a0*/  @!P0 IADD3 R21, PT, PT, R21, 0x7f000001, RZ ;  /* 0x7f00000115158810 */ /* 0x000fca0007ffe0ff */
        /* <DEDUP_REMOVED lines=162> */
[----:B0-----:R-:W4:Y:S01]  /*fbd0*/  LDL.64 R20, [R1+0x100] ;  /* 0x0001000001147983 */ /* 0x001f220000100a00 */
        /* <DEDUP_REMOVED lines=8> */
[----:B--2---:R-:W-:-:S04]  /*fc60*/  IMAD.WIDE.U32 R10, R14, R69, RZ ;  /* 0x000000450e0a7225 */ /* 0x004fc800078e00ff */
[----:B------:R-:W-:Y:S02]  /*fc70*/  IMAD R9, R10, 0x7effffff, RZ ;  /* 0x7effffff0a097824 */ /* 0x000fe400078e02ff */
[----:B---3--:R-:W-:-:S04]  /*fc80*/  IMAD.WIDE.U32 R72, R72, R69, RZ ;  /* 0x0000004548487225 */ /* 0x008fc800078e00ff */
[----:B------:R-:W-:-:S04]  /*fc90*/  IMAD.HI.U32 R83, R9, 0x7f000001, R10 ;  /* 0x7f00000109537827 */ /* 0x000fc800078e000a */
[----:B----4-:R-:W-:-:S04]  /*fca0*/  IMAD.WIDE.U32 R66, R66, R69, RZ ;  /* 0x0000004542427225 */ /* 0x010fc800078e00ff */
[----:B------:R-:W-:Y:S01]  /*fcb0*/  IMAD.WIDE.U32 R10, R19, R69, RZ ;  /* 0x00000045130a7225 */ /* 0x000fe200078e00ff */
[----:B------:R-:W-:-:S03]  /*fcc0*/  ISETP.GE.U32.AND P0, PT, R83, 0x7f000001, PT ;  /* 0x7f0000015300780c */ /* 0x000fc60003f06070 */
        /* <DEDUP_REMOVED lines=8> */
[----:B------:R-:W-:Y:S01]  /*fd50*/  ISETP.GE.U32.AND P3, PT, R69, 0x7f000001, PT ;  /* 0x7f0000014500780c */ /* 0x000fe20003f66070 */
[----:B------:R-:W-:-:S04]  /*fd60*/  @P0 IADD3 R83, PT, PT, R83, -0x7f000001, RZ ;  /* 0x80ffffff53530810 */ /* 0x000fc80007ffe0ff */
[----:B------:R-:W-:-:S04]  /*fd70*/  IADD3 R22, PT, PT, R83, R22, RZ ;  /* 0x0000001653167210 */ /* 0x000fc80007ffe0ff */
[----:B------:R-:W-:Y:S02]  /*fd80*/  @P1 IADD3 R72, PT, PT, R72, -0x7f000001, RZ ;  /* 0x80ffffff48481810 */ /* 0x000fe40007ffe0ff */
[----:B------:R-:W-:Y:S02]  /*fd90*/  @P2 IADD3 R19, PT, PT, R19, -0x7f000001, RZ ;  /* 0x80ffffff13132810 */ /* 0x000fe40007ffe0ff */
[----:B------:R-:W-:Y:S01]  /*fda0*/  @P3 IADD3 R69, PT, PT, R69, -0x7f000001, RZ ;  /* 0x80ffffff45453810 */ /* 0x000fe20007ffe0ff */
[----:B------:R-:W-:Y:S01]  /*fdb0*/  ISETP.GE.U32.AND P0, PT, R22, 0x7f000001, PT ;  /* 0x7f0000011600780c */ /* 0x000fe20003f06070 */
[----:B------:R-:W-:Y:S01]  /*fdc0*/  IADD3 R66, PT, PT, R72, R71, RZ ;  /* 0x0000004748427210 */ /* 0x000fe20007ffe0ff */
[----:B------:R-:W-:Y:S01]  /*fdd0*/  IMAD.WIDE.U32 R10, R99, R61, RZ ;  /* 0x0000003d630a7225 */ /* 0x000fe200078e00ff */
[----:B-1----:R-:W-:Y:S02]  /*fde0*/  IADD3 R74, PT, PT, R19, R60, RZ ;  /* 0x0000003c134a7210 */ /* 0x002fe40007ffe0ff */
[----:B------:R-:W-:Y:S01]  /*fdf0*/  IADD3 R78, PT, PT, R69, R78, RZ ;  /* 0x0000004e454e7210 */ /* 0x000fe20007ffe0ff */
[----:B------:R-:W-:Y:S01]  /*fe00*/  IMAD R9, R10, 0x7effffff, RZ ;  /* 0x7effffff0a097824 */ /* 0x000fe200078e02ff */
[----:B------:R-:W-:Y:S01]  /*fe10*/  ISETP.GE.U32.AND P1, PT, R66, 0x7f000001, PT ;  /* 0x7f0000014200780c */ /* 0x000fe20003f26070 */
[----:B------:R-:W-:-:S02]  /*fe20*/  ISETP.GE.U32.AND P2, PT, R74, 0x7f000001, PT ;  /* 0x7f0000014a00780c */ /* 0x000fc40003f46070 */
[----:B------:R-:W-:Y:S01]  /*fe30*/  ISETP.GE.U32.AND P3, PT, R78, 0x7f000001, PT ;  /* 0x7f0000014e00780c */ /* 0x000fe20003f66070 */
[----:B------:R-:W-:Y:S01]  /*fe40*/  IMAD.HI.U32 R14, R9, 0x7f000001, R10 ;  /* 0x7f000001090e7827 */ /* 0x000fe200078e000a */
[----:B------:R0:W-:Y:S04]  /*fe50*/  STL [R1+0x110], R22 ;  /* 0x0001101601007387 */ /* 0x0001e80000100800 */
[----:B------:R1:W-:Y:S01]  /*fe60*/  STL [R1+0x114], R66 ;  /* 0x0001144201007387 */ /* 0x0003e20000100800 */
[----:B0-----:R-:W-:Y:S01]  /*fe70*/  @P0 IADD3 R22, PT, PT, R22, -0x7f000001, RZ ;  /* 0x80ffffff16160810 */ /* 0x001fe20007ffe0ff */
[----:B------:R-:W-:Y:S02]  /*fe80*/  ISETP.GE.U32.AND P0, PT, R14, 0x7f000001, PT ;  /* 0x7f0000010e00780c */ /* 0x000fe40003f06070 */
[----:B------:R0:W-:Y:S01]  /*fe90*/  STL [R1+0x118], R74 ;  /* 0x0001184a01007387 */ /* 0x0001e20000100800 */
[----:B-1----:R-:W-:-:S03]  /*fea0*/  @P1 IADD3 R66, PT, PT, R66, -0x7f000001, RZ ;  /* 0x80ffffff42421810 */ /* 0x002fc60007ffe0ff */
[----:B------:R1:W-:Y:S01]  /*feb0*/  STL [R1+0x11c], R78 ;  /* 0x00011c4e01007387 */ /* 0x0003e20000100800 */
[----:B------:R-:W-:Y:S01]  /*fec0*/  IMAD.WIDE.U32 R10, R61, R99, RZ ;  /* 0x000000633d0a7225 */ /* 0x000fe200078e00ff */
[----:B0-----:R-:W-:Y:S02]  /*fed0*/  @P2 IADD3 R74, PT, PT, R74, -0x7f000001, RZ ;  /* 0x80ffffff4a4a2810 */ /* 0x001fe40007ffe0ff */
[----:B-1----:R-:W-:Y:S01]  /*fee0*/  @P3 IADD3 R78, PT, PT, R78, -0x7f000001, RZ ;  /* 0x80ffffff4e4e3810 */ /* 0x002fe20007ffe0ff */
[----:B------:R0:W-:Y:S02]  /*fef0*/  STL [R1+0x110], R22 ;  /* 0x0001101601007387 */ /* 0x0001e40000100800 */
[----:B------:R-:W-:Y:S02]  /*ff00*/  @P0 IADD3 R14, PT, PT, R14, -0x7f000001, RZ ;  /* 0x80ffffff0e0e0810 */ /* 0x000fe40007ffe0ff */
[----:B------:R1:W-:Y:S04]  /*ff10*/  STL [R1+0x114], R66 ;  /* 0x0001144201007387 */ /* 0x0003e80000100800 */
[----:B------:R2:W-:Y:S04]  /*ff20*/  STL [R1+0x118], R74 ;  /* 0x0001184a01007387 */ /* 0x0005e80000100800 */
[----:B------:R3:W-:Y:S01]  /*ff30*/  STL [R1+0x11c], R78 ;  /* 0x00011c4e01007387 */ /* 0x0007e20000100800 */
[----:B------:R-:W-:-:S03]  /*ff40*/  IMAD R9, R10, 0x7effffff, RZ ;  /* 0x7effffff0a097824 */ /* 0x000fc600078e02ff */
[----:B------:R-:W4:Y:S04]  /*ff50*/  LD.E R62, desc[UR14][R20.64+0x3d0] ;  /* 0x0003d00e143e7980 */ /* 0x000f28000c101900 */
[----:B0-----:R-:W4:Y:S04]  /*ff60*/  LD.E R22, desc[UR14][R20.64+0x3d4] ;  /* 0x0003d40e14167980 */ /* 0x001f28000c101900 */
[----:B------:R-:W4:Y:S04]  /*ff70*/  LD.E R60, desc[UR14][R20.64+0x3d8] ;  /* 0x0003d80e143c7980 */ /* 0x000f28000c101900 */
[----:B------:R0:W4:Y:S01]  /*ff80*/  LD.E R71, desc[UR14][R20.64+0x3dc] ;  /* 0x0003dc0e14477980 */ /* 0x000122000c101900 */
[----:B-1----:R-:W-:Y:S01]  /*ff90*/  IMAD.WIDE.U32 R66, R99, R121, RZ ;  /* 0x0000007963427225 */ /* 0x002fe200078e00ff */
[----:B------:R-:W-:-:S03]  /*ffa0*/  ISETP.GE.U32.AND P0, PT, R14, 0x7f000001, PT ;  /* 0x7f0000010e00780c */ /* 0x000fc60003f06070 */
[----:B------:R-:W-:-:S04]  /*ffb0*/  IMAD.HI.U32 R9, R9, 0x7f000001, R10 ;  /* 0x7f00000109097827 */ /* 0x000fc800078e000a */
[----:B------:R-:W-:-:S04]  /*ffc0*/  IMAD.WIDE.U32 R10, R121, R121, RZ ;  /* 0x00000079790a7225 */ /* 0x000fc800078e00ff */
[----:B------:R-:W-:Y:S01]  /*ffd0*/  IMAD R101, R66, 0x7effffff, RZ ;  /* 0x7effffff42657824 */ /* 0x000fe200078e02ff */
[----:B------:R-:W-:Y:S01]  /*ffe0*/  ISETP.GE.U32.AND P2, PT, R9, 0x7f000001, PT ;  /* 0x7f0000010900780c */ /* 0x000fe20003f46070 */
[----:B0-----:R-:W-:-:S04]  /*fff0*/  IMAD.WIDE.U32 R20, R61, R61, RZ ;  /* 0x0000003d3d147225 */ /* 0x001fc800078e00ff */
[----:B------:R-:W-:Y:S02]  /*10000*/  IMAD R91, R10, 0x7effffff, RZ ;  /* 0x7effffff0a5b7824 */ /* 0x000fe400078e02ff */
[----:B------:R-:W-:-:S04]  /*10010*/  IMAD.HI.U32 R101, R101, 0x7f000001, R66 ;  /* 0x7f00000165657827 */ /* 0x000fc800078e0042 */
[----:B------:R-:W-:Y:S01]  /*10020*/  IMAD R19, R20, 0x7effffff, RZ ;  /* 0x7effffff14137824 */ /* 0x000fe200078e02ff */
[----:B------:R-:W-:Y:S01]  /*10030*/  ISETP.GE.U32.AND P1, PT, R101, 0x7f000001, PT ;  /* 0x7f0000016500780c */ /* 0x000fe20003f26070 */
[----:B------:R-:W-:Y:S01]  /*10040*/  IMAD.HI.U32 R91, R91, 0x7f000001, R10 ;  /* 0x7f0000015b5b7827 */ /* 0x000fe200078e000a */
[----:B------:R-:W-:-:S03]  /*10050*/  @P0 IADD3 R14, PT, PT, R14, -0x7f000001, RZ ;  /* 0x80ffffff0e0e0810 */ /* 0x000fc60007ffe0ff */
[----:B------:R-:W-:Y:S01]  /*10060*/  IMAD.HI.U32 R92, R19, 0x7f000001, R20 ;  /* 0x7f000001135c7827 */ /* 0x000fe200078e0014 */
[----:B------:R-:W-:-:S03]  /*10070*/  ISETP.GE.U32.AND P0, PT, R91, 0x7f000001, PT ;  /* 0x7f0000015b00780c */ /* 0x000fc60003f06070 */
[----:B------:R-:W-:-:S04]  /*10080*/  IMAD.WIDE.U32 R10, R121, R99, RZ ;  /* 0x00000063790a7225 */ /* 0x000fc800078e00ff */
[----:B------:R-:W-:Y:S01]  /*10090*/  IMAD.WIDE.U32 R20, R61, R120, RZ ;  /* 0x000000783d147225 */ /* 0x000fe200078e00ff */
[----:B------:R-:W-:-:S03]  /*100a0*/  @P2 IADD3 R9, PT, PT, R9, -0x7f000001, RZ ;  /* 0x80ffffff09092810 */ /* 0x000fc60007ffe0ff */
[----:B------:R-:W-:Y:S02]  /*100b0*/  IMAD R69, R10, 0x7effffff, RZ ;  /* 0x7effffff0a457824 */ /* 0x000fe400078e02ff */
[----:B------:R-:W-:Y:S02]  /*100c0*/  IMAD R19, R20, 0x7effffff, RZ ;  /* 0x7effffff14137824 */ /* 0x000fe400078e02ff */
[----:B------:R-:W-:Y:S01]  /*100d0*/  IMAD.WIDE.U32 R66, R61, R121, RZ ;  /* 0x000000793d427225 */ /* 0x000fe200078e00ff */
[----:B------:R-:W-:Y:S02]  /*100e0*/  IADD3 R88, PT, PT, R14, R9, RZ ;  /* 0x000000090e587210 */ /* 0x000fe40007ffe0ff */
[----:B------:R-:W-:Y:S01]  /*100f0*/  @P1 IADD3 R101, PT, PT, R101, -0x7f000001, RZ ;  /* 0x80ffffff65651810 */ /* 0x000fe20007ffe0ff */
[----:B------:R-:W4:Y:S01]  /*10100*/  LDL R9, [R1+0x114] ;  /* 0x0001140001097983 */ /* 0x000f220000100800 */
[----:B------:R-:W-:-:S03]  /*10110*/  IMAD.HI.U32 R90, R69, 0x7f000001, R10 ;  /* 0x7f000001455a7827 */ /* 0x000fc600078e000a */
[----:B------:R-:W4:Y:S01]  /*10120*/  LDL R69, [R1+0x110] ;  /* 0x0001100001457983 */ /* 0x000f220000100800 */
[----:B------:R-:W-:-:S03]  /*10130*/  IMAD.HI.U32 R98, R19, 0x7f000001, R20 ;  /* 0x7f00000113627827 */ /* 0x000fc600078e0014 */
[----:B------:R-:W4:Y:S01]  /*10140*/  LDL R14, [R1+0x118] ;  /* 0x00011800010e7983 */ /* 0x000f220000100800 */
[----:B------:R-:W-:-:S03]  /*10150*/  IMAD.WIDE.U32 R72, R99, R99, RZ ;  /* 0x0000006363487225 */ /* 0x000fc600078e00ff */
[----:B------:R-:W4:Y:S01]  /*10160*/  LDL R19, [R1+0x11c] ;  /* 0x00011c0001137983 */ /* 0x000f220000100800 */
[----:B------:R-:W-:Y:S01]  /*10170*/  IMAD R97, R66, 0x7effffff, RZ ;  /* 0x7effffff42617824 */ /* 0x000fe200078e02ff */
[----:B------:R-:W-:Y:S01]  /*10180*/  @P0 IADD3 R91, PT, PT, R91, -0x7f000001, RZ ;  /* 0x80ffffff5b5b0810 */ /* 0x000fe20007ffe0ff */
[----:B------:R-:W-:Y:S01]  /*10190*/  IMAD R85, R72, 0x7effffff, RZ ;  /* 0x7effffff48557824 */ /* 0x000fe200078e02ff */
[----:B------:R-:W-:Y:S01]  /*101a0*/  ISETP.GE.U32.AND P2, PT, R92, 0x7f000001, PT ;  /* 0x7f0000015c00780c */ /* 0x000fe20003f46070 */
[----:B------:R-:W-:Y:S01]  /*101b0*/  IMAD.HI.U32 R97, R97, 0x7f000001, R66 ;  /* 0x7f00000161617827 */ /* 0x000fe200078e0042 */
[----:B------:R-:W-:-:S03]  /*101c0*/  ISETP.GE.U32.AND P0, PT, R101, 0x7f000001, PT ;  /* 0x7f0000016500780c */ /* 0x000fc60003f06070 */
[----:B------:R-:W-:-:S04]  /*101d0*/  IMAD.WIDE.U32 R66, R121, R61, RZ ;  /* 0x0000003d79427225 */ /* 0x000fc800078e00ff */
[----:B------:R-:W-:-:S04]  /*101e0*/  IMAD.HI.U32 R85, R85, 0x7f000001, R72 ;  /* 0x7f00000155557827 */ /* 0x000fc800078e0048 */
[----:B------:R-:W-:-:S04]  /*101f0*/  IMAD.WIDE.U32 R72, R99, R120, RZ ;  /* 0x0000007863487225 */ /* 0x000fc800078e00ff */
[----:B------:R-:W-:Y:S02]  /*10200*/  IMAD R89, R66, 0x7effffff, RZ ;  /* 0x7effffff42597824 */ /* 0x000fe400078e02ff */
[----:B------:R-:W-:Y:S02]  /*10210*/  IMAD R83, R72, 0x7effffff, RZ ;  /* 0x7effffff48537824 */ /* 0x000fe400078e02ff */
[----:B--2---:R-:W-:Y:S01]  /*10220*/  IMAD.HI.U32 R74, R89, 0x7f000001, R66 ;  /* 0x7f000001594a7827 */ /* 0x004fe200078e0042 */
[----:B------:R-:W-:-:S03]  /*10230*/  @P2 IADD3 R92, PT, PT, R92, -0x7f000001, RZ ;  /* 0x80ffffff5c5c2810 */ /* 0x000fc60007ffe0ff */
[----:B------:R-:W-:Y:S01]  /*10240*/  IMAD.WIDE.U32 R66, R120, R61, RZ ;  /* 0x0000003d78427225 */ /* 0x000fe200078e00ff */
[----:B------:R-:W-:-:S03]  /*10250*/  @P0 IADD3 R101, PT, PT, R101, -0x7f000001, RZ ;  /* 0x80ffffff65650810 */ /* 0x000fc60007ffe0ff */
[----:B---3--:R-:W-:-:S04]  /*10260*/  IMAD.HI.U32 R78, R83, 0x7f000001, R72 ;  /* 0x7f000001534e7827 */ /* 0x008fc800078e0048 */
[----:B------:R-:W-:Y:S01]  /*10270*/  IMAD R73, R66, 0x7effffff, RZ ;  /* 0x7effffff42497824 */ /* 0x000fe200078e02ff */
[----:B------:R-:W-:-:S03]  /*10280*/  IADD3 R101, PT, PT, R101, R92, RZ ;  /* 0x0000005c65657210 */ /* 0x000fc60007ffe0ff */
[----:B------:R-:W-:Y:S02]  /*10290*/  IMAD.HI.U32 R92, R73, 0x7f000001, R66 ;  /* 0x7f000001495c7827 */ /* 0x000fe400078e0042 */
[----:B------:R-:W2:Y:S02]  /*102a0*/  LDL.64 R72, [R1+0x100] ;  /* 0x0001000001487983 */ /* 0x000ea40000100a00 */
[----:B------:R-:W-:-:S04]  /*102b0*/  IMAD.WIDE.U32 R10, R121, R120, RZ ;  /* 0x00000078790a7225 */ /* 0x000fc800078e00ff */
[----:B------:R-:W-:-:S04]  /*102c0*/  IMAD R95, R10, 0x7effffff, RZ ;  /* 0x7effffff0a5f7824 */ /* 0x000fc800078e02ff */
[----:B------:R-:W-:Y:S01]  /*102d0*/  IMAD.HI.U32 R95, R95, 0x7f000001, R10 ;  /* 0x7f0000015f5f7827 */ /* 0x000fe200078e000a */
[----:B------:R-:W-:Y:S01]  /*102e0*/  ISETP.GE.U32.AND P3, PT, R98, 0x7f000001, PT ;  /* 0x7f0000016200780c */ /* 0x000fe20003f66070 */
[----:B------:R-:W-:Y:S02]  /*102f0*/  ISETP.GE.U32.AND P1, PT, R78, 0x7f000001, PT ;  /* 0x7f0000014e00780c */ /* 0x000fe40003f26070 */
[----:B------:R-:W-:Y:S01]  /*10300*/  IMAD.WIDE.U32 R20, R91, 0x5fffffa, RZ ;  /* 0x05fffffa5b147825 */ /* 0x000fe200078e00ff */
[----:B------:R-:W-:-:S03]  /*10310*/  ISETP.GE.U32.AND P2, PT, R95, 0x7f000001, PT ;  /* 0x7f0000015f00780c */ /* 0x000fc60003f46070 */
[----:B------:R-:W-:Y:S01]  /*10320*/  IMAD R91, R91, 0x6, RZ ;  /* 0x000000065b5b7824 */ /* 0x000fe200078e02ff */
[----:B------:R-:W-:-:S03]  /*10330*/  ISETP.GE.U32.AND P0, PT, R85, 0x7f000001, PT ;  /* 0x7f0000015500780c */ /* 0x000fc60003f06070 */
[----:B------:R-:W-:-:S04]  /*10340*/  IMAD.HI.U32 R94, R91, 0x7f000001, R20 ;  /* 0x7f0000015b5e7827 */ /* 0x000fc800078e0014 */
[----:B------:R-:W-:Y:S01]  /*10350*/  IMAD.WIDE.U32 R20, R120, R121, RZ ;  /* 0x0000007978147225 */ /* 0x000fe200078e00ff */
[----:B------:R-:W-:Y:S01]  /*10360*/  ISETP.GE.U32.AND P4, PT, R97, 0x7f000001, PT ;  /* 0x7f0000016100780c */ /* 0x000fe20003f86070 */
[----:B------:R-:W-:Y:S02]  /*10370*/  @P3 IADD3 R98, PT, PT, R98, -0x7f000001, RZ ;  /* 0x80ffffff62623810 */ /* 0x000fe40007ffe0ff */
[----:B------:R-:W-:Y:S01]  /*10380*/  IMAD R89, R20, 0x7effffff, RZ ;  /* 0x7effffff14597824 */ /* 0x000fe200078e02ff */
[----:B------:R-:W-:Y:S02]  /*10390*/  @P2 IADD3 R95, PT, PT, R95, -0x7f000001, RZ ;  /* 0x80ffffff5f5f2810 */ /* 0x000fe40007ffe0ff */
[----:B------:R-:W-:Y:S01]  /*103a0*/  @P1 IADD3 R78, PT, PT, R78, -0x7f000001, RZ ;  /* 0x80ffffff4e4e1810 */ /* 0x000fe20007ffe0ff */
[----:B------:R-:W-:Y:S01]  /*103b0*/  IMAD.HI.U32 R89, R89, 0x7f000001, R20 ;  /* 0x7f00000159597827 */ /* 0x000fe200078e0014 */
[----:B------:R-:W-:-:S03]  /*103c0*/  @P0 IADD3 R85, PT, PT, R85, -0x7f000001, RZ ;  /* 0x80ffffff55550810 */ /* 0x000fc60007ffe0ff */
[----:B------:R-:W-:Y:S01]  /*103d0*/  IMAD.WIDE.U32 R66, R98, 0x5fffffa, RZ ;  /* 0x05fffffa62427825 */ /* 0x000fe200078e00ff */
[----:B------:R-:W-:Y:S01]  /*103e0*/  ISETP.GE.U32.AND P3, PT, R78, 0x7f000001, PT ;  /* 0x7f0000014e00780c */ /* 0x000fe20003f66070 */
[----:B------:R-:W-:Y:S02]  /*103f0*/  ISETP.GE.U32.AND P1, PT, R89, 0x7f000001, PT ;  /* 0x7f0000015900780c */ /* 0x000fe40003f26070 */
[----:B------:R-:W-:-:S04]  /*10400*/  IMAD.WIDE.U32 R20, R95, 0x5fffffa, RZ ;  /* 0x05fffffa5f147825 */ /* 0x000fc800078e00ff */
[----:B------:R-:W-:Y:S02]  /*10410*/  IMAD R83, R98, 0x6, RZ ;  /* 0x0000000662537824 */ /* 0x000fe400078e02ff */
[----:B------:R-:W-:Y:S02]  /*10420*/  IMAD R95, R95, 0x6, RZ ;  /* 0x000000065f5f7824 */ /* 0x000fe400078e02ff */
[----:B------:R-:W-:Y:S01]  /*10430*/  IMAD.WIDE.U32 R10, R120, R120, RZ ;  /* 0x00000078780a7225 */ /* 0x000fe200078e00ff */
[----:B------:R-:W-:Y:S01]  /*10440*/  @P4 IADD3 R97, PT, PT, R97, -0x7f000001, RZ ;  /* 0x80ffffff61614810 */ /* 0x000fe20007ffe0ff */
[----:B------:R-:W-:Y:S02]  /*10450*/  ISETP.GE.U32.AND P4, PT, R85, 0x7f000001, PT ;  /* 0x7f0000015500780c */ /* 0x000fe40003f86070 */
[----:B------:R-:W-:-:S04]  /*10460*/  IMAD.HI.U32 R66, R83, 0x7f000001, R66 ;  /* 0x7f00000153427827 */ /* 0x000fc800078e0042 */
[----:B------:R-:W-:-:S04]  /*10470*/  IMAD.HI.U32 R95, R95, 0x7f000001, R20 ;  /* 0x7f0000015f5f7827 */ /* 0x000fc800078e0014 */
[----:B------:R-:W-:Y:S01]  /*10480*/  IMAD R91, R10, 0x7effffff, RZ ;  /* 0x7effffff0a5b7824 */ /* 0x000fe200078e02ff */
[----:B------:R-:W-:Y:S01]  /*10490*/  ISETP.GE.U32.AND P2, PT, R66, 0x7f000001, PT ;  /* 0x7f0000014200780c */ /* 0x000fe20003f46070 */
[----:B------:R-:W-:Y:S02]  /*104a0*/  ISETP.GE.U32.AND P5, PT, R95, 0x7f000001, PT ;  /* 0x7f0000015f00780c */ /* 0x000fe40003fa6070 */
[----:B------:R-:W-:Y:S01]  /*104b0*/  IMAD.HI.U32 R91, R91, 0x7f000001, R10 ;  /* 0x7f0000015b5b7827 */ /* 0x000fe200078e000a */
[----:B------:R-:W-:Y:S02]  /*104c0*/  @P3 IADD3 R78, PT, PT, R78, -0x7f000001, RZ ;  /* 0x80ffffff4e4e3810 */ /* 0x000fe40007ffe0ff */
[----:B------:R-:W-:Y:S01]  /*104d0*/  @P1 IADD3 R89, PT, PT, R89, -0x7f000001, RZ ;  /* 0x80ffffff59591810 */ /* 0x000fe20007ffe0ff */
[----:B------:R-:W-:Y:S01]  /*104e0*/  IMAD.WIDE.U32 R10, R120, R99, RZ ;  /* 0x00000063780a7225 */ /* 0x000fe200078e00ff */
[----:B------:R-:W-:Y:S01]  /*104f0*/  ISETP.GE.U32.AND P6, PT, R88, 0x7f000001, PT ;  /* 0x7f0000015800780c */ /* 0x000fe20003fc6070 */
[----:B------:R-:W-:-:S02]  /*10500*/  ISETP.GE.U32.AND P1, PT, R91, 0x7f000001, PT ;  /* 0x7f0000015b00780c */ /* 0x000fc40003f26070 */
[----:B------:R-:W-:Y:S01]  /*10510*/  IMAD R21, R10, 0x7effffff, RZ ;  /* 0x7effffff0a157824 */ /* 0x000fe200078e02ff */
[----:B------:R-:W-:Y:S01]  /*10520*/  IADD3 R97, PT, PT, R78, R97, RZ ;  /* 0x000000614e617210 */ /* 0x000fe20007ffe0ff */
[----:B------:R-:W-:Y:S01]  /*10530*/  ISETP.GE.U32.AND P0, PT, R90, 0x7f000001, PT ;  /* 0x7f0000015a00780c */ /* 0x000fe20003f06070 */
[----:B------:R-:W-:Y:S01]  /*10540*/  @P4 IADD3 R85, PT, PT, R85, -0x7f000001, RZ ;  /* 0x80ffffff55554810 */ /* 0x000fe20007ffe0ff */
[----:B------:R-:W-:Y:S01]  /*10550*/  IMAD.HI.U32 R117, R21, 0x7f000001, R10 ;  /* 0x7f00000115757827 */ /* 0x000fe200078e000a */
[----:B------:R-:W-:Y:S01]  /*10560*/  ISETP.GE.U32.AND P4, PT, R101, 0x7f000001, PT ;  /* 0x7f0000016500780c */ /* 0x000fe20003f86070 */
[----:B------:R-:W-:Y:S02]  /*10570*/  @P2 IADD3 R66, PT, PT, R66, -0x7f000001, RZ ;  /* 0x80ffffff42422810 */ /* 0x000fe40007ffe0ff */
[----:B------:R-:W-:Y:S01]  /*10580*/  @P5 IADD3 R95, PT, PT, R95, -0x7f000001, RZ ;  /* 0x80ffffff5f5f5810 */ /* 0x000fe20007ffe0ff */
[----:B------:R-:W-:Y:S01]  /*10590*/  IMAD.WIDE.U32 R10, R89, 0x5fffffa, RZ ;  /* 0x05fffffa590a7825 */ /* 0x000fe200078e00ff */
[----:B------:R-:W-:Y:S01]  /*105a0*/  ISETP.GE.U32.AND P2, PT, R74, 0x7f000001, PT ;  /* 0x7f0000014a00780c */ /* 0x000fe20003f46070 */
[----:B------:R-:W-:-:S02]  /*105b0*/  ISETP.GE.U32.AND P5, PT, R97, 0x7f000001, PT ;  /* 0x7f0000016100780c */ /* 0x000fc40003fa6070 */
[----:B------:R-:W-:Y:S01]  /*105c0*/  IMAD R21, R89, 0x6, RZ ;  /* 0x0000000659157824 */ /* 0x000fe200078e02ff */
[----:B------:R-:W-:Y:S02]  /*105d0*/  @P6 IADD3 R88, PT, PT, R88, -0x7f000001, RZ ;  /* 0x80ffffff58586810 */ /* 0x000fe40007ffe0ff */
[----:B------:R-:W-:Y:S01]  /*105e0*/  @P1 IADD3 R91, PT, PT, R91, -0x7f000001, RZ ;  /* 0x80ffffff5b5b1810 */ /* 0x000fe20007ffe0ff */
[----:B------:R-:W-:Y:S01]  /*105f0*/  IMAD.HI.U32 R67, R21, 0x7f000001, R10 ;  /* 0x7f00000115437827 */ /* 0x000fe200078e000a */
[----:B------:R-:W-:Y:S01]  /*10600*/  ISETP.GE.U32.AND P3, PT, R92, 0x7f000001, PT ;  /* 0x7f0000015c00780c */ /* 0x000fe20003f66070 */
[----:B------:R-:W-:Y:S02]  /*10610*/  @P0 IADD3 R90, PT, PT, R90, -0x7f000001, RZ ;  /* 0x80ffffff5a5a0810 */ /* 0x000fe40007ffe0ff */
[----:B------:R-:W-:Y:S02]  /*10620*/  IADD3 R85, PT, PT, R85, R66, RZ ;  /* 0x0000004255557210 */ /* 0x000fe40007ffe0ff */
[----:B------:R-:W-:Y:S01]  /*10630*/  IADD3 R88, PT, PT, R88, R95, RZ ;  /* 0x0000005f58587210 */ /* 0x000fe20007ffe0ff */
[----:B------:R-:W-:Y:S01]  /*10640*/  IMAD.WIDE.U32 R10, R91, 0x5fffffa, RZ ;  /* 0x05fffffa5b0a7825 */ /* 0x000fe200078e00ff */
[----:B------:R-:W-:Y:S01]  /*10650*/  ISETP.GE.U32.AND P0, PT, R67, 0x7f000001, PT ;  /* 0x7f0000014300780c */ /* 0x000fe20003f06070 */
[----:B------:R-:W-:-:S02]  /*10660*/  @P4 IADD3 R101, PT, PT, R101, -0x7f000001, RZ ;  /* 0x80ffffff65654810 */ /* 0x000fc40007ffe0ff */
[----:B------:R-:W-:Y:S01]  /*10670*/  IMAD R91, R91, 0x6, RZ ;  /* 0x000000065b5b7824 */ /* 0x000fe200078e02ff */
[----:B------:R-:W-:Y:S02]  /*10680*/  @P2 IADD3 R74, PT, PT, R74, -0x7f000001, RZ ;  /* 0x80ffffff4a4a2810 */ /* 0x000fe40007ffe0ff */
[----:B------:R-:W-:Y:S01]  /*10690*/  @P5 IADD3 R97, PT, PT, R97, -0x7f000001, RZ ;  /* 0x80ffffff61615810 */ /* 0x000fe20007ffe0ff */
[----:B------:R-:W-:Y:S01]  /*106a0*/  ISETP.GE.U32.AND P1, PT, R94, 0x7f000001, PT ;  /* 0x7f0000015e00780c */ /* 0x000fe20003f26070 */
[----:B------:R-:W-:Y:S01]  /*106b0*/  ISETP.GE.U32.AND P4, PT, R88, 0x7f000001, PT ;  /* 0x7f0000015800780c */ /* 0x000fe20003f86070 */
[----:B------:R-:W-:Y:S01]  /*106c0*/  ISETP.GE.U32.AND P5, PT, R85, 0x7f000001, PT ;  /* 0x7f0000015500780c */ /* 0x000fe20003fa6070 */
[----:B------:R-:W-:Y:S01]  /*106d0*/  IADD3 R90, PT, PT, R101, R90, RZ ;  /* 0x0000005a655a7210 */ /* 0x000fe20007ffe0ff */
[----:B------:R-:W-:Y:S01]  /*106e0*/  IMAD.HI.U32 R91, R91, 0x7f000001, R10 ;  /* 0x7f0000015b5b7827 */ /* 0x000fe200078e000a */
[----:B------:R-:W-:Y:S02]  /*106f0*/  IADD3 R74, PT, PT, R97, R74, RZ ;  /* 0x0000004a614a7210 */ /* 0x000fe40007ffe0ff */
[----:B------:R-:W-:Y:S01]  /*10700*/  @P3 IADD3 R92, PT, PT, R92, -0x7f000001, RZ ;  /* 0x80ffffff5c5c3810 */ /* 0x000fe20007ffe0ff */
[----:B------:R-:W-:Y:S01]  /*10710*/  ISETP.GE.U32.AND P6, PT, R90, 0x7f000001, PT ;  /* 0x7f0000015a00780c */ /* 0x000fe20003fc6070 */
[----:B------:R-:W-:Y:S01]  /*10720*/  ISETP.GE.U32.AND P2, PT, R91, 0x7f000001, PT ;  /* 0x7f0000015b00780c */ /* 0x000fe20003f46070 */
[----:B------:R-:W-:Y:S01]  /*10730*/  @P0 IADD3 R67, PT, PT, R67, -0x7f000001, RZ ;  /* 0x80ffffff43430810 */ /* 0x000fe20007ffe0ff */
[----:B------:R-:W-:Y:S01]  /*10740*/  ISETP.GE.U32.AND P3, PT, R117, 0x7f000001, PT ;  /* 0x7f0000017500780c */ /* 0x000fe20003f66070 */
[----:B------:R-:W-:Y:S01]  /*10750*/  ISETP.GE.U32.AND P0, PT, R74, 0x7f000001, PT ;  /* 0x7f0000014a00780c */ /* 0x000fe20003f06070 */
[----:B------:R-:W-:Y:S01]  /*10760*/  IMAD.WIDE.U32 R10, R92, 0x5fffffa, RZ ;  /* 0x05fffffa5c0a7825 */ /* 0x000fe200078e00ff */
[----:B------:R-:W-:-:S02]  /*10770*/  @P1 IADD3 R94, PT, PT, R94, -0x7f000001, RZ ;  /* 0x80ffffff5e5e1810 */ /* 0x000fc40007ffe0ff */
[----:B------:R-:W-:Y:S02]  /*10780*/  @P4 IADD3 R88, PT, PT, R88, -0x7f000001, RZ ;  /* 0x80ffffff58584810 */ /* 0x000fe40007ffe0ff */
[----:B------:R-:W-:Y:S01]  /*10790*/  @P5 IADD3 R85, PT, PT, R85, -0x7f000001, RZ ;  /* 0x80ffffff55555810 */ /* 0x000fe20007ffe0ff */
[----:B------:R-:W-:Y:S01]  /*107a0*/  IMAD R21, R92, 0x6, RZ ;  /* 0x000000065c157824 */ /* 0x000fe200078e02ff */
[----:B------:R-:W-:Y:S01]  /*107b0*/  ISETP.GE.U32.AND P1, PT, R87, UR6, PT ;  /* 0x0000000657007c0c */ /* 0x000fe2000bf26070 */
[----:B------:R-:W-:Y:S02]  /*107c0*/  IADD3 R104, PT, PT, R88, R67, RZ ;  /* 0x0000004358687210 */ /* 0x000fe40007ffe0ff */
[----:B------:R-:W-:Y:S01]  /*107d0*/  IMAD.HI.U32 R108, R21, 0x7f000001, R10 ;  /* 0x7f000001156c7827 */ /* 0x000fe200078e000a */
[----:B------:R-:W-:Y:S02]  /*107e0*/  IADD3 R85, PT, PT, R85, R94, RZ ;  /* 0x0000005e55557210 */ /* 0x000fe40007ffe0ff */
[----:B------:R-:W-:-:S02]  /*107f0*/  @P2 IADD3 R91, PT, PT, R91, -0x7f000001, RZ ;  /* 0x80ffffff5b5b2810 */ /* 0x000fc40007ffe0ff */
[----:B------:R-:W-:Y:S02]  /*10800*/  @P6 IADD3 R90, PT, PT, R90, -0x7f000001, RZ ;  /* 0x80ffffff5a5a6810 */ /* 0x000fe40007ffe0ff */
[----:B------:R-:W-:Y:S02]  /*10810*/  @P3 IADD3 R117, PT, PT, R117, -0x7f000001, RZ ;  /* 0x80ffffff75753810 */ /* 0x000fe40007ffe0ff */
[----:B------:R-:W-:Y:S01]  /*10820*/  @P0 IADD3 R74, PT, PT, R74, -0x7f000001, RZ ;  /* 0x80ffffff4a4a0810 */ /* 0x000fe20007ffe0ff */
[----:B------:R-:W-:Y:S01]  /*10830*/  ISETP.GE.U32.AND P3, PT, R104, 0x7f000001, PT ;  /* 0x7f0000016800780c */ /* 0x000fe20003f66070 */
[----:B------:R-:W-:Y:S01]  /*10840*/  ISETP.GE.U32.AND P2, PT, R108, 0x7f000001, PT ;  /* 0x7f0000016c00780c */ /* 0x000fe20003f46070 */
[----:B------:R-:W-:Y:S01]  /*10850*/  ISETP.GE.U32.AND P0, PT, R85, 0x7f000001, PT ;  /* 0x7f0000015500780c */ /* 0x000fe20003f06070 */
[----:B------:R-:W-:Y:S02]  /*10860*/  IADD3 R106, PT, PT, R90, R91, RZ ;  /* 0x0000005b5a6a7210 */ /* 0x000fe40007ffe0ff */
[----:B------:R-:W-:-:S02]  /*10870*/  IADD3 R20, PT, PT, R87, -UR6, RZ ;  /* 0x8000000657147c10 */ /* 0x000fc4000fffe0ff */
[----:B------:R-:W-:Y:S01]  /*10880*/  IADD3 R117, PT, PT, R74, R117, RZ ;  /* 0x000000754a757210 */ /* 0x000fe20007ffe0ff */
[----:B------:R-:W-:Y:S01]  /*10890*/  ISETP.GE.U32.AND P4, PT, R106, 0x7f000001, PT ;  /* 0x7f0000016a00780c */ /* 0x000fe20003f86070 */
[----:B------:R-:W-:-:S03]  /*108a0*/  @!P1 IADD3 R20, PT, PT, R20, 0x7f000001, RZ ;  /* 0x7f00000114149810 */ /* 0x000fc60007ffe0ff */
[----:B------:R-:W-:Y:S01]  /*108b0*/  ISETP.GE.U32.AND P1, PT, R117, 0x7f000001, PT ;  /* 0x7f0000017500780c */ /* 0x000fe20003f26070 */
[----:B------:R-:W-:Y:S02]  /*108c0*/  @P3 IADD3 R104, PT, PT, R104, -0x7f000001, RZ ;  /* 0x80ffffff68683810 */ /* 0x000fe40007ffe0ff */
[----:B------:R-:W-:Y:S02]  /*108d0*/  @P2 IADD3 R108, PT, PT, R108, -0x7f000001, RZ ;  /* 0x80ffffff6c6c2810 */ /* 0x000fe40007ffe0ff */
[----:B------:R-:W-:Y:S01]  /*108e0*/  @P0 IADD3 R85, PT, PT, R85, -0x7f000001, RZ ;  /* 0x80ffffff55550810 */ /* 0x000fe20007ffe0ff */
[----:B------:R-:W-:-:S04]  /*108f0*/  IMAD.WIDE.U32 R20, R87, R20, RZ ;  /* 0x0000001457147225 */ /* 0x000fc800078e00ff */
[----:B------:R-:W-:Y:S01]  /*10900*/  IMAD.WIDE.U32 R10, R104, R120, RZ ;  /* 0x00000078680a7225 */ /* 0x000fe200078e00ff */
[----:B------:R-:W-:Y:S02]  /*10910*/  IADD3 R108, PT, PT, R85, R108, RZ ;  /* 0x0000006c556c7210 */ /* 0x000fe40007ffe0ff */
[----:B------:R-:W-:Y:S01]  /*10920*/  @P4 IADD3 R106, PT, PT, R106, -0x7f000001, RZ ;  /* 0x80ffffff6a6a4810 */ /* 0x000fe20007ffe0ff */
[----:B------:R-:W-:Y:S01]  /*10930*/  IMAD R67, R20, 0x7effffff, RZ ;  /* 0x7effffff14437824 */ /* 0x000fe200078e02ff */
[----:B------:R-:W-:Y:S01]  /*10940*/  @P1 IADD3 R117, PT, PT, R117, -0x7f000001, RZ ;  /* 0x80ffffff75751810 */ /* 0x000fe20007ffe0ff */
[----:B------:R-:W-:Y:S01]  /*10950*/  IMAD R91, R10, 0x7effffff, RZ ;  /* 0x7effffff0a5b7824 */ /* 0x000fe200078e02ff */
[----:B------:R-:W-:Y:S01]  /*10960*/  ISETP.GE.U32.AND P0, PT, R108, 0x7f000001, PT ;  /* 0x7f0000016c00780c */ /* 0x000fe20003f06070 */
[----:B------:R-:W-:-:S04]  /*10970*/  IMAD.HI.U32 R74, R67, 0x7f000001, R20 ;  /* 0x7f000001434a7827 */ /* 0x000fc800078e0014 */
[----:B------:R-:W-:-:S04]  /*10980*/  IMAD.WIDE.U32 R88, R104, R99, RZ ;  /* 0x0000006368587225 */ /* 0x000fc800078e00ff */
[----:B------:R-:W-:-:S04]  /*10990*/  IMAD.WIDE.U32 R66, R106, R121, RZ ;  /* 0x000000796a427225 */ /* 0x000fc800078e00ff */
[----:B------:R-:W-:-:S04]  /*109a0*/  IMAD.HI.U32 R91, R91, 0x7f000001, R10 ;  /* 0x7f0000015b5b7827 */ /* 0x000fc800078e000a */
[----:B------:R-:W-:-:S04]  /*109b0*/  IMAD.WIDE.U32 R10, R117, R61, RZ ;  /* 0x0000003d750a7225 */ /* 0x000fc800078e00ff */
[----:B------:R-:W-:Y:S02]  /*109c0*/  IMAD R83, R88, 0x7effffff, RZ ;  /* 0x7effffff58537824 */ /* 0x000fe400078e02ff */
[----:B------:R-:W-:-:S04]  /*109d0*/  IMAD.WIDE.U32 R20, R106, R120, RZ ;  /* 0x000000786a147225 */ /* 0x000fc800078e00ff */
[----:B------:R-:W-:Y:S02]  /*109e0*/  IMAD R85, R66, 0x7effffff, RZ ;  /* 0x7effffff42557824 */ /* 0x000fe400078e02ff */
[----:B------:R-:W-:Y:S02]  /*109f0*/  IMAD R97, R10, 0x7effffff, RZ ;  /* 0x7effffff0a617824 */ /* 0x000fe400078e02ff */
[----:B------:R-:W-:-:S04]  /*10a00*/  IMAD.HI.U32 R78, R83, 0x7f000001, R88 ;  /* 0x7f000001534e7827 */ /* 0x000fc800078e0058 */
[----:B------:R-:W-:Y:S02]  /*10a10*/  IMAD R95, R20, 0x7effffff, RZ ;  /* 0x7effffff145f7824 */ /* 0x000fe400078e02ff */
[----:B------:R-:W-:-:S04]  /*10a20*/  IMAD.HI.U32 R90, R85, 0x7f000001, R66 ;  /* 0x7f000001555a7827 */ /* 0x000fc800078e0042 */
[----:B------:R-:W-:Y:S01]  /*10a30*/  IMAD.WIDE.U32 R88, R104, R61, RZ ;  /* 0x0000003d68587225 */ /* 0x000fe200078e00ff */
[----:B------:R-:W-:-:S03]  /*10a40*/  @P0 IADD3 R108, PT, PT, R108, -0x7f000001, RZ ;  /* 0x80ffffff6c6c0810 */ /* 0x000fc60007ffe0ff */
[----:B------:R-:W-:-:S04]  /*10a50*/  IMAD.WIDE.U32 R66, R106, R99, RZ ;  /* 0x000000636a427225 */ /* 0x000fc800078e00ff */
[----:B------:R-:W-:-:S04]  /*10a60*/  IMAD.HI.U32 R85, R97, 0x7f000001, R10 ;  /* 0x7f00000161557827 */ /* 0x000fc800078e000a */
[----:B------:R-:W-:-:S04]  /*10a70*/  IMAD.HI.U32 R94, R95, 0x7f000001, R20 ;  /* 0x7f0000015f5e7827 */ /* 0x000fc800078e0014 */
[----:B------:R-:W-:Y:S02]  /*10a80*/  IMAD R97, R88, 0x7effffff, RZ ;  /* 0x7effffff58617824 */ /* 0x000fe400078e02ff */
[----:B------:R-:W-:Y:S02]  /*10a90*/  IMAD R95, R66, 0x7effffff, RZ ;  /* 0x7effffff425f7824 */ /* 0x000fe400078e02ff */
[----:B------:R-:W-:-:S04]  /*10aa0*/  IMAD.HI.U32 R97, R97, 0x7f000001, R88 ;  /* 0x7f00000161617827 */ /* 0x000fc800078e0058 */
[----:B------:R-:W-:-:S04]  /*10ab0*/  IMAD.HI.U32 R92, R95, 0x7f000001, R66 ;  /* 0x7f0000015f5c7827 */ /* 0x000fc800078e0042 */
[----:B------:R-:W-:-:S04]  /*10ac0*/  IMAD.WIDE.U32 R88, R108, R99, RZ ;  /* 0x000000636c587225 */ /* 0x000fc800078e00ff */
[----:B------:R-:W-:Y:S01]  /*10ad0*/  IMAD.WIDE.U32 R66, R108, R61, RZ ;  /* 0x0000003d6c427225 */ /* 0x000fe200078e00ff */
[----:B------:R-:W-:-:S03]  /*10ae0*/  ISETP.GE.U32.AND P0, PT, R91, 0x7f000001, PT ;  /* 0x7f0000015b00780c */ /* 0x000fc60003f06070 */
[----:B------:R-:W-:Y:S02]  /*10af0*/  IMAD R101, R88, 0x7effffff, RZ ;  /* 0x7effffff58657824 */ /* 0x000fe400078e02ff */
[----:B------:R-:W-:-:S04]  /*10b00*/  IMAD.WIDE.U32 R20, R117, R121, RZ ;  /* 0x0000007975147225 */ /* 0x000fc800078e00ff */
[----:B------:R-:W-:Y:S02]  /*10b10*/  IMAD R105, R66, 0x7effffff, RZ ;  /* 0x7effffff42697824 */ /* 0x000fe400078e02ff */
[----:B------:R-:W-:-:S04]  /*10b20*/  IMAD.HI.U32 R89, R101, 0x7f000001, R88 ;  /* 0x7f00000165597827 */ /* 0x000fc800078e0058 */
[----:B------:R-:W-:Y:S02]  /*10b30*/  IMAD R83, R20, 0x7effffff, RZ ;  /* 0x7effffff14537824 */ /* 0x000fe400078e02ff */
[----:B------:R-:W-:-:S04]  /*10b40*/  IMAD.HI.U32 R101, R105, 0x7f000001, R66 ;  /* 0x7f00000169657827 */ /* 0x000fc800078e0042 */
[----:B------:R-:W-:Y:S01]  /*10b50*/  IMAD.WIDE.U32 R10, R117, R120, RZ ;  /* 0x00000078750a7225 */ /* 0x000fe200078e00ff */
[----:B------:R-:W-:-:S03]  /*10b60*/  ISETP.GE.U32.AND P2, PT, R101, 0x7f000001, PT ;  /* 0x7f0000016500780c */ /* 0x000fc60003f46070 */
[----:B------:R-:W-:-:S04]  /*10b70*/  IMAD.HI.U32 R83, R83, 0x7f000001, R20 ;  /* 0x7f00000153537827 */ /* 0x000fc800078e0014 */
[----:B------:R-:W-:Y:S02]  /*10b80*/  IMAD R95, R10, 0x7effffff, RZ ;  /* 0x7effffff0a5f7824 */ /* 0x000fe400078e02ff */
[----:B------:R-:W-:Y:S01]  /*10b90*/  IMAD.WIDE.U32 R20, R108, R121, RZ ;  /* 0x000000796c147225 */ /* 0x000fe200078e00ff */
[----:B------:R-:W-:Y:S01]  /*10ba0*/  @P0 IADD3 R91, PT, PT, R91, -0x7f000001, RZ ;  /* 0x80ffffff5b5b0810 */ /* 0x000fe20007ffe0ff */
[----:B------:R-:W-:Y:S01]  /*10bb0*/  ISETP.GE.U32.AND P5, PT, R94, 0x7f000001, PT ;  /* 0x7f0000015e00780c */ /* 0x000fe20003fa6070 */
[----:B------:R-:W-:Y:S01]  /*10bc0*/  ISETP.GE.U32.AND P0, PT, R89, 0x7f000001, PT ;  /* 0x7f0000015900780c */ /* 0x000fe20003f06070 */
[----:B------:R-:W-:-:S04]  /*10bd0*/  IMAD.HI.U32 R95, R95, 0x7f000001, R10 ;  /* 0x7f0000015f5f7827 */ /* 0x000fc800078e000a */
[----:B------:R-:W-:Y:S02]  /*10be0*/  IMAD R109, R20, 0x7effffff, RZ ;  /* 0x7effffff146d7824 */ /* 0x000fe400078e02ff */
[----:B------:R-:W-:-:S04]  /*10bf0*/  IMAD.WIDE.U32 R10, R104, R121, RZ ;  /* 0x00000079680a7225 */ /* 0x000fc800078e00ff */
[----:B------:R-:W-:-:S04]  /*10c00*/  IMAD.HI.U32 R98, R109, 0x7f000001, R20 ;  /* 0x7f0000016d627827 */ /* 0x000fc800078e0014 */
[----:B------:R-:W-:Y:S01]  /*10c10*/  IMAD R105, R10, 0x7effffff, RZ ;  /* 0x7effffff0a697824 */ /* 0x000fe200078e02ff */
[----:B------:R-:W-:Y:S01]  /*10c20*/  ISETP.GE.U32.AND P4, PT, R98, 0x7f000001, PT ;  /* 0x7f0000016200780c */ /* 0x000fe20003f86070 */
[----:B------:R-:W-:Y:S01]  /*10c30*/  IMAD.WIDE.U32 R66, R91, 0x5fffffa, RZ ;  /* 0x05fffffa5b427825 */ /* 0x000fe200078e00ff */
[----:B------:R-:W-:-:S03]  /*10c40*/  @P2 IADD3 R101, PT, PT, R101, -0x7f000001, RZ ;  /* 0x80ffffff65652810 */ /* 0x000fc60007ffe0ff */
[----:B------:R-:W-:Y:S01]  /*10c50*/  IMAD.HI.U32 R88, R105, 0x7f000001, R10 ;  /* 0x7f00000169587827 */ /* 0x000fe200078e000a */
[----:B------:R-:W-:-:S03]  /*10c60*/  ISETP.GE.U32.AND P3, PT, R90, 0x7f000001, PT ;  /* 0x7f0000015a00780c */ /* 0x000fc60003f66070 */
[----:B------:R-:W-:Y:S01]  /*10c70*/  IMAD R11, R91, 0x6, RZ ;  /* 0x000000065b0b7824 */ /* 0x000fe200078e02ff */
[----:B------:R-:W-:Y:S02]  /*10c80*/  @P5 IADD3 R94, PT, PT, R94, -0x7f000001, RZ ;  /* 0x80ffffff5e5e5810 */ /* 0x000fe40007ffe0ff */
[----:B------:R-:W-:Y:S01]  /*10c90*/  @P0 IADD3 R89, PT, PT, R89, -0x7f000001, RZ ;  /* 0x80ffffff59590810 */ /* 0x000fe20007ffe0ff */
[----:B------:R-:W-:Y:S01]  /*10ca0*/  ISETP.GE.U32.AND P5, PT, R101, 0x7f000001, PT ;  /* 0x7f0000016500780c */ /* 0x000fe20003fa6070 */
[----:B------:R-:W-:Y:S01]  /*10cb0*/  IMAD.HI.U32 R100, R11, 0x7f000001, R66 ;  /* 0x7f0000010b647827 */ /* 0x000fe200078e0042 */
[----:B------:R-:W-:-:S03]  /*10cc0*/  ISETP.GE.U32.AND P1, PT, R78, 0x7f000001, PT ;  /* 0x7f0000014e00780c */ /* 0x000fc60003f26070 */
[----:B------:R-:W-:Y:S01]  /*10cd0*/  IMAD.WIDE.U32 R66, R108, R120, RZ ;  /* 0x000000786c427225 */ /* 0x000fe200078e00ff */
[----:B------:R-:W-:-:S03]  /*10ce0*/  ISETP.GE.U32.AND P0, PT, R89, 0x7f000001, PT ;  /* 0x7f0000015900780c */ /* 0x000fc60003f06070 */
[----:B------:R-:W-:Y:S01]  /*10cf0*/  IMAD R105, R66, 0x7effffff, RZ ;  /* 0x7effffff42697824 */ /* 0x000fe200078e02ff */
[----:B------:R-:W-:Y:S01]  /*10d00*/  @P4 IADD3 R98, PT, PT, R98, -0x7f000001, RZ ;  /* 0x80ffffff62624810 */ /* 0x000fe20007ffe0ff */
[----:B------:R-:W-:Y:S01]  /*10d10*/  IMAD.WIDE.U32 R20, R106, R61, RZ ;  /* 0x0000003d6a147225 */ /* 0x000fe200078e00ff */
[----:B------:R-:W-:-:S03]  /*10d20*/  ISETP.GE.U32.AND P4, PT, R100, 0x7f000001, PT ;  /* 0x7f0000016400780c */ /* 0x000fc60003f86070 */
[----:B------:R-:W-:Y:S01]  /*10d30*/  IMAD.HI.U32 R105, R105, 0x7f000001, R66 ;  /* 0x7f00000169697827 */ /* 0x000fe200078e0042 */
[----:B------:R-:W-:Y:S02]  /*10d40*/  @P3 IADD3 R90, PT, PT, R90, -0x7f000001, RZ ;  /* 0x80ffffff5a5a3810 */ /* 0x000fe40007ffe0ff */
[----:B------:R-:W-:Y:S01]  /*10d50*/  @P5 IADD3 R101, PT, PT, R101, -0x7f000001, RZ ;  /* 0x80ffffff65655810 */ /* 0x000fe20007ffe0ff */
[----:B------:R-:W-:Y:S01]  /*10d60*/  IMAD R109, R20, 0x7effffff, RZ ;  /* 0x7effffff146d7824 */ /* 0x000fe200078e02ff */
[----:B------:R-:W-:Y:S01]  /*10d70*/  ISETP.GE.U32.AND P3, PT, R97, 0x7f000001, PT ;  /* 0x7f0000016100780c */ /* 0x000fe20003f66070 */
[----:B------:R-:W-:Y:S01]  /*10d80*/  ISETP.GE.U32.AND P5, PT, R105, 0x7f000001, PT ;  /* 0x7f0000016900780c */ /* 0x000fe20003fa6070 */
[----:B------:R-:W-:Y:S01]  /*10d90*/  @P1 IADD3 R78, PT, PT, R78, -0x7f000001, RZ ;  /* 0x80ffffff4e4e1810 */ /* 0x000fe20007ffe0ff */
[----:B------:R-:W-:Y:S01]  /*10da0*/  IMAD.HI.U32 R91, R109, 0x7f000001, R20 ;  /* 0x7f0000016d5b7827 */ /* 0x000fe200078e0014 */
[----:B------:R-:W-:Y:S01]  /*10db0*/  ISETP.GE.U32.AND P2, PT, R85, 0x7f000001, PT ;  /* 0x7f0000015500780c */ /* 0x000fe20003f46070 */
[----:B------:R-:W-:Y:S01]  /*10dc0*/  @P0 IADD3 R89, PT, PT, R89, -0x7f000001, RZ ;  /* 0x80ffffff59590810 */ /* 0x000fe20007ffe0ff */
[----:B------:R-:W-:Y:S01]  /*10dd0*/  ISETP.GE.U32.AND P1, PT, R92, 0x7f000001, PT ;  /* 0x7f0000015c00780c */ /* 0x000fe20003f26070 */
[----:B------:R-:W-:Y:S01]  /*10de0*/  IMAD.WIDE.U32 R20, R90, 0x5fffffa, RZ ;  /* 0x05fffffa5a147825 */ /* 0x000fe200078e00ff */
[----:B------:R-:W-:Y:S01]  /*10df0*/  ISETP.GE.U32.AND P6, PT, R98, 0x7f000001, PT ;  /* 0x7f0000016200780c */ /* 0x000fe20003fc6070 */
[----:B------:R-:W-:-:S02]  /*10e00*/  ISETP.GE.U32.AND P0, PT, R83, 0x7f000001, PT ;  /* 0x7f0000015300780c */ /* 0x000fc40003f06070 */
[----:B------:R-:W-:Y:S02]  /*10e10*/  IMAD R109, R90, 0x6, RZ ;  /* 0x000000065a6d7824 */ /* 0x000fe400078e02ff */
[----:B------:R-:W-:Y:S01]  /*10e20*/  IMAD.WIDE.U32 R10, R94, 0x5fffffa, RZ ;  /* 0x05fffffa5e0a7825 */ /* 0x000fe200078e00ff */
[----:B------:R-:W-:-:S03]  /*10e30*/  @P4 IADD3 R100, PT, PT, R100, -0x7f000001, RZ ;  /* 0x80ffffff64644810 */ /* 0x000fc60007ffe0ff */
[----:B------:R-:W-:Y:S02]  /*10e40*/  IMAD R111, R94, 0x6, RZ ;  /* 0x000000065e6f7824 */ /* 0x000fe400078e02ff */
[----:B------:R-:W-:Y:S01]  /*10e50*/  IMAD.HI.U32 R90, R109, 0x7f000001, R20 ;  /* 0x7f0000016d5a7827 */ /* 0x000fe200078e0014 */
[----:B------:R-:W-:Y:S01]  /*10e60*/  ISETP.GE.U32.AND P4, PT, R95, 0x7f000001, PT ;  /* 0x7f0000015f00780c */ /* 0x000fe20003f86070 */
[----:B------:R-:W-:Y:S02]  /*10e70*/  @P3 IADD3 R97, PT, PT, R97, -0x7f000001, RZ ;  /* 0x80ffffff61613810 */ /* 0x000fe40007ffe0ff */
[----:B------:R-:W-:Y:S01]  /*10e80*/  @P5 IADD3 R105, PT, PT, R105, -0x7f000001, RZ ;  /* 0x80ffffff69695810 */ /* 0x000fe20007ffe0ff */
[----:B------:R-:W-:Y:S01]  /*10e90*/  IMAD.HI.U32 R94, R111, 0x7f000001, R10 ;  /* 0x7f0000016f5e7827 */ /* 0x000fe200078e000a */
[----:B------:R-:W-:Y:S02]  /*10ea0*/  IADD3 R111, PT, PT, R89, R100, RZ ;  /* 0x00000064596f7210 */ /* 0x000fe40007ffe0ff */
[----:B------:R-:W-:Y:S01]  /*10eb0*/  IADD3 R89, PT, PT, R101, R78, RZ ;  /* 0x0000004e65597210 */ /* 0x000fe20007ffe0ff */
[----:B------:R-:W-:Y:S01]  /*10ec0*/  ISETP.GE.U32.AND P3, PT, R90, 0x7f000001, PT ;  /* 0x7f0000015a00780c */ /* 0x000fe20003f66070 */
[----:B------:R-:W-:-:S02]  /*10ed0*/  @P2 IADD3 R85, PT, PT, R85, -0x7f000001, RZ ;  /* 0x80ffffff55552810 */ /* 0x000fc40007ffe0ff */
[----:B------:R-:W-:Y:S02]  /*10ee0*/  @P1 IADD3 R92, PT, PT, R92, -0x7f000001, RZ ;  /* 0x80ffffff5c5c1810 */ /* 0x000fe40007ffe0ff */
[----:B------:R-:W-:Y:S01]  /*10ef0*/  @P6 IADD3 R98, PT, PT, R98, -0x7f000001, RZ ;  /* 0x80ffffff62626810 */ /* 0x000fe20007ffe0ff */
[----:B------:R-:W-:Y:S01]  /*10f00*/  ISETP.GE.U32.AND P2, PT, R88, 0x7f000001, PT ;  /* 0x7f0000015800780c */ /* 0x000fe20003f46070 */
[----:B------:R-:W-:Y:S01]  /*10f10*/  @P0 IADD3 R83, PT, PT, R83, -0x7f000001, RZ ;  /* 0x80ffffff53530810 */ /* 0x000fe20007ffe0ff */
[----:B------:R-:W-:Y:S01]  /*10f20*/  ISETP.GE.U32.AND P1, PT, R105, 0x7f000001, PT ;  /* 0x7f0000016900780c */ /* 0x000fe20003f26070 */
[----:B------:R-:W-:Y:S01]  /*10f30*/  ISETP.GE.U32.AND P0, PT, R94, 0x7f000001, PT ;  /* 0x7f0000015e00780c */ /* 0x000fe20003f06070 */
[----:B------:R-:W-:Y:S01]  /*10f40*/  ISETP.GE.U32.AND P6, PT, R111, 0x7f000001, PT ;  /* 0x7f0000016f00780c */ /* 0x000fe20003fc6070 */
[----:B------:R-:W-:Y:S01]  /*10f50*/  ISETP.GE.U32.AND P5, PT, R89, 0x7f000001, PT ;  /* 0x7f0000015900780c */ /* 0x000fe20003fa6070 */
[----:B------:R-:W-:Y:S02]  /*10f60*/  IADD3 R109, PT, PT, R98, R97, RZ ;  /* 0x00000061626d7210 */ /* 0x000fe40007ffe0ff */
[----:B------:R-:W-:Y:S01]  /*10f70*/  @P4 IADD3 R95, PT, PT, R95, -0x7f000001, RZ ;  /* 0x80ffffff5f5f4810 */ /* 0x000fe20007ffe0ff */
[----:B------:R-:W-:Y:S01]  /*10f80*/  ISETP.GE.U32.AND P4, PT, R74, 0x7f000001, PT ;  /* 0x7f0000014a00780c */ /* 0x000fe20003f86070 */
[----:B------:R-:W-:Y:S01]  /*10f90*/  @P3 IADD3 R90, PT, PT, R90, -0x7f000001, RZ ;  /* 0x80ffffff5a5a3810 */ /* 0x000fe20007ffe0ff */
[----:B------:R-:W-:Y:S01]  /*10fa0*/  IMAD.WIDE.U32 R10, R83, 0x5fffffa, RZ ;  /* 0x05fffffa530a7825 */ /* 0x000fe200078e00ff */
[----:B------:R-:W-:Y:S01]  /*10fb0*/  ISETP.GE.U32.AND P3, PT, R109, 0x7f000001, PT ;  /* 0x7f0000016d00780c */ /* 0x000fe20003f66070 */
[----:B------:R-:W-:-:S02]  /*10fc0*/  @P2 IADD3 R88, PT, PT, R88, -0x7f000001, RZ ;  /* 0x80ffffff58582810 */ /* 0x000fc40007ffe0ff */
[----:B------:R-:W-:Y:S01]  /*10fd0*/  IMAD R97, R85, 0x6, RZ ;  /* 0x0000000655617824 */ /* 0x000fe200078e02ff */
[----:B------:R-:W-:Y:S01]  /*10fe0*/  @P1 IADD3 R105, PT, PT, R105, -0x7f000001, RZ ;  /* 0x80ffffff69691810 */ /* 0x000fe20007ffe0ff */
[----:B------:R-:W-:Y:S01]  /*10ff0*/  IMAD.WIDE.U32 R20, R85, 0x5fffffa, RZ ;  /* 0x05fffffa55147825 */ /* 0x000fe200078e00ff */
[----:B------:R-:W-:Y:S02]  /*11000*/  @P0 IADD3 R94, PT, PT, R94, -0x7f000001, RZ ;  /* 0x80ffffff5e5e0810 */ /* 0x000fe40007ffe0ff */
[----:B------:R-:W-:Y:S02]  /*11010*/  @P6 IADD3 R111, PT, PT, R111, -0x7f000001, RZ ;  /* 0x80ffffff6f6f6810 */ /* 0x000fe40007ffe0ff */
[----:B------:R-:W-:Y:S01]  /*11020*/  @P5 IADD3 R89, PT, PT, R89, -0x7f000001, RZ ;  /* 0x80ffffff59595810 */ /* 0x000fe20007ffe0ff */
[----:B------:R-:W-:Y:S02]  /*11030*/  IMAD R85, R83, 0x6, RZ ;  /* 0x0000000653557824 */ /* 0x000fe400078e02ff */
[----:B------:R-:W-:Y:S01]  /*11040*/  IMAD.WIDE.U32 R66, R117, R99, RZ ;  /* 0x0000006375427225 */ /* 0x000fe200078e00ff */
[----:B------:R-:W-:-:S02]  /*11050*/  IADD3 R78, PT, PT, R105, R88, RZ ;  /* 0x00000058694e7210 */ /* 0x000fc40007ffe0ff */
[----:B------:R-:W-:Y:S01]  /*11060*/  IADD3 R90, PT, PT, R111, R90, RZ ;  /* 0x0000005a6f5a7210 */ /* 0x000fe20007ffe0ff */
[----:B------:R-:W-:Y:S01]  /*11070*/  IMAD.HI.U32 R98, R85, 0x7f000001, R10 ;  /* 0x7f00000155627827 */ /* 0x000fe200078e000a */
[----:B------:R-:W-:Y:S02]  /*11080*/  IADD3 R105, PT, PT, R89, R94, RZ ;  /* 0x0000005e59697210 */ /* 0x000fe40007ffe0ff */
[----:B------:R-:W-:Y:S01]  /*11090*/  @P4 IADD3 R74, PT, PT, R74, -0x7f000001, RZ ;  /* 0x80ffffff4a4a4810 */ /* 0x000fe20007ffe0ff */
[----:B------:R-:W-:-:S04]  /*110a0*/  IMAD.WIDE.U32 R10, R95, 0x5fffffa, RZ ;  /* 0x05fffffa5f0a7825 */ /* 0x000fc800078e00ff */
[----:B------:R-:W-:Y:S01]  /*110b0*/  IMAD.HI.U32 R97, R97, 0x7f000001, R20 ;  /* 0x7f00000161617827 */ /* 0x000fe200078e0014 */
[----:B------:R-:W-:-:S03]  /*110c0*/  @P3 IADD3 R109, PT, PT, R109, -0x7f000001, RZ ;  /* 0x80ffffff6d6d3810 */ /* 0x000fc60007ffe0ff */
[----:B------:R-:W-:Y:S02]  /*110d0*/  IMAD R101, R66, 0x7effffff, RZ ;  /* 0x7effffff42657824 */ /* 0x000fe400078e02ff */
[----:B------:R-:W-:Y:S01]  /*110e0*/  IMAD R21, R95, 0x6, RZ ;  /* 0x000000065f157824 */ /* 0x000fe200078e02ff */
[----:B------:R-:W-:Y:S01]  /*110f0*/  ISETP.GE.U32.AND P4, PT, R97, 0x7f000001, PT ;  /* 0x7f0000016100780c */ /* 0x000fe20003f86070 */
[----:B------:R-:W-:Y:S01]  /*11100*/  IMAD.HI.U32 R101, R101, 0x7f000001, R66 ;  /* 0x7f00000165657827 */ /* 0x000fe200078e0042 */
[----:B------:R-:W-:Y:S01]  /*11110*/  ISETP.GE.U32.AND P1, PT, R78, 0x7f000001, PT ;  /* 0x7f0000014e00780c */ /* 0x000fe20003f26070 */
[----:B------:R-:W-:Y:S01]  /*11120*/  ISETP.GE.U32.AND P2, PT, R90, 0x7f000001, PT ;  /* 0x7f0000015a00780c */ /* 0x000fe20003f46070 */
[----:B------:R-:W-:Y:S01]  /*11130*/  ISETP.GE.U32.AND P3, PT, R105, 0x7f000001, PT ;  /* 0x7f0000016900780c */ /* 0x000fe20003f66070 */
[----:B------:R-:W-:-:S04]  /*11140*/  IMAD.HI.U32 R102, R21, 0x7f000001, R10 ;  /* 0x7f00000115667827 */ /* 0x000fc800078e000a */
[----:B----4-:R-:W-:-:S04]  /*11150*/  IMAD.WIDE.U32 R10, R62, R74, RZ ;  /* 0x0000004a3e0a7225 */ /* 0x010fc800078e00ff */
[----:B------:R-:W-:-:S04]  /*11160*/  IMAD.WIDE.U32 R20, R22, R74, RZ ;  /* 0x0000004a16147225 */ /* 0x000fc800078e00ff */
[----:B------:R-:W-:-:S04]  /*11170*/  IMAD.WIDE.U32 R66, R60, R74, RZ ;  /* 0x0000004a3c427225 */ /* 0x000fc800078e00ff */
[----:B------:R-:W-:-:S04]  /*11180*/  IMAD.WIDE.U32 R88, R71, R74, RZ ;  /* 0x0000004a47587225 */ /* 0x000fc800078e00ff */
[----:B------:R-:W-:Y:S02]  /*11190*/  IMAD R71, R10, 0x7effffff, RZ ;  /* 0x7effffff0a477824 */ /* 0x000fe400078e02ff */
[----:B------:R-:W-:Y:S02]  /*111a0*/  IMAD R83, R20, 0x7effffff, RZ ;  /* 0x7effffff14537824 */ /* 0x000fe400078e02ff */
[----:B------:R-:W-:Y:S02]  /*111b0*/  IMAD R85, R66, 0x7effffff, RZ ;  /* 0x7effffff42557824 */ /* 0x000fe400078e02ff */
[----:B------:R-:W-:Y:S01]  /*111c0*/  IMAD R95, R88, 0x7effffff, RZ ;  /* 0x7effffff585f7824 */ /* 0x000fe200078e02ff */
[----:B------:R-:W-:Y:S01]  /*111d0*/  ISETP.GE.U32.AND P0, PT, R91, 0x7f000001, PT ;  /* 0x7f0000015b00780c */ /* 0x000fe20003f06070 */
[----:B------:R-:W-:-:S04]  /*111e0*/  IMAD.HI.U32 R10, R71, 0x7f000001, R10 ;  /* 0x7f000001470a7827 */ /* 0x000fc800078e000a */
[----:B------:R-:W-:-:S04]  /*111f0*/  IMAD.HI.U32 R20, R83, 0x7f000001, R20 ;  /* 0x7f00000153147827 */ /* 0x000fc800078e0014 */
[----:B------:R-:W-:-:S04]  /*11200*/  IMAD.HI.U32 R67, R85, 0x7f000001, R66 ;  /* 0x7f00000155437827 */ /* 0x000fc800078e0042 */
[----:B------:R-:W-:Y:S01]  /*11210*/  IMAD.HI.U32 R62, R95, 0x7f000001, R88 ;  /* 0x7f0000015f3e7827 */ /* 0x000fe200078e0058 */
[----:B------:R-:W-:Y:S02]  /*11220*/  @P4 IADD3 R97, PT, PT, R97, -0x7f000001, RZ ;  /* 0x80ffffff61614810 */ /* 0x000fe40007ffe0ff */
[----:B------:R-:W-:Y:S02]  /*11230*/  @P1 IADD3 R78, PT, PT, R78, -0x7f000001, RZ ;  /* 0x80ffffff4e4e1810 */ /* 0x000fe40007ffe0ff */
[----:B------:R-:W-:Y:S02]  /*11240*/  @P2 IADD3 R90, PT, PT, R90, -0x7f000001, RZ ;  /* 0x80ffffff5a5a2810 */ /* 0x000fe40007ffe0ff */
[----:B------:R-:W-:Y:S01]  /*11250*/  @P3 IADD3 R105, PT, PT, R105, -0x7f000001, RZ ;  /* 0x80ffffff69693810 */ /* 0x000fe20007ffe0ff */
[----:B------:R-:W-:Y:S01]  /*11260*/  ISETP.GE.U32.AND P4, PT, R10, 0x7f000001, PT ;  /* 0x7f0000010a00780c */ /* 0x000fe20003f86070 */
[----:B------:R-:W-:Y:S01]  /*11270*/  ISETP.GE.U32.AND P3, PT, R20, 0x7f000001, PT ;  /* 0x7f0000011400780c */ /* 0x000fe20003f66070 */
[----:B------:R-:W-:Y:S01]  /*11280*/  ISETP.GE.U32.AND P2, PT, R67, 0x7f000001, PT ;  /* 0x7f0000014300780c */ /* 0x000fe20003f46070 */
[----:B------:R-:W-:Y:S01]  /*11290*/  ISETP.GE.U32.AND P1, PT, R62, 0x7f000001, PT ;  /* 0x7f0000013e00780c */ /* 0x000fe20003f26070 */
[----:B------:R-:W-:-:S02]  /*112a0*/  IADD3 R109, PT, PT, R109, R92, RZ ;  /* 0x0000005c6d6d7210 */ /* 0x000fc40007ffe0ff */
[----:B------:R-:W-:Y:S01]  /*112b0*/  @P0 IADD3 R91, PT, PT, R91, -0x7f000001, RZ ;  /* 0x80ffffff5b5b0810 */ /* 0x000fe20007ffe0ff */
[----:B------:R-:W-:Y:S01]  /*112c0*/  ISETP.GE.U32.AND P0, PT, R102, 0x7f000001, PT ;  /* 0x7f0000016600780c */ /* 0x000fe20003f06070 */
[----:B------:R-:W-:Y:S01]  /*112d0*/  ISETP.GE.U32.AND P6, PT, R98, 0x7f000001, PT ;  /* 0x7f0000016200780c */ /* 0x000fe20003fc6070 */
[----:B------:R-:W-:-:S04]  /*112e0*/  ISETP.GE.U32.AND P5, PT, R109, 0x7f000001, PT ;  /* 0x7f0000016d00780c */ /* 0x000fc80003fa6070 */
[----:B------:R-:W-:Y:S02]  /*112f0*/  @P4 IADD3 R10, PT, PT, R10, -0x7f000001, RZ ;  /* 0x80ffffff0a0a4810 */ /* 0x000fe40007ffe0ff */
[----:B------:R-:W-:Y:S02]  /*11300*/  @P3 IADD3 R20, PT, PT, R20, -0x7f000001, RZ ;  /* 0x80ffffff14143810 */ /* 0x000fe40007ffe0ff */
[----:B------:R-:W-:Y:S02]  /*11310*/  @P2 IADD3 R67, PT, PT, R67, -0x7f000001, RZ ;  /* 0x80ffffff43432810 */ /* 0x000fe40007ffe0ff */
[----:B------:R-:W-:Y:S02]  /*11320*/  @P1 IADD3 R62, PT, PT, R62, -0x7f000001, RZ ;  /* 0x80ffffff3e3e1810 */ /* 0x000fe40007ffe0ff */
[----:B------:R-:W-:Y:S02]  /*11330*/  IADD3 R22, PT, PT, R10, R69, RZ ;  /* 0x000000450a167210 */ /* 0x000fe40007ffe0ff */
[----:B------:R-:W-:-:S02]  /*11340*/  IADD3 R60, PT, PT, R20, R9, RZ ;  /* 0x00000009143c7210 */ /* 0x000fc40007ffe0ff */
[----:B------:R-:W-:Y:S02]  /*11350*/  IADD3 R14, PT, PT, R67, R14, RZ ;  /* 0x0000000e430e7210 */ /* 0x000fe40007ffe0ff */
[----:B------:R-:W-:Y:S02]  /*11360*/  IADD3 R62, PT, PT, R62, R19, RZ ;  /* 0x000000133e3e7210 */ /* 0x000fe40007ffe0ff */
[----:B------:R-:W-:Y:S02]  /*11370*/  IADD3 R78, PT, PT, R78, R91, RZ ;  /* 0x0000005b4e4e7210 */ /* 0x000fe40007ffe0ff */
[----:B------:R-:W-:Y:S01]  /*11380*/  @P0 IADD3 R102, PT, PT, R102, -0x7f000001, RZ ;  /* 0x80ffffff66660810 */ /* 0x000fe20007ffe0ff */
[----:B------:R-:W-:Y:S01]  /*11390*/  ISETP.GE.U32.AND P0, PT, R22, 0x7f000001, PT ;  /* 0x7f0000011600780c */ /* 0x000fe20003f06070 */
[----:B------:R-:W-:Y:S01]  /*113a0*/  ISETP.GE.U32.AND P1, PT, R60, 0x7f000001, PT ;  /* 0x7f0000013c00780c */ /* 0x000fe20003f26070 */
[----:B------:R-:W-:Y:S01]  /*113b0*/  ISETP.GE.U32.AND P2, PT, R14, 0x7f000001, PT ;  /* 0x7f0000010e00780c */ /* 0x000fe20003f46070 */
[----:B------:R-:W-:Y:S01]  /*113c0*/  ISETP.GE.U32.AND P3, PT, R62, 0x7f000001, PT ;  /* 0x7f0000013e00780c */ /* 0x000fe20003f66070 */
[----:B------:R-:W-:-:S02]  /*113d0*/  @P5 IADD3 R109, PT, PT, R109, -0x7f000001, RZ ;  /* 0x80ffffff6d6d5810 */ /* 0x000fc40007ffe0ff */
[----:B------:R-:W-:Y:S01]  /*113e0*/  @P6 IADD3 R98, PT, PT, R98, -0x7f000001, RZ ;  /* 0x80ffffff62626810 */ /* 0x000fe20007ffe0ff */
[----:B------:R-:W-:Y:S01]  /*113f0*/  ISETP.GE.U32.AND P5, PT, R78, 0x7f000001, PT ;  /* 0x7f0000014e00780c */ /* 0x000fe20003fa6070 */
[----:B------:R-:W-:Y:S01]  /*11400*/  ISETP.GE.U32.AND P6, PT, R101, 0x7f000001, PT ;  /* 0x7f0000016500780c */ /* 0x000fe20003fc6070 */
[----:B------:R0:W-:Y:S01]  /*11410*/  STL [R1+0x110], R22 ;  /* 0x0001101601007387 */ /* 0x0001e20000100800 */
[----:B------:R-:W-:Y:S02]  /*11420*/  IADD3 R102, PT, PT, R109, R102, RZ ;  /* 0x000000666d667210 */ /* 0x000fe40007ffe0ff */
[----:B------:R-:W-:Y:S01]  /*11430*/  IADD3 R98, PT, PT, R105, R98, RZ ;  /* 0x0000006269627210 */ /* 0x000fe20007ffe0ff */
[----:B------:R1:W-:Y:S04]  /*11440*/  STL [R1+0x114], R60 ;  /* 0x0001143c01007387 */ /* 0x0003e80000100800 */
[----:B------:R3:W-:Y:S01]  /*11450*/  STL [R1+0x118], R14 ;  /* 0x0001180e01007387 */ /* 0x0007e20000100800 */
[----:B0-----:R-:W-:-:S03]  /*11460*/  @P0 IADD3 R22, PT, PT, R22, -0x7f000001, RZ ;  /* 0x80ffffff16160810 */ /* 0x001fc60007ffe0ff */
[----:B------:R0:W-:Y:S01]  /*11470*/  STL [R1+0x11c], R62 ;  /* 0x00011c3e01007387 */ /* 0x0001e20000100800 */
[----:B-1----:R-:W-:Y:S02]  /*11480*/  @P1 IADD3 R60, PT, PT, R60, -0x7f000001, RZ ;  /* 0x80ffffff3c3c1810 */ /* 0x002fe40007ffe0ff */
[----:B------:R-:W-:Y:S02]  /*11490*/  @P5 IADD3 R78, PT, PT, R78, -0x7f000001, RZ ;  /* 0x80ffffff4e4e5810 */ /* 0x000fe40007ffe0ff */
[----:B---3--:R-:W-:Y:S02]  /*114a0*/  @P2 IADD3 R14, PT, PT, R14, -0x7f000001, RZ ;  /* 0x80ffffff0e0e2810 */ /* 0x008fe40007ffe0ff */
[----:B0-----:R-:W-:Y:S02]  /*114b0*/  @P3 IADD3 R62, PT, PT, R62, -0x7f000001, RZ ;  /* 0x80ffffff3e3e3810 */ /* 0x001fe40007ffe0ff */
[----:B------:R-:W-:Y:S01]  /*114c0*/  @P6 IADD3 R101, PT, PT, R101, -0x7f000001, RZ ;  /* 0x80ffffff65656810 */ /* 0x000fe20007ffe0ff */
[----:B------:R-:W-:Y:S01]  /*114d0*/  ISETP.GE.U32.AND P5, PT, R98, 0x7f000001, PT ;  /* 0x7f0000016200780c */ /* 0x000fe20003fa6070 */
[----:B------:R-:W-:Y:S01]  /*114e0*/  ISETP.GE.U32.AND P6, PT, R102, 0x7f000001, PT ;  /* 0x7f0000016600780c */ /* 0x000fe20003fc6070 */
[----:B------:R0:W-:Y:S01]  /*114f0*/  STL [R1+0x110], R22 ;  /* 0x0001101601007387 */ /* 0x0001e20000100800 */
[----:B------:R-:W-:-:S03]  /*11500*/  IADD3 R97, PT, PT, R90, R97, RZ ;  /* 0x000000615a617210 */ /* 0x000fc60007ffe0ff */
[----:B------:R1:W-:Y:S04]  /*11510*/  STL [R1+0x114], R60 ;  /* 0x0001143c01007387 */ /* 0x0003e80000100800 */
[----:B------:R3:W-:Y:S04]  /*11520*/  STL [R1+0x118], R14 ;  /* 0x0001180e01007387 */ /* 0x0007e80000100800 */
[----:B------:R4:W-:Y:S01]  /*11530*/  STL [R1+0x11c], R62 ;  /* 0x00011c3e01007387 */ /* 0x0009e20000100800 */
[----:B------:R-:W-:-:S03]  /*11540*/  IADD3 R101, PT, PT, R78, R101, RZ ;  /* 0x000000654e657210 */ /* 0x000fc60007ffe0ff */
[----:B--2---:R-:W2:Y:S01]  /*11550*/  LD.E R105, desc[UR14][R72.64+0x3e0] ;  /* 0x0003e00e48697980 */ /* 0x004ea2000c101900 */
[----:B------:R-:W-:Y:S01]  /*11560*/  ISETP.GE.U32.AND P4, PT, R97, 0x7f000001, PT ;  /* 0x7f0000016100780c */ /* 0x000fe20003f86070 */
[----:B------:R-:W-:Y:S02]  /*11570*/  ISETP.GE.U32.AND P0, PT, R101, 0x7f000001, PT ;  /* 0x7f0000016500780c */ /* 0x000fe40003f06070 */
[----:B------:R-:W2:Y:S01]  /*11580*/  LD.E R100, desc[UR14][R72.64+0x3e4] ;  /* 0x0003e40e48647980 */ /* 0x000ea2000c101900 */
[----:B------:R-:W-:Y:S02]  /*11590*/  @P5 IADD3 R98, PT, PT, R98, -0x7f000001, RZ ;  /* 0x80ffffff62625810 */ /* 0x000fe40007ffe0ff */
[----:B------:R-:W-:Y:S01]  /*115a0*/  @P6 IADD3 R102, PT, PT, R102, -0x7f000001, RZ ;  /* 0x80ffffff66666810 */ /* 0x000fe20007ffe0ff */
[----:B------:R-:W2:Y:S02]  /*115b0*/  LD.E R94, desc[UR14][R72.64+0x3e8] ;  /* 0x0003e80e485e7980 */ /* 0x000ea4000c101900 */
[----:B------:R-:W-:-:S02]  /*115c0*/  IMAD.WIDE.U32 R20, R98, R120, RZ ;  /* 0x0000007862147225 */ /* 0x000fc400078e00ff */
[----:B------:R1:W2:Y:S02]  /*115d0*/  LD.E R92, desc[UR14][R72.64+0x3ec] ;  /* 0x0003ec0e485c7980 */ /* 0x0002a4000c101900 */
[----:B------:R-:W-:Y:S01]  /*115e0*/  IMAD.WIDE.U32 R66, R102, R121, RZ ;  /* 0x0000007966427225 */ /* 0x000fe200078e00ff */
[----:B------:R-:W-:Y:S02]  /*115f0*/  @P4 IADD3 R97, PT, PT, R97, -0x7f000001, RZ ;  /* 0x80ffffff61614810 */ /* 0x000fe40007ffe0ff */
[----:B------:R-:W-:Y:S01]  /*11600*/  @P0 IADD3 R101, PT, PT, R101, -0x7f000001, RZ ;  /* 0x80ffffff65650810 */ /* 0x000fe20007ffe0ff */
[----:B0-----:R-:W2:Y:S01]  /*11610*/  LDL R22, [R1+0x114] ;  /* 0x0001140001167983 */ /* 0x001ea20000100800 */
[----:B------:R-:W-:Y:S02]  /*11620*/  IMAD R69, R20, 0x7effffff, RZ ;  /* 0x7effffff14457824 */ /* 0x000fe400078e02ff */
[----:B------:R-:W-:Y:S01]  /*11630*/  IMAD R19, R66, 0x7effffff, RZ ;  /* 0x7effffff42137824 */ /* 0x000fe200078e02ff */
[----:B------:R-:W2:Y:S01]  /*11640*/  LDL R78, [R1+0x110] ;  /* 0x00011000014e7983 */ /* 0x000ea20000100800 */
[----:B------:R-:W-:-:S04]  /*11650*/  IMAD.HI.U32 R69, R69, 0x7f000001, R20 ;  /* 0x7f00000145457827 */ /* 0x000fc800078e0014 */
[----:B------:R-:W-:-:S04]  /*11660*/  IMAD.WIDE.U32 R20, R97, R61, RZ ;  /* 0x0000003d61147225 */ /* 0x000fc800078e00ff */
[----:B------:R-:W-:-:S04]  /*11670*/  IMAD.HI.U32 R19, R19, 0x7f000001, R66 ;  /* 0x7f00000113137827 */ /* 0x000fc800078e0042 */
[----:B------:R-:W-:-:S04]  /*11680*/  IMAD.WIDE.U32 R66, R101, R61, RZ ;  /* 0x0000003d65427225 */ /* 0x000fc800078e00ff */
[----:B------:R-:W-:Y:S02]  /*11690*/  IMAD R71, R20, 0x7effffff, RZ ;  /* 0x7effffff14477824 */ /* 0x000fe400078e02ff */
[----:B------:R-:W-:-:S04]  /*116a0*/  IMAD.WIDE.U32 R88, R102, R120, RZ ;  /* 0x0000007866587225 */ /* 0x000fc800078e00ff */
[----:B------:R-:W-:Y:S02]  /*116b0*/  IMAD R83, R66, 0x7effffff, RZ ;  /* 0x7effffff42537824 */ /* 0x000fe400078e02ff */
[----:B-1----:R-:W-:-:S04]  /*116c0*/  IMAD.HI.U32 R60, R71, 0x7f000001, R20 ;  /* 0x7f000001473c7827 */ /* 0x002fc800078e0014 */
[----:B------:R-:W-:Y:S02]  /*116d0*/  IMAD R71, R88, 0x7effffff, RZ ;  /* 0x7effffff58477824 */ /* 0x000fe400078e02ff */
[----:B---3--:R-:W-:-:S04]  /*116e0*/  IMAD.HI.U32 R14, R83, 0x7f000001, R66 ;  /* 0x7f000001530e7827 */ /* 0x008fc800078e0042 */
[----:B------:R-:W-:-:S04]  /*116f0*/  IMAD.WIDE.U32 R66, R98, R61, RZ ;  /* 0x0000003d62427225 */ /* 0x000fc800078e00ff */
[----:B------:R-:W-:-:S04]  /*11700*/  IMAD.HI.U32 R88, R71, 0x7f000001, R88 ;  /* 0x7f00000147587827 */ /* 0x000fc800078e0058 */
[----:B------:R-:W-:Y:S02]  /*11710*/  IMAD R89, R66, 0x7effffff, RZ ;  /* 0x7effffff42597824 */ /* 0x000fe400078e02ff */
        /* <DEDUP_REMOVED lines=10> */
[----:B------:R-:W-:Y:S02]  /*117c0*/  IMAD.HI.U32 R72, R95, 0x7f000001, R66 ;  /* 0x7f0000015f487827 */ /* 0x000fe400078e0042 */
[----:B------:R-:W3:Y:S02]  /*117d0*/  LDL R66, [R1+0x118] ;  /* 0x0001180001427983 */ /* 0x000ee40000100800 */
[----:B------:R-:W-:Y:S02]  /*117e0*/  IMAD R21, R10, 0x7effffff, RZ ;  /* 0x7effffff0a157824 */ /* 0x000fe400078e02ff */
[----:B------:R-:W2:Y:S02]  /*117f0*/  LDL R67, [R1+0x11c] ;  /* 0x00011c0001437983 */ /* 0x000ea40000100800 */
[----:B----4-:R-:W-:-:S04]  /*11800*/  IMAD.HI.U32 R62, R21, 0x7f000001, R10 ;  /* 0x7f000001153e7827 */ /* 0x010fc800078e000a */
[----:B------:R-:W-:Y:S01]  /*11810*/  IMAD.WIDE.U32 R10, R97, R121, RZ ;  /* 0x00000079610a7225 */ /* 0x000fe200078e00ff */
[----:B------:R-:W-:-:S03]  /*11820*/  ISETP.GE.U32.AND P0, PT, R69, 0x7f000001, PT ;  /* 0x7f0000014500780c */ /* 0x000fc60003f06070 */
[----:B------:R-:W-:Y:S02]  /*11830*/  IMAD R83, R10, 0x7effffff, RZ ;  /* 0x7effffff0a537824 */ /* 0x000fe400078e02ff */
[----:B------:R-:W-:Y:S01]  /*11840*/  IMAD.WIDE.U32 R20, R101, R121, RZ ;  /* 0x0000007965147225 */ /* 0x000fe200078e00ff */
[----:B------:R-:W-:-:S03]  /*11850*/  ISETP.GE.U32.AND P4, PT, R60, 0x7f000001, PT ;  /* 0x7f0000013c00780c */ /* 0x000fc60003f86070 */
[----:B------:R-:W-:-:S04]  /*11860*/  IMAD.HI.U32 R74, R83, 0x7f000001, R10 ;  /* 0x7f000001534a7827 */ /* 0x000fc800078e000a */
[----:B------:R-:W-:Y:S01]  /*11870*/  IMAD R85, R20, 0x7effffff, RZ ;  /* 0x7effffff14557824 */ /* 0x000fe200078e02ff */
[----:B------:R-:W-:Y:S01]  /*11880*/  ISETP.GE.U32.AND P6, PT, R74, 0x7f000001, PT ;  /* 0x7f0000014a00780c */ /* 0x000fe20003fc6070 */
[----:B------:R-:W-:Y:S01]  /*11890*/  IMAD.WIDE.U32 R10, R101, R120, RZ ;  /* 0x00000078650a7225 */ /* 0x000fe200078e00ff */
[----:B------:R-:W-:-:S03]  /*118a0*/  ISETP.GE.U32.AND P5, PT, R88, 0x7f000001, PT ;  /* 0x7f0000015800780c */ /* 0x000fc60003fa6070 */
[----:B------:R-:W-:Y:S01]  /*118b0*/  IMAD.HI.U32 R71, R85, 0x7f000001, R20 ;  /* 0x7f00000155477827 */ /* 0x000fe200078e0014 */
[----:B------:R-:W-:-:S03]  /*118c0*/  @P0 IADD3 R69, PT, PT, R69, -0x7f000001, RZ ;  /* 0x80ffffff45450810 */ /* 0x000fc60007ffe0ff */
[----:B------:R-:W-:Y:S01]  /*118d0*/  IMAD.WIDE.U32 R20, R102, R99, RZ ;  /* 0x0000006366147225 */ /* 0x000fe200078e00ff */
[----:B------:R-:W-:-:S03]  /*118e0*/  ISETP.GE.U32.AND P0, PT, R73, 0x7f000001, PT ;  /* 0x7f0000014900780c */ /* 0x000fc60003f06070 */
[----:B------:R-:W-:Y:S02]  /*118f0*/  IMAD R85, R10, 0x7effffff, RZ ;  /* 0x7effffff0a557824 */ /* 0x000fe400078e02ff */
[----:B------:R-:W-:Y:S01]  /*11900*/  IMAD R83, R20, 0x7effffff, RZ ;  /* 0x7effffff14537824 */ /* 0x000fe200078e02ff */
[----:B------:R-:W-:Y:S01]  /*11910*/  ISETP.GE.U32.AND P3, PT, R71, 0x7f000001, PT ;  /* 0x7f0000014700780c */ /* 0x000fe20003f66070 */
[----:B------:R-:W-:Y:S01]  /*11920*/  IMAD.HI.U32 R85, R85, 0x7f000001, R10 ;  /* 0x7f00000155557827 */ /* 0x000fe200078e000a */
[----:B------:R-:W-:Y:S01]  /*11930*/  ISETP.GE.U32.AND P1, PT, R62, 0x7f000001, PT ;  /* 0x7f0000013e00780c */ /* 0x000fe20003f26070 */
[----:B------:R-:W-:Y:S02]  /*11940*/  @P4 IADD3 R60, PT, PT, R60, -0x7f000001, RZ ;  /* 0x80ffffff3c3c4810 */ /* 0x000fe40007ffe0ff */
[----:B------:R-:W-:Y:S01]  /*11950*/  IMAD.HI.U32 R83, R83, 0x7f000001, R20 ;  /* 0x7f00000153537827 */ /* 0x000fe200078e0014 */
[----:B------:R-:W-:-:S03]  /*11960*/  @P6 IADD3 R74, PT, PT, R74, -0x7f000001, RZ ;  /* 0x80ffffff4a4a6810 */ /* 0x000fc60007ffe0ff */
[----:B------:R-:W-:Y:S01]  /*11970*/  IMAD.WIDE.U32 R10, R98, R121, RZ ;  /* 0x00000079620a7225 */ /* 0x000fe200078e00ff */
        /* <DEDUP_REMOVED lines=11> */
[----:B------:R-:W-:Y:S01]  /*11a30*/  IMAD.WIDE.U32 R10, R88, 0x5fffffa, RZ ;  /* 0x05fffffa580a7825 */ /* 0x000fe200078e00ff */
[----:B------:R-:W-:-:S03]  /*11a40*/  @P1 IADD3 R62, PT, PT, R62, -0x7f000001, RZ ;  /* 0x80ffffff3e3e1810 */ /* 0x000fc60007ffe0ff */
[C---:B------:R-:W-:Y:S02]  /*11a50*/  IMAD R91, R69.reuse, 0x6, RZ ;  /* 0x00000006455b7824 */ /* 0x040fe400078e02ff */
[----:B------:R-:W-:Y:S01]  /*11a60*/  IMAD.WIDE.U32 R20, R69, 0x5fffffa, RZ ;  /* 0x05fffffa45147825 */ /* 0x000fe200078e00ff */
[----:B------:R-:W-:Y:S01]  /*11a70*/  ISETP.GE.U32.AND P0, PT, R110, 0x7f000001, PT ;  /* 0x7f0000016e00780c */ /* 0x000fe20003f06070 */
[----:B------:R-:W-:Y:S02]  /*11a80*/  ISETP.GE.U32.AND P1, PT, R73, 0x7f000001, PT ;  /* 0x7f0000014900780c */ /* 0x000fe40003f26070 */
[----:B------:R-:W-:Y:S01]  /*11a90*/  IMAD R69, R88, 0x6, RZ ;  /* 0x0000000658457824 */ /* 0x000fe200078e02ff */
[----:B------:R-:W-:-:S03]  /*11aa0*/  @P4 IADD3 R60, PT, PT, R60, -0x7f000001, RZ ;  /* 0x80ffffff3c3c4810 */ /* 0x000fc60007ffe0ff */
[----:B------:R-:W-:-:S04]  /*11ab0*/  IMAD.HI.U32 R69, R69, 0x7f000001, R10 ;  /* 0x7f00000145457827 */ /* 0x000fc800078e000a */
[----:B------:R-:W-:Y:S01]  /*11ac0*/  IMAD.WIDE.U32 R10, R71, 0x5fffffa, RZ ;  /* 0x05fffffa470a7825 */ /* 0x000fe200078e00ff */
[----:B------:R-:W-:-:S03]  /*11ad0*/  @P2 IADD3 R89, PT, PT, R89, -0x7f000001, RZ ;  /* 0x80ffffff59592810 */ /* 0x000fc60007ffe0ff */
[----:B------:R-:W-:Y:S01]  /*11ae0*/  IMAD R71, R71, 0x6, RZ ;  /* 0x0000000647477824 */ /* 0x000fe200078e02ff */
[----:B------:R-:W-:Y:S01]  /*11af0*/  @P5 IADD3 R74, PT, PT, R74, -0x7f000001, RZ ;  /* 0x80ffffff4a4a5810 */ /* 0x000fe20007ffe0ff */
[----:B------:R-:W-:Y:S01]  /*11b00*/  ISETP.GE.U32.AND P5, PT, R83, 0x7f000001, PT ;  /* 0x7f0000015300780c */ /* 0x000fe20003fa6070 */
[----:B------:R-:W-:Y:S01]  /*11b10*/  IADD3 R60, PT, PT, R60, R62, RZ ;  /* 0x0000003e3c3c7210 */ /* 0x000fe20007ffe0ff */
[----:B------:R-:W-:Y:S01]  /*11b20*/  ISETP.GE.U32.AND P4, PT, R69, 0x7f000001, PT ;  /* 0x7f0000014500780c */ /* 0x000fe20003f86070 */
[----:B------:R-:W-:Y:S02]  /*11b30*/  IMAD.HI.U32 R71, R71, 0x7f000001, R10 ;  /* 0x7f00000147477827 */ /* 0x000fe400078e000a */
[----:B------:R-:W4:Y:S01]  /*11b40*/  LDL.64 R10, [R1+0x100] ;  /* 0x00010000010a7983 */ /* 0x000f220000100a00 */
[----:B------:R-:W-:Y:S01]  /*11b50*/  ISETP.GE.U32.AND P3, PT, R85, 0x7f000001, PT ;  /* 0x7f0000015500780c */ /* 0x000fe20003f66070 */
[----:B------:R-:W-:Y:S02]  /*11b60*/  IADD3 R74, PT, PT, R74, R89, RZ ;  /* 0x000000594a4a7210 */ /* 0x000fe40007ffe0ff */
[----:B------:R-:W-:-:S02]  /*11b70*/  @P0 IADD3 R110, PT, PT, R110, -0x7f000001, RZ ;  /* 0x80ffffff6e6e0810 */ /* 0x000fc40007ffe0ff */
[----:B------:R-:W-:Y:S01]  /*11b80*/  @P1 IADD3 R73, PT, PT, R73, -0x7f000001, RZ ;  /* 0x80ffffff49491810 */ /* 0x000fe20007ffe0ff */
[----:B------:R-:W-:Y:S01]  /*11b90*/  ISETP.GE.U32.AND P0, PT, R60, 0x7f000001, PT ;  /* 0x7f0000013c00780c */ /* 0x000fe20003f06070 */
[----:B------:R-:W-:Y:S01]  /*11ba0*/  ISETP.GE.U32.AND P2, PT, R9, 0x7f000001, PT ;  /* 0x7f0000010900780c */ /* 0x000fe20003f46070 */
[----:B------:R-:W-:Y:S01]  /*11bb0*/  ISETP.GE.U32.AND P1, PT, R74, 0x7f000001, PT ;  /* 0x7f0000014a00780c */ /* 0x000fe20003f26070 */
[----:B------:R-:W-:Y:S02]  /*11bc0*/  IADD3 R73, PT, PT, R73, R110, RZ ;  /* 0x0000006e49497210 */ /* 0x000fe40007ffe0ff */
[----:B------:R-:W-:Y:S02]  /*11bd0*/  @P5 IADD3 R83, PT, PT, R83, -0x7f000001, RZ ;  /* 0x80ffffff53535810 */ /* 0x000fe40007ffe0ff */
[----:B------:R-:W-:Y:S01]  /*11be0*/  @P4 IADD3 R69, PT, PT, R69, -0x7f000001, RZ ;  /* 0x80ffffff45454810 */ /* 0x000fe20007ffe0ff */
[----:B------:R-:W-:Y:S01]  /*11bf0*/  ISETP.GE.U32.AND P5, PT, R72, 0x7f000001, PT ;  /* 0x7f0000014800780c */ /* 0x000fe20003fa6070 */
[----:B------:R-:W-:Y:S01]  /*11c00*/  ISETP.GE.U32.AND P4, PT, R73, 0x7f000001, PT ;  /* 0x7f0000014900780c */ /* 0x000fe20003f86070 */
[----:B------:R-:W-:Y:S01]  /*11c10*/  @P3 IADD3 R85, PT, PT, R85, -0x7f000001, RZ ;  /* 0x80ffffff55553810 */ /* 0x000fe20007ffe0ff */
[----:B------:R-:W-:Y:S01]  /*11c20*/  IMAD.HI.U32 R88, R91, 0x7f000001, R20 ;  /* 0x7f0000015b587827 */ /* 0x000fe200078e0014 */
[----:B------:R-:W-:Y:S01]  /*11c30*/  ISETP.GE.U32.AND P3, PT, R19, 0x7f000001, PT ;  /* 0x7f0000011300780c */ /* 0x000fe20003f66070 */
[----:B------:R-:W-:-:S02]  /*11c40*/  @P0 IADD3 R60, PT, PT, R60, -0x7f000001, RZ ;  /* 0x80ffffff3c3c0810 */ /* 0x000fc40007ffe0ff */
[----:B------:R-:W-:Y:S01]  /*11c50*/  @P2 IADD3 R9, PT, PT, R9, -0x7f000001, RZ ;  /* 0x80ffffff09092810 */ /* 0x000fe20007ffe0ff */
[C---:B------:R-:W-:Y:S01]  /*11c60*/  IMAD.WIDE.U32 R20, R85.reuse, 0x5fffffa, RZ ;  /* 0x05fffffa55147825 */ /* 0x040fe200078e00ff */
[----:B------:R-:W-:Y:S01]  /*11c70*/  @P1 IADD3 R74, PT, PT, R74, -0x7f000001, RZ ;  /* 0x80ffffff4a4a1810 */ /* 0x000fe20007ffe0ff */
[----:B------:R-:W-:Y:S01]  /*11c80*/  ISETP.GE.U32.AND P0, PT, R88, 0x7f000001, PT ;  /* 0x7f0000015800780c */ /* 0x000fe20003f06070 */
[----:B------:R-:W-:Y:S01]  /*11c90*/  IADD3 R60, PT, PT, R60, R69, RZ ;  /* 0x000000453c3c7210 */ /* 0x000fe20007ffe0ff */
[----:B------:R-:W-:Y:S01]  /*11ca0*/  IMAD R85, R85, 0x6, RZ ;  /* 0x0000000655557824 */ /* 0x000fe200078e02ff */
[----:B------:R-:W-:Y:S01]  /*11cb0*/  ISETP.GE.U32.AND P2, PT, R9, 0x7f000001, PT ;  /* 0x7f0000010900780c */ /* 0x000fe20003f46070 */
[----:B------:R-:W-:Y:S02]  /*11cc0*/  IADD3 R74, PT, PT, R74, R83, RZ ;  /* 0x000000534a4a7210 */ /* 0x000fe40007ffe0ff */
[----:B------:R-:W-:Y:S01]  /*11cd0*/  @P5 IADD3 R72, PT, PT, R72, -0x7f000001, RZ ;  /* 0x80ffffff48485810 */ /* 0x000fe20007ffe0ff */
[----:B------:R-:W-:Y:S01]  /*11ce0*/  IMAD.HI.U32 R85, R85, 0x7f000001, R20 ;  /* 0x7f00000155557827 */ /* 0x000fe200078e0014 */
[----:B------:R-:W-:Y:S01]  /*11cf0*/  @P4 IADD3 R73, PT, PT, R73, -0x7f000001, RZ ;  /* 0x80ffffff49494810 */ /* 0x000fe20007ffe0ff */
[----:B------:R-:W-:Y:S01]  /*11d00*/  ISETP.GE.U32.AND P1, PT, R71, 0x7f000001, PT ;  /* 0x7f0000014700780c */ /* 0x000fe20003f26070 */
[----:B------:R-:W-:Y:S01]  /*11d10*/  ISETP.GE.U32.AND P4, PT, R60, 0x7f000001, PT ;  /* 0x7f0000013c00780c */ /* 0x000fe20003f86070 */
[----:B------:R-:W-:Y:S01]  /*11d20*/  @P3 IADD3 R19, PT, PT, R19, -0x7f000001, RZ ;  /* 0x80ffffff13133810 */ /* 0x000fe20007ffe0ff */
[----:B------:R-:W-:Y:S01]  /*11d30*/  ISETP.GE.U32.AND P5, PT, R85, 0x7f000001, PT ;  /* 0x7f0000015500780c */ /* 0x000fe20003fa6070 */
[----:B------:R-:W-:Y:S01]  /*11d40*/  ISETP.GE.U32.AND P3, PT, R74, 0x7f000001, PT ;  /* 0x7f0000014a00780c */ /* 0x000fe20003f66070 */
[----:B------:R-:W-:-:S02]  /*11d50*/  IADD3 R73, PT, PT, R73, R72, RZ ;  /* 0x0000004849497210 */ /* 0x000fc40007ffe0ff */
[----:B------:R-:W-:Y:S01]  /*11d60*/  @P0 IADD3 R88, PT, PT, R88, -0x7f000001, RZ ;  /* 0x80ffffff58580810 */ /* 0x000fe20007ffe0ff */
[----:B------:R-:W-:Y:S01]  /*11d70*/  ISETP.GE.U32.AND P0, PT, R90, 0x7f000001, PT ;  /* 0x7f0000015a00780c */ /* 0x000fe20003f06070 */
[----:B------:R-:W-:Y:S01]  /*11d80*/  @P2 IADD3 R9, PT, PT, R9, -0x7f000001, RZ ;  /* 0x80ffffff09092810 */ /* 0x000fe20007ffe0ff */
[----:B------:R-:W-:Y:S01]  /*11d90*/  ISETP.GE.U32.AND P2, PT, R73, 0x7f000001, PT ;  /* 0x7f0000014900780c */ /* 0x000fe20003f46070 */
[----:B------:R-:W-:Y:S02]  /*11da0*/  IMAD.WIDE.U32 R20, R19, 0x5fffffa, RZ ;  /* 0x05fffffa13147825 */ /* 0x000fe400078e00ff */
[----:B------:R-:W-:Y:S02]  /*11db0*/  @P1 IADD3 R71, PT, PT, R71, -0x7f000001, RZ ;  /* 0x80ffffff47471810 */ /* 0x000fe40007ffe0ff */
[----:B------:R-:W-:Y:S01]  /*11dc0*/  @P4 IADD3 R60, PT, PT, R60, -0x7f000001, RZ ;  /* 0x80ffffff3c3c4810 */ /* 0x000fe20007ffe0ff */
[----:B------:R-:W-:Y:S01]  /*11dd0*/  IMAD R19, R19, 0x6, RZ ;  /* 0x0000000613137824 */ /* 0x000fe200078e02ff */
[----:B------:R-:W-:-:S02]  /*11de0*/  @P5 IADD3 R85, PT, PT, R85, -0x7f000001, RZ ;  /* 0x80ffffff55555810 */ /* 0x000fc40007ffe0ff */
[----:B------:R-:W-:Y:S02]  /*11df0*/  @P3 IADD3 R74, PT, PT, R74, -0x7f000001, RZ ;  /* 0x80ffffff4a4a3810 */ /* 0x000fe40007ffe0ff */
[----:B------:R-:W-:Y:S02]  /*11e00*/  IADD3 R69, PT, PT, R9, R88, RZ ;  /* 0x0000005809457210 */ /* 0x000fe40007ffe0ff */
[----:B------:R-:W-:Y:S01]  /*11e10*/  IADD3 R9, PT, PT, R60, R71, RZ ;  /* 0x000000473c097210 */ /* 0x000fe20007ffe0ff */
[----:B------:R-:W-:Y:S01]  /*11e20*/  ISETP.GE.U32.AND P1, PT, R14, 0x7f000001, PT ;  /* 0x7f0000010e00780c */ /* 0x000fe20003f26070 */
[----:B------:R-:W-:Y:S01]  /*11e30*/  IMAD.HI.U32 R110, R19, 0x7f000001, R20 ;  /* 0x7f000001136e7827 */ /* 0x000fe200078e0014 */
[----:B------:R-:W-:Y:S02]  /*11e40*/  IADD3 R19, PT, PT, R74, R85, RZ ;  /* 0x000000554a137210 */ /* 0x000fe40007ffe0ff */
[----:B------:R-:W-:Y:S02]  /*11e50*/  @P0 IADD3 R90, PT, PT, R90, -0x7f000001, RZ ;  /* 0x80ffffff5a5a0810 */ /* 0x000fe40007ffe0ff */
[----:B------:R-:W-:Y:S01]  /*11e60*/  @P2 IADD3 R73, PT, PT, R73, -0x7f000001, RZ ;  /* 0x80ffffff49492810 */ /* 0x000fe20007ffe0ff */
[----:B------:R-:W-:Y:S01]  /*11e70*/  ISETP.GE.U32.AND P0, PT, R9, 0x7f000001, PT ;  /* 0x7f0000010900780c */ /* 0x000fe20003f06070 */
[----:B------:R-:W-:-:S02]  /*11e80*/  ISETP.GE.U32.AND P4, PT, R19, 0x7f000001, PT ;  /* 0x7f0000011300780c */ /* 0x000fc40003f86070 */
[----:B------:R-:W-:-:S03]  /*11e90*/  IADD3 R62, PT, PT, R73, R90, RZ ;  /* 0x0000005a493e7210 */ /* 0x000fc60007ffe0ff */
[----:B------:R-:W-:Y:S02]  /*11ea0*/  @P1 IADD3 R14, PT, PT, R14, -0x7f000001, RZ ;  /* 0x80ffffff0e0e1810 */ /* 0x000fe40007ffe0ff */
[----:B------:R-:W-:Y:S01]  /*11eb0*/  ISETP.GE.U32.AND P1, PT, R62, 0x7f000001, PT ;  /* 0x7f0000013e00780c */ /* 0x000fe20003f26070 */
[----:B------:R-:W-:Y:S01]  /*11ec0*/  ISETP.GE.U32.AND P3, PT, R110, 0x7f000001, PT ;  /* 0x7f0000016e00780c */ /* 0x000fe20003f66070 */
[----:B------:R-:W-:Y:S01]  /*11ed0*/  ISETP.GE.U32.AND P2, PT, R69, 0x7f000001, PT ;  /* 0x7f0000014500780c */ /* 0x000fe20003f46070 */
[----:B------:R-:W-:Y:S02]  /*11ee0*/  ISETP.GE.U32.AND P6, PT, R23, UR6, PT ;  /* 0x0000000617007c0c */ /* 0x000fe4000bfc6070 */
[----:B------:R-:W-:Y:S02]  /*11ef0*/  @P0 IADD3 R9, PT, PT, R9, -0x7f000001, RZ ;  /* 0x80ffffff09090810 */ /* 0x000fe40007ffe0ff */
[----:B------:R-:W-:Y:S01]  /*11f00*/  @P4 IADD3 R19, PT, PT, R19, -0x7f000001, RZ ;  /* 0x80ffffff13134810 */ /* 0x000fe20007ffe0ff */
[----:B------:R-:W-:-:S04]  /*11f10*/  IMAD.WIDE.U32 R72, R14, 0x5fffffa, RZ ;  /* 0x05fffffa0e487825 */ /* 0x000fc800078e00ff */
[----:B------:R-:W-:Y:S01]  /*11f20*/  IMAD.WIDE.U32 R20, R9, R120, RZ ;  /* 0x0000007809147225 */ /* 0x000fe200078e00ff */
[----:B------:R-:W-:Y:S02]  /*11f30*/  IADD3 R88, PT, PT, R23, -UR6, RZ ;  /* 0x8000000617587c10 */ /* 0x000fe4000fffe0ff */
[----:B------:R-:W-:Y:S01]  /*11f40*/  @P1 IADD3 R62, PT, PT, R62, -0x7f000001, RZ ;  /* 0x80ffffff3e3e1810 */ /* 0x000fe20007ffe0ff */
[----:B------:R-:W-:Y:S02]  /*11f50*/  IMAD R83, R14, 0x6, RZ ;  /* 0x000000060e537824 */ /* 0x000fe400078e02ff */
[----:B------:R-:W-:Y:S02]  /*11f60*/  IMAD R95, R20, 0x7effffff, RZ ;  /* 0x7effffff145f7824 */ /* 0x000fe400078e02ff */
[----:B------:R-:W-:Y:S01]  /*11f70*/  IMAD.WIDE.U32 R90, R19, R121, RZ ;  /* 0x00000079135a7225 */ /* 0x000fe200078e00ff */
[----:B------:R-:W-:Y:S02]  /*11f80*/  @P3 IADD3 R110, PT, PT, R110, -0x7f000001, RZ ;  /* 0x80ffffff6e6e3810 */ /* 0x000fe40007ffe0ff */
[----:B------:R-:W-:Y:S01]  /*11f90*/  @P2 IADD3 R69, PT, PT, R69, -0x7f000001, RZ ;  /* 0x80ffffff45452810 */ /* 0x000fe20007ffe0ff */
[----:B------:R-:W-:Y:S01]  /*11fa0*/  IMAD.HI.U32 R60, R83, 0x7f000001, R72 ;  /* 0x7f000001533c7827 */ /* 0x000fe200078e0048 */
[----:B------:R-:W-:-:S03]  /*11fb0*/  @!P6 IADD3 R88, PT, PT, R88, 0x7f000001, RZ ;  /* 0x7f0000015858e810 */ /* 0x000fc60007ffe0ff */
[----:B------:R-:W-:-:S04]  /*11fc0*/  IMAD.HI.U32 R95, R95, 0x7f000001, R20 ;  /* 0x7f0000015f5f7827 */ /* 0x000fc800078e0014 */
[----:B------:R-:W-:-:S04]  /*11fd0*/  IMAD.WIDE.U32 R72, R19, R120, RZ ;  /* 0x0000007813487225 */ /* 0x000fc800078e00ff */
[----:B------:R-:W-:Y:S02]  /*11fe0*/  IMAD R85, R90, 0x7effffff, RZ ;  /* 0x7effffff5a557824 */ /* 0x000fe400078e02ff */
[----:B------:R-:W-:Y:S01]  /*11ff0*/  IMAD.WIDE.U32 R20, R62, R61, RZ ;  /* 0x0000003d3e147225 */ /* 0x000fe200078e00ff */
[----:B------:R-:W-:Y:S02]  /*12000*/  IADD3 R69, PT, PT, R69, R110, RZ ;  /* 0x0000006e45457210 */ /* 0x000fe40007ffe0ff */
[----:B------:R-:W-:Y:S01]  /*12010*/  IADD3 R110, PT, PT, R16, R56, RZ ;  /* 0x00000038106e7210 */ /* 0x000fe20007ffe0ff */
[----:B------:R-:W-:Y:S02]  /*12020*/  IMAD R109, R72, 0x7effffff, RZ ;  /* 0x7effffff486d7824 */ /* 0x000fe400078e02ff */
[----:B------:R-:W-:-:S04]  /*12030*/  IMAD.HI.U32 R14, R85, 0x7f000001, R90 ;  /* 0x7f000001550e7827 */ /* 0x000fc800078e005a */
[----:B------:R-:W-:Y:S02]  /*12040*/  IMAD R91, R20, 0x7effffff, RZ ;  /* 0x7effffff145b7824 */ /* 0x000fe400078e02ff */
[----:B------:R-:W-:Y:S01]  /*12050*/  IMAD.WIDE.U32 R88, R23, R88, RZ ;  /* 0x0000005817587225 */ /* 0x000fe200078e00ff */
[----:B------:R-:W-:-:S03]  /*12060*/  ISETP.GE.U32.AND P0, PT, R110, 0x7f000001, PT ;  /* 0x7f0000016e00780c */ /* 0x000fc60003f06070 */
[----:B------:R-:W-:-:S04]  /*12070*/  IMAD.HI.U32 R85, R109, 0x7f000001, R72 ;  /* 0x7f0000016d557827 */ /* 0x000fc800078e0048 */
[----:B------:R-:W-:-:S04]  /*12080*/  IMAD.HI.U32 R73, R91, 0x7f000001, R20 ;  /* 0x7f0000015b497827 */ /* 0x000fc800078e0014 */
[----:B------:R-:W-:Y:S02]  /*12090*/  IMAD R71, R88, 0x7effffff, RZ ;  /* 0x7effffff58477824 */ /* 0x000fe400078e02ff */
[----:B------:R-:W-:-:S04]  /*120a0*/  IMAD.WIDE.U32 R20, R62, R121, RZ ;  /* 0x000000793e147225 */ /* 0x000fc800078e00ff */
[----:B------:R-:W-:-:S04]  /*120b0*/  IMAD.HI.U32 R71, R71, 0x7f000001, R88 ;  /* 0x7f00000147477827 */ /* 0x000fc800078e0058 */
[----:B------:R-:W-:-:S04]  /*120c0*/  IMAD.WIDE.U32 R90, R9, R61, RZ ;  /* 0x0000003d095a7225 */ /* 0x000fc800078e00ff */
[----:B------:R-:W-:Y:S02]  /*120d0*/  IMAD R111, R20, 0x7effffff, RZ ;  /* 0x7effffff146f7824 */ /* 0x000fe400078e02ff */
[----:B------:R-:W-:-:S04]  /*120e0*/  IMAD.WIDE.U32 R88, R9, R99, RZ ;  /* 0x0000006309587225 */ /* 0x000fc800078e00ff */
[----:B------:R-:W-:Y:S02]  /*120f0*/  IMAD R109, R90, 0x7effffff, RZ ;  /* 0x7effffff5a6d7824 */ /* 0x000fe400078e02ff */
[----:B------:R-:W-:-:S04]  /*12100*/  IMAD.HI.U32 R16, R111, 0x7f000001, R20 ;  /* 0x7f0000016f107827 */ /* 0x000fc800078e0014 */
[----:B------:R-:W-:Y:S02]  /*12110*/  IMAD R83, R88, 0x7effffff, RZ ;  /* 0x7effffff58537824 */ /* 0x000fe400078e02ff */
[----:B------:R-:W-:Y:S01]  /*12120*/  IMAD.WIDE.U32 R20, R62, R120, RZ ;  /* 0x000000783e147225 */ /* 0x000fe200078e00ff */
[----:B------:R-:W-:-:S03]  /*12130*/  @P0 IADD3 R110, PT, PT, R110, -0x7f000001, RZ ;  /* 0x80ffffff6e6e0810 */ /* 0x000fc60007ffe0ff */
[----:B------:R-:W-:-:S04]  /*12140*/  IMAD.HI.U32 R74, R109, 0x7f000001, R90 ;  /* 0x7f0000016d4a7827 */ /* 0x000fc800078e005a */
[----:B------:R-:W-:-:S04]  /*12150*/  IMAD.HI.U32 R83, R83, 0x7f000001, R88 ;  /* 0x7f00000153537827 */ /* 0x000fc800078e0058 */
[----:B------:R-:W-:Y:S02]  /*12160*/  IMAD R109, R20, 0x7effffff, RZ ;  /* 0x7effffff146d7824 */ /* 0x000fe400078e02ff */
[----:B------:R-:W-:Y:S01]  /*12170*/  IMAD.WIDE.U32 R88, R19, R99, RZ ;  /* 0x0000006313587225 */ /* 0x000fe200078e00ff */
[----:B------:R-:W-:-:S03]  /*12180*/  ISETP.GE.U32.AND P2, PT, R60, 0x7f000001, PT ;  /* 0x7f0000013c00780c */ /* 0x000fc60003f46070 */
[----:B------:R-:W-:Y:S01]  /*12190*/  IMAD.HI.U32 R72, R109, 0x7f000001, R20 ;  /* 0x7f0000016d487827 */ /* 0x000fe200078e0014 */
[----:B------:R-:W-:Y:S01]  /*121a0*/  IADD3 R109, PT, PT, R77, R110, RZ ;  /* 0x0000006e4d6d7210 */ /* 0x000fe20007ffe0ff */
[----:B------:R-:W-:Y:S02]  /*121b0*/  ISETP.GE.U32.AND P1, PT, R69, 0x7f000001, PT ;  /* 0x7f0000014500780c */ /* 0x000fe40003f26070 */
[----:B------:R-:W-:Y:S02]  /*121c0*/  IMAD R91, R88, 0x7effffff, RZ ;  /* 0x7effffff585b7824 */ /* 0x000fe400078e02ff */
[----:B------:R-:W-:Y:S02]  /*121d0*/  ISETP.GE.U32.AND P0, PT, R109, 0x7f000001, PT ;  /* 0x7f0000016d00780c */ /* 0x000fe40003f06070 */
[----:B------:R-:W-:-:S04]  /*121e0*/  IMAD.HI.U32 R56, R91, 0x7f000001, R88 ;  /* 0x7f0000015b387827 */ /* 0x000fc800078e0058 */
[----:B------:R-:W-:-:S04]  /*121f0*/  IMAD.WIDE.U32 R88, R9, R121, RZ ;  /* 0x0000007909587225 */ /* 0x000fc800078e00ff */
[----:B------:R-:W-:Y:S01]  /*12200*/  IMAD R77, R88, 0x7effffff, RZ ;  /* 0x7effffff584d7824 */ /* 0x000fe200078e02ff */
[----:B------:R-:W-:Y:S02]  /*12210*/  @P2 IADD3 R60, PT, PT, R60, -0x7f000001, RZ ;  /* 0x80ffffff3c3c2810 */ /* 0x000fe40007ffe0ff */
[----:B------:R-:W-:Y:S01]  /*12220*/  @P1 IADD3 R69, PT, PT, R69, -0x7f000001, RZ ;  /* 0x80ffffff45451810 */ /* 0x000fe20007ffe0ff */
[----:B------:R-:W-:-:S04]  /*12230*/  IMAD.HI.U32 R77, R77, 0x7f000001, R88 ;  /* 0x7f0000014d4d7827 */ /* 0x000fc800078e0058 */
[----:B------:R-:W-:Y:S01]  /*12240*/  IMAD.WIDE.U32 R88, R62, R99, RZ ;  /* 0x000000633e587225 */ /* 0x000fe200078e00ff */
[----:B------:R-:W-:-:S03]  /*12250*/  @P0 IADD3 R109, PT, PT, R109, -0x7f000001, RZ ;  /* 0x80ffffff6d6d0810 */ /* 0x000fc60007ffe0ff */
[----:B------:R-:W-:Y:S01]  /*12260*/  IMAD.WIDE.U32 R20, R19, R61, RZ ;  /* 0x0000003d13147225 */ /* 0x000fe200078e00ff */
[----:B------:R-:W-:-:S03]  /*12270*/  IADD3 R60, PT, PT, R69, R60, RZ ;  /* 0x0000003c453c7210 */ /* 0x000fc60007ffe0ff */
[----:B------:R-:W-:Y:S02]  /*12280*/  IMAD R115, R88, 0x7effffff, RZ ;  /* 0x7effffff58737824 */ /* 0x000fe400078e02ff */
[----:B------:R-:W-:Y:S02]  /*12290*/  IMAD R69, R20, 0x7effffff, RZ ;  /* 0x7effffff14457824 */ /* 0x000fe400078e02ff */
[----:B------:R-:W-:Y:S01]  /*122a0*/  IMAD.HI.U32 R115, R115, 0x7f000001, R88 ;  /* 0x7f00000173737827 */ /* 0x000fe200078e0058 */
[----:B------:R-:W-:Y:S01]  /*122b0*/  IADD3 R88, PT, PT, R8, R109, RZ ;  /* 0x0000006d08587210 */ /* 0x000fe20007ffe0ff */
[----:B------:R-:W-:Y:S02]  /*122c0*/  ISETP.GE.U32.AND P1, PT, R60, 0x7f000001, PT ;  /* 0x7f0000013c00780c */ /* 0x000fe40003f26070 */
[----:B------:R-:W-:Y:S02]  /*122d0*/  IMAD.HI.U32 R69, R69, 0x7f000001, R20 ;  /* 0x7f00000145457827 */ /* 0x000fe400078e0014 */
[----:B------:R-:W-:-:S02]  /*122e0*/  ISETP.GE.U32.AND P0, PT, R88, 0x7f000001, PT ;  /* 0x7f0000015800780c */ /* 0x000fc40003f06070 */
[----:B------:R-:W-:-:S04]  /*122f0*/  IMAD.WIDE.U32 R20, R9, R12, RZ ;  /* 0x0000000c09147225 */ /* 0x000fc800078e00ff */
[----:B------:R-:W-:-:S04]  /*12300*/  IMAD R91, R20, 0x7effffff, RZ ;  /* 0x7effffff145b7824 */ /* 0x000fc800078e02ff */
[----:B------:R-:W-:-:S04]  /*12310*/  IMAD.HI.U32 R91, R91, 0x7f000001, R20 ;  /* 0x7f0000015b5b7827 */ /* 0x000fc800078e0014 */
[----:B------:R-:W-:Y:S01]  /*12320*/  IMAD.WIDE.U32 R20, R19, R12, RZ ;  /* 0x0000000c13147225 */ /* 0x000fe200078e00ff */
[----:B------:R-:W-:Y:S02]  /*12330*/  @P1 IADD3 R60, PT, PT, R60, -0x7f000001, RZ ;  /* 0x80ffffff3c3c1810 */ /* 0x000fe40007ffe0ff */
[----:B------:R-:W-:Y:S01]  /*12340*/  @P0 IADD3 R88, PT, PT, R88, -0x7f000001, RZ ;  /* 0x80ffffff58580810 */ /* 0x000fe20007ffe0ff */
[----:B------:R-:W-:-:S04]  /*12350*/  IMAD R89, R20, 0x7effffff, RZ ;  /* 0x7effffff14597824 */ /* 0x000fc800078e02ff */
[----:B------:R-:W-:Y:S01]  /*12360*/  IMAD.HI.U32 R89, R89, 0x7f000001, R20 ;  /* 0x7f00000159597827 */ /* 0x000fe200078e0014 */
[----:B------:R-:W-:-:S03]  /*12370*/  IADD3 R111, PT, PT, R87, R88, RZ ;  /* 0x00000058576f7210 */ /* 0x000fc60007ffe0ff */
[----:B------:R-:W-:-:S04]  /*12380*/  IMAD.WIDE.U32 R20, R60, R99, RZ ;  /* 0x000000633c147225 */ /* 0x000fc800078e00ff */
[----:B------:R-:W-:Y:S01]  /*12390*/  IMAD R109, R20, 0x7effffff, RZ ;  /* 0x7effffff146d7824 */ /* 0x000fe200078e02ff */
[----:B------:R-:W-:-:S03]  /*123a0*/  ISETP.GE.U32.AND P0, PT, R111, 0x7f000001, PT ;  /* 0x7f0000016f00780c */ /* 0x000fc60003f06070 */
[----:B------:R-:W-:-:S04]  /*123b0*/  IMAD.HI.U32 R8, R109, 0x7f000001, R20 ;  /* 0x7f0000016d087827 */ /* 0x000fc800078e0014 */
[----:B------:R-:W-:-:S04]  /*123c0*/  IMAD.WIDE.U32 R20, R60, R61, RZ ;  /* 0x0000003d3c147225 */ /* 0x000fc800078e00ff */
[----:B------:R-:W-:Y:S01]  /*123d0*/  IMAD R109, R20, 0x7effffff, RZ ;  /* 0x7effffff146d7824 */ /* 0x000fe200078e02ff */
[----:B------:R-:W-:-:S03]  /*123e0*/  ISETP.GE.U32.AND P1, PT, R95, 0x7f000001, PT ;  /* 0x7f0000015f00780c */ /* 0x000fc60003f26070 */
[----:B------:R-:W-:Y:S01]  /*123f0*/  IMAD.HI.U32 R90, R109, 0x7f000001, R20 ;  /* 0x7f0000016d5a7827 */ /* 0x000fe200078e0014 */
[----:B------:R-:W-:-:S03]  /*12400*/  @P0 IADD3 R111, PT, PT, R111, -0x7f000001, RZ ;  /* 0x80ffffff6f6f0810 */ /* 0x000fc60007ffe0ff */
[----:B------:R-:W-:-:S04]  /*12410*/  IMAD.WIDE.U32 R20, R60, R121, RZ ;  /* 0x000000793c147225 */ /* 0x000fc800078e00ff */
[----:B------:R-:W-:Y:S01]  /*12420*/  IMAD R87, R20, 0x7effffff, RZ ;  /* 0x7effffff14577824 */ /* 0x000fe200078e02ff */
[----:B------:R-:W-:-:S03]  /*12430*/  ISETP.GE.U32.AND P0, PT, R111, UR6, PT ;  /* 0x000000066f007c0c */ /* 0x000fc6000bf06070 */
[----:B------:R-:W-:-:S04]  /*12440*/  IMAD.HI.U32 R87, R87, 0x7f000001, R20 ;  /* 0x7f00000157577827 */ /* 0x000fc800078e0014 */
[----:B------:R-:W-:Y:S01]  /*12450*/  IMAD.WIDE.U32 R20, R60, R120, RZ ;  /* 0x000000783c147225 */ /* 0x000fe200078e00ff */
[----:B------:R-:W-:Y:S02]  /*12460*/  @P1 IADD3 R95, PT, PT, R95, -0x7f000001, RZ ;  /* 0x80ffffff5f5f1810 */ /* 0x000fe40007ffe0ff */
[----:B------:R-:W-:Y:S01]  /*12470*/  IADD3 R111, PT, PT, R111, -UR6, RZ ;  /* 0x800000066f6f7c10 */ /* 0x000fe2000fffe0ff */
[----:B------:R-:W-:-:S04]  /*12480*/  IMAD R109, R20, 0x7effffff, RZ ;  /* 0x7effffff146d7824 */ /* 0x000fc800078e02ff */
[----:B------:R-:W-:Y:S01]  /*12490*/  IMAD.HI.U32 R88, R109, 0x7f000001, R20 ;  /* 0x7f0000016d587827 */ /* 0x000fe200078e0014 */
[----:B------:R-:W-:-:S03]  /*124a0*/  @!P0 IADD3 R111, PT, PT, R111, 0x7f000001, RZ ;  /* 0x7f0000016f6f8810 */ /* 0x000fc60007ffe0ff */
[----:B------:R-:W-:-:S04]  /*124b0*/  IMAD.WIDE.U32 R20, R95, 0x5fffffa, RZ ;  /* 0x05fffffa5f147825 */ /* 0x000fc800078e00ff */
[----:B------:R-:W-:-:S04]  /*124c0*/  IMAD R95, R95, 0x6, RZ ;  /* 0x000000065f5f7824 */ /* 0x000fc800078e02ff */
[----:B------:R-:W-:-:S04]  /*124d0*/  IMAD.HI.U32 R95, R95, 0x7f000001, R20 ;  /* 0x7f0000015f5f7827 */ /* 0x000fc800078e0014 */
[----:B--2---:R-:W-:-:S04]  /*124e0*/  IMAD.WIDE.U32 R20, R105, R111, RZ ;  /* 0x0000006f69147225 */ /* 0x004fc800078e00ff */
[----:B------:R-:W-:-:S04]  /*124f0*/  IMAD R105, R20, 0x7effffff, RZ ;  /* 0x7effffff14697824 */ /* 0x000fc800078e02ff */
[----:B------:R-:W-:-:S04]  /*12500*/  IMAD.HI.U32 R105, R105, 0x7f000001, R20 ;  /* 0x7f00000169697827 */ /* 0x000fc800078e0014 */
[----:B------:R-:W-:-:S04]  /*12510*/  IMAD.WIDE.U32 R20, R100, R111, RZ ;  /* 0x0000006f64147225 */ /* 0x000fc800078e00ff */
[----:B------:R-:W-:-:S04]  /*12520*/  IMAD R109, R20, 0x7effffff, RZ ;  /* 0x7effffff146d7824 */ /* 0x000fc800078e02ff */
[----:B------:R-:W-:Y:S01]  /*12530*/  IMAD.HI.U32 R109, R109, 0x7f000001, R20 ;  /* 0x7f0000016d6d7827 */ /* 0x000fe200078e0014 */
[----:B------:R-:W-:-:S03]  /*12540*/  ISETP.GE.U32.AND P0, PT, R90, 0x7f000001, PT ;  /* 0x7f0000015a00780c */ /* 0x000fc60003f06070 */
[----:B------:R-:W-:-:S04]  /*12550*/  IMAD.WIDE.U32 R20, R94, R111, RZ ;  /* 0x0000006f5e147225 */ /* 0x000fc800078e00ff */
[----:B------:R-:W-:-:S04]  /*12560*/  IMAD R113, R20, 0x7effffff, RZ ;  /* 0x7effffff14717824 */ /* 0x000fc800078e02ff */
[----:B------:R-:W-:-:S04]  /*12570*/  IMAD.HI.U32 R113, R113, 0x7f000001, R20 ;  /* 0x7f00000171717827 */ /* 0x000fc800078e0014 */
[----:B------:R-:W-:Y:S01]  /*12580*/  IMAD.WIDE.U32 R20, R92, R111, RZ ;  /* 0x0000006f5c147225 */ /* 0x000fe200078e00ff */
[----:B------:R-:W-:-:S03]  /*12590*/  ISETP.GE.U32.AND P1, PT, R85, 0x7f000001, PT ;  /* 0x7f0000015500780c */ /* 0x000fc60003f26070 */
[----:B------:R-:W-:Y:S01]  /*125a0*/  IMAD R111, R20, 0x7effffff, RZ ;  /* 0x7effffff146f7824 */ /* 0x000fe200078e02ff */
[----:B------:R-:W-:-:S03]  /*125b0*/  @P0 IADD3 R90, PT, PT, R90, -0x7f000001, RZ ;  /* 0x80ffffff5a5a0810 */ /* 0x000fc60007ffe0ff */
[----:B------:R-:W-:Y:S01]  /*125c0*/  IMAD.HI.U32 R94, R111, 0x7f000001, R20 ;  /* 0x7f0000016f5e7827 */ /* 0x000fe200078e0014 */
[----:B------:R-:W-:Y:S01]  /*125d0*/  ISETP.GE.U32.AND P5, PT, R83, 0x7f000001, PT ;  /* 0x7f0000015300780c */ /* 0x000fe20003fa6070 */
[----:B------:R-:W-:Y:S01]  /*125e0*/  ISETP.GE.U32.AND P4, PT, R90, 0x7f000001, PT ;  /* 0x7f0000015a00780c */ /* 0x000fe20003f86070 */
[----:B------:R-:W-:Y:S02]  /*125f0*/  ISETP.GE.U32.AND P2, PT, R113, 0x7f000001, PT ;  /* 0x7f0000017100780c */ /* 0x000fe40003f46070 */
[----:B------:R-:W-:Y:S01]  /*12600*/  ISETP.GE.U32.AND P3, PT, R94, 0x7f000001, PT ;  /* 0x7f0000015e00780c */ /* 0x000fe20003f66070 */
[----:B------:R-:W-:Y:S01]  /*12610*/  @P1 IADD3 R85, PT, PT, R85, -0x7f000001, RZ ;  /* 0x80ffffff55551810 */ /* 0x000fe20007ffe0ff */
[----:B------:R-:W-:Y:S01]  /*12620*/  ISETP.GE.U32.AND P1, PT, R109, 0x7f000001, PT ;  /* 0x7f0000016d00780c */ /* 0x000fe20003f26070 */
[----:B------:R-:W-:-:S03]  /*12630*/  ISETP.GE.U32.AND P0, PT, R105, 0x7f000001, PT ;  /* 0x7f0000016900780c */ /* 0x000fc60003f06070 */
[----:B------:R-:W-:-:S03]  /*12640*/  IMAD.WIDE.U32 R20, R85, 0x5fffffa, RZ ;  /* 0x05fffffa55147825 */ /* 0x000fc600078e00ff */
[----:B------:R-:W-:Y:S02]  /*12650*/  @P5 IADD3 R83, PT, PT, R83, -0x7f000001, RZ ;  /* 0x80ffffff53535810 */ /* 0x000fe40007ffe0ff */
[----:B------:R-:W-:Y:S01]  /*12660*/  @P4 IADD3 R90, PT, PT, R90, -0x7f000001, RZ ;  /* 0x80ffffff5a5a4810 */ /* 0x000fe20007ffe0ff */
[----:B------:R-:W-:Y:S01]  /*12670*/  IMAD R85, R85, 0x6, RZ ;  /* 0x0000000655557824 */ /* 0x000fe200078e02ff */
[----:B------:R-:W-:Y:S02]  /*12680*/  @P2 IADD3 R113, PT, PT, R113, -0x7f000001, RZ ;  /* 0x80ffffff71712810 */ /* 0x000fe40007ffe0ff */
[----:B------:R-:W-:Y:S01]  /*12690*/  @P3 IADD3 R94, PT, PT, R94, -0x7f000001, RZ ;  /* 0x80ffffff5e5e3810 */ /* 0x000fe20007ffe0ff */
[----:B------:R-:W-:Y:S01]  /*126a0*/  IMAD.HI.U32 R85, R85, 0x7f000001, R20 ;  /* 0x7f00000155557827 */ /* 0x000fe200078e0014 */
[----:B------:R-:W-:Y:S02]  /*126b0*/  IADD3 R92, PT, PT, R90, R83, RZ ;  /* 0x000000535a5c7210 */ /* 0x000fe40007ffe0ff */
[----:B---3--:R-:W-:-:S02]  /*126c0*/  IADD3 R20, PT, PT, R113, R66, RZ ;  /* 0x0000004271147210 */ /* 0x008fc40007ffe0ff */
[----:B------:R-:W-:Y:S02]  /*126d0*/  IADD3 R90, PT, PT, R94, R67, RZ ;  /* 0x000000435e5a7210 */ /* 0x000fe40007ffe0ff */
[----:B------:R-:W-:Y:S01]  /*126e0*/  @P1 IADD3 R109, PT, PT, R109, -0x7f000001, RZ ;  /* 0x80ffffff6d6d1810 */ /* 0x000fe20007ffe0ff */
[----:B------:R-:W0:Y:S01]  /*126f0*/  LDC.64 R66, c[0x0][0x388] ;  /* 0x0000e200ff427b82 */ /* 0x000e220000000a00 */
[----:B------:R-:W-:Y:S02]  /*12700*/  @P0 IADD3 R105, PT, PT, R105, -0x7f000001, RZ ;  /* 0x80ffffff69690810 */ /* 0x000fe40007ffe0ff */
[----:B------:R-:W-:Y:S02]  /*12710*/  IADD3 R22, PT, PT, R109, R22, RZ ;  /* 0x000000166d167210 */ /* 0x000fe40007ffe0ff */
[----:B0-----:R-:W2:Y:S01]  /*12720*/  LDG.E R109, desc[UR14][R66.64+0xc] ;  /* 0x00000c0e426d7981 */ /* 0x001ea2000c1e1900 */
[----:B------:R-:W-:-:S05]  /*12730*/  IADD3 R78, PT, PT, R105, R78, RZ ;  /* 0x0000004e694e7210 */ /* 0x000fca0007ffe0ff */
[----:B------:R-:W-:Y:S01]  /*12740*/  ISETP.GE.U32.AND P2, PT, R78, 0x7f000001, PT ;  /* 0x7f0000014e00780c */ /* 0x000fe20003f46070 */
[----:B------:R-:W-:Y:S01]  /*12750*/  ISETP.GE.U32.AND P5, PT, R16, 0x7f000001, PT ;  /* 0x7f0000011000780c */ /* 0x000fe20003fa6070 */
[----:B------:R-:W-:Y:S01]  /*12760*/  ISETP.GE.U32.AND P3, PT, R90, 0x7f000001, PT ;  /* 0x7f0000015a00780c */ /* 0x000fe20003f66070 */
[----:B------:R-:W-:Y:S01]  /*12770*/  ISETP.GE.U32.AND P6, PT, R8, 0x7f000001, PT ;  /* 0x7f0000010800780c */ /* 0x000fe20003fc6070 */
[----:B------:R0:W-:Y:S01]  /*12780*/  STL [R1+0x110], R78 ;  /* 0x0001104e01007387 */ /* 0x0001e20000100800 */
[----:B------:R-:W-:Y:S01]  /*12790*/  ISETP.GE.U32.AND P1, PT, R20, 0x7f000001, PT ;  /* 0x7f0000011400780c */ /* 0x000fe20003f26070 */
[----:B------:R-:W-:-:S07]  /*127a0*/  ISETP.GE.U32.AND P0, PT, R22, 0x7f000001, PT ;  /* 0x7f0000011600780c */ /* 0x000fce0003f06070 */
[----:B0-----:R-:W-:Y:S01]  /*127b0*/  @P2 IADD3 R78, PT, PT, R78, -0x7f000001, RZ ;  /* 0x80ffffff4e4e2810 */ /* 0x001fe20007ffe0ff */
[----:B------:R-:W-:Y:S01]  /*127c0*/  ISETP.GE.U32.AND P2, PT, R87, 0x7f000001, PT ;  /* 0x7f0000015700780c */ /* 0x000fe20003f46070 */
[----:B------:R0:W-:Y:S01]  /*127d0*/  STL [R1+0x11c], R90 ;  /* 0x00011c5a01007387 */ /* 0x0001e20000100800 */
[----:B------:R-:W-:Y:S02]  /*127e0*/  @P5 IADD3 R16, PT, PT, R16, -0x7f000001, RZ ;  /* 0x80ffffff10105810 */ /* 0x000fe40007ffe0ff */
[----:B------:R-:W-:Y:S01]  /*127f0*/  @P6 IADD3 R8, PT, PT, R8, -0x7f000001, RZ ;  /* 0x80ffffff08086810 */ /* 0x000fe20007ffe0ff */
[----:B------:R-:W-:Y:S01]  /*12800*/  ISETP.GE.U32.AND P4, PT, R14, 0x7f000001, PT ;  /* 0x7f0000010e00780c */ /* 0x000fe20003f86070 */
[----:B------:R1:W-:Y:S01]  /*12810*/  STL [R1+0x118], R20 ;  /* 0x0001181401007387 */ /* 0x0003e20000100800 */
[----:B------:R-:W-:Y:S01]  /*12820*/  ISETP.GE.U32.AND P5, PT, R95, 0x7f000001, PT ;  /* 0x7f0000015f00780c */ /* 0x000fe20003fa6070 */
[----:B------:R-:W-:Y:S01]  /*12830*/  IMAD R105, R16, 0x6, RZ ;  /* 0x0000000610697824 */ /* 0x000fe200078e02ff */
[----:B0-----:R-:W-:Y:S01]  /*12840*/  @P3 IADD3 R90, PT, PT, R90, -0x7f000001, RZ ;  /* 0x80ffffff5a5a3810 */ /* 0x001fe20007ffe0ff */
[----:B------:R-:W-:-:S03]  /*12850*/  ISETP.GE.U32.AND P3, PT, R88, 0x7f000001, PT ;  /* 0x7f0000015800780c */ /* 0x000fc60003f66070 */
[----:B------:R-:W-:Y:S01]  /*12860*/  @P2 IADD3 R87, PT, PT, R87, -0x7f000001, RZ ;  /* 0x80ffffff57572810 */ /* 0x000fe20007ffe0ff */
[----:B------:R-:W-:Y:S01]  /*12870*/  IMAD.WIDE.U32 R110, R16, 0x5fffffa, RZ ;  /* 0x05fffffa106e7825 */ /* 0x000fe200078e00ff */
[----:B-1----:R-:W-:Y:S01]  /*12880*/  @P1 IADD3 R20, PT, PT, R20, -0x7f000001, RZ ;  /* 0x80ffffff14141810 */ /* 0x002fe20007ffe0ff */
[----:B------:R-:W3:Y:S01]  /*12890*/  LDG.E R16, desc[UR14][R66.64+0x1c] ;  /* 0x00001c0e42107981 */ /* 0x000ee2000c1e1900 */
[----:B------:R-:W-:Y:S01]  /*128a0*/  ISETP.GE.U32.AND P1, PT, R74, 0x7f000001, PT ;  /* 0x7f0000014a00780c */ /* 0x000fe20003f26070 */
[----:B------:R-:W-:Y:S01]  /*128b0*/  ISETP.GE.U32.AND P6, PT, R8, 0x7f000001, PT ;  /* 0x7f0000010800780c */ /* 0x000fe20003fc6070 */
[----:B------:R-:W-:Y:S01]  /*128c0*/  ISETP.GE.U32.AND P2, PT, R87, 0x7f000001, PT ;  /* 0x7f0000015700780c */ /* 0x000fe20003f46070 */
[----:B------:R0:W-:Y:S01]  /*128d0*/  STL [R1+0x114], R22 ;  /* 0x0001141601007387 */ /* 0x0001e20000100800 */
[----:B------:R-:W-:Y:S02]  /*128e0*/  @P4 IADD3 R14, PT, PT, R14, -0x7f000001, RZ ;  /* 0x80ffffff0e0e4810 */ /* 0x000fe40007ffe0ff */
[----:B------:R-:W-:Y:S01]  /*128f0*/  @P5 IADD3 R95, PT, PT, R95, -0x7f000001, RZ ;  /* 0x80ffffff5f5f5810 */ /* 0x000fe20007ffe0ff */
[----:B------:R-:W-:Y:S01]  /*12900*/  STL [R1+0x110], R78 ;  /* 0x0001104e01007387 */ /* 0x000fe20000100800 */
[----:B------:R-:W-:-:S02]  /*12910*/  @P3 IADD3 R88, PT, PT, R88, -0x7f000001, RZ ;  /* 0x80ffffff58583810 */ /* 0x000fc40007ffe0ff */
[----:B0-----:R-:W-:Y:S01]  /*12920*/  @P0 IADD3 R22, PT, PT, R22, -0x7f000001, RZ ;  /* 0x80ffffff16160810 */ /* 0x001fe20007ffe0ff */
[----:B------:R0:W-:Y:S01]  /*12930*/  STL [R1+0x118], R20 ;  /* 0x0001181401007387 */ /* 0x0001e20000100800 */
[----:B------:R-:W-:-:S03]  /*12940*/  ISETP.GE.U32.AND P5, PT, R92, 0x7f000001, PT ;  /* 0x7f0000015c00780c */ /* 0x000fc60003fa6070 */
[----:B------:R1:W-:Y:S04]  /*12950*/  STL [R1+0x114], R22 ;  /* 0x0001141601007387 */ /* 0x0003e80000100800 */
[----:B------:R0:W-:Y:S01]  /*12960*/  STL [R1+0x11c], R90 ;  /* 0x00011c5a01007387 */ /* 0x0001e20000100800 */
[----:B------:R-:W-:-:S03]  /*12970*/  ISETP.GE.U32.AND P0, PT, R77, 0x7f000001, PT ;  /* 0x7f0000014d00780c */ /* 0x000fc60003f06070 */
[----:B----4-:R-:W4:Y:S01]  /*12980*/  LD.E R94, desc[UR14][R10.64+0x3f0] ;  /* 0x0003f00e0a5e7980 */ /* 0x010f22000c101900 */
[----:B------:R-:W-:Y:S01]  /*12990*/  ISETP.GE.U32.AND P3, PT, R88, 0x7f000001, PT ;  /* 0x7f0000015800780c */ /* 0x000fe20003f66070 */
[----:B------:R-:W-:Y:S01]  /*129a0*/  ISETP.GE.U32.AND P4, PT, R85, 0x7f000001, PT ;  /* 0x7f0000015500780c */ /* 0x000fe20003f86070 */
[----:B------:R-:W-:Y:S02]  /*129b0*/  @P6 IADD3 R8, PT, PT, R8, -0x7f000001, RZ ;  /* 0x80ffffff08086810 */ /* 0x000fe40007ffe0ff */
[----:B------:R-:W-:Y:S01]  /*129c0*/  @P1 IADD3 R74, PT, PT, R74, -0x7f000001, RZ ;  /* 0x80ffffff4a4a1810 */ /* 0x000fe20007ffe0ff */
[----:B------:R-:W-:Y:S01]  /*129d0*/  ISETP.GE.U32.AND P6, PT, R73, 0x7f000001, PT ;  /* 0x7f0000014900780c */ /* 0x000fe20003fc6070 */
[----:B------:R-:W-:Y:S01]  /*129e0*/  ISETP.GE.U32.AND P1, PT, R72, 0x7f000001, PT ;  /* 0x7f0000014800780c */ /* 0x000fe20003f26070 */
[----:B0-----:R-:W-:Y:S01]  /*129f0*/  IMAD.WIDE.U32 R20, R14, 0x5fffffa, RZ ;  /* 0x05fffffa0e147825 */ /* 0x001fe200078e00ff */
[----:B------:R-:W-:-:S03]  /*12a00*/  @P2 IADD3 R87, PT, PT, R87, -0x7f000001, RZ ;  /* 0x80ffffff57572810 */ /* 0x000fc60007ffe0ff */
[----:B------:R-:W-:Y:S01]  /*12a10*/  IMAD R83, R14, 0x6, RZ ;  /* 0x000000060e537824 */ /* 0x000fe200078e02ff */
[----:B------:R-:W-:Y:S02]  /*12a20*/  @P5 IADD3 R92, PT, PT, R92, -0x7f000001, RZ ;  /* 0x80ffffff5c5c5810 */ /* 0x000fe40007ffe0ff */
[----:B------:R-:W-:Y:S01]  /*12a30*/  IADD3 R87, PT, PT, R87, R74, RZ ;  /* 0x0000004a57577210 */ /* 0x000fe20007ffe0ff */
[----:B-1----:R-:W4:Y:S01]  /*12a40*/  LDG.E R22, desc[UR14][R66.64] ;  /* 0x0000000e42167981 */ /* 0x002f22000c1e1900 */
[----:B------:R-:W-:-:S03]  /*12a50*/  IMAD.HI.U32 R20, R83, 0x7f000001, R20 ;  /* 0x7f00000153147827 */ /* 0x000fc600078e0014 */
[----:B------:R-:W4:Y:S01]  /*12a60*/  LD.E R21, desc[UR14][R10.64+0x3f4] ;  /* 0x0003f40e0a157980 */ /* 0x000f22000c101900 */
[----:B------:R-:W-:Y:S01]  /*12a70*/  ISETP.GE.U32.AND P2, PT, R56, 0x7f000001, PT ;  /* 0x7f0000013800780c */ /* 0x000fe20003f46070 */
[----:B------:R-:W-:Y:S02]  /*12a80*/  @P3 IADD3 R88, PT, PT, R88, -0x7f000001, RZ ;  /* 0x80ffffff58583810 */ /* 0x000fe40007ffe0ff */
[----:B------:R-:W-:Y:S02]  /*12a90*/  @P0 IADD3 R77, PT, PT, R77, -0x7f000001, RZ ;  /* 0x80ffffff4d4d0810 */ /* 0x000fe40007ffe0ff */
[----:B------:R-:W-:Y:S01]  /*12aa0*/  @P4 IADD3 R85, PT, PT, R85, -0x7f000001, RZ ;  /* 0x80ffffff55554810 */ /* 0x000fe20007ffe0ff */
[----:B------:R-:W-:Y:S01]  /*12ab0*/  ISETP.GE.U32.AND P5, PT, R87, 0x7f000001, PT ;  /* 0x7f0000015700780c */ /* 0x000fe20003fa6070 */
[----:B------:R-:W-:Y:S02]  /*12ac0*/  @P6 IADD3 R73, PT, PT, R73, -0x7f000001, RZ ;  /* 0x80ffffff49496810 */ /* 0x000fe40007ffe0ff */
[----:B------:R-:W-:Y:S01]  /*12ad0*/  @P1 IADD3 R72, PT, PT, R72, -0x7f000001, RZ ;  /* 0x80ffffff48481810 */ /* 0x000fe20007ffe0ff */
[----:B------:R-:W-:Y:S01]  /*12ae0*/  IMAD.HI.U32 R14, R105, 0x7f000001, R110 ;  /* 0x7f000001690e7827 */ /* 0x000fe200078e006e */
[----:B------:R-:W-:Y:S01]  /*12af0*/  IADD3 R95, PT, PT, R8, R95, RZ ;  /* 0x0000005f085f7210 */ /* 0x000fe20007ffe0ff */
[----:B------:R-:W-:Y:S01]  /*12b00*/  ISETP.GE.U32.AND P0, PT, R20, 0x7f000001, PT ;  /* 0x7f0000011400780c */ /* 0x000fe20003f06070 */
[----:B------:R-:W-:-:S02]  /*12b10*/  IADD3 R88, PT, PT, R88, R77, RZ ;  /* 0x0000004d58587210 */ /* 0x000fc40007ffe0ff */
[----:B------:R-:W-:Y:S01]  /*12b20*/  IADD3 R83, PT, PT, R92, R85, RZ ;  /* 0x000000555c537210 */ /* 0x000fe20007ffe0ff */
[C---:B------:R-:W-:Y:S01]  /*12b30*/  IMAD R77, R73.reuse, 0x6, RZ ;  /* 0x00000006494d7824 */ /* 0x040fe200078e02ff */
[----:B------:R-:W4:Y:S01]  /*12b40*/  LDG.E R74, desc[UR14][R66.64+0x18] ;  /* 0x0000180e424a7981 */ /* 0x000f22000c1e1900 */
[----:B------:R-:W-:Y:S01]  /*12b50*/  IMAD.WIDE.U32 R110, R73, 0x5fffffa, RZ ;  /* 0x05fffffa496e7825 */ /* 0x000fe200078e00ff */
[----:B------:R-:W-:-:S03]  /*12b60*/  ISETP.GE.U32.AND P6, PT, R95, 0x7f000001, PT ;  /* 0x7f0000015f00780c */ /* 0x000fc60003fc6070 */
[C---:B------:R-:W-:Y:S02]  /*12b70*/  IMAD R85, R72.reuse, 0x6, RZ ;  /* 0x0000000648557824 */ /* 0x040fe400078e02ff */
[----:B------:R-:W-:Y:S01]  /*12b80*/  IMAD.WIDE.U32 R72, R72, 0x5fffffa, RZ ;  /* 0x05fffffa48487825 */ /* 0x000fe200078e00ff */
[----:B------:R-:W-:Y:S01]  /*12b90*/  ISETP.GE.U32.AND P1, PT, R14, 0x7f000001, PT ;  /* 0x7f0000010e00780c */ /* 0x000fe20003f26070 */
[----:B------:R-:W-:Y:S02]  /*12ba0*/  @P2 IADD3 R56, PT, PT, R56, -0x7f000001, RZ ;  /* 0x80ffffff38382810 */ /* 0x000fe40007ffe0ff */
[----:B------:R-:W-:Y:S01]  /*12bb0*/  @P5 IADD3 R87, PT, PT, R87, -0x7f000001, RZ ;  /* 0x80ffffff57575810 */ /* 0x000fe20007ffe0ff */
[----:B------:R-:W-:Y:S02]  /*12bc0*/  IMAD.HI.U32 R105, R85, 0x7f000001, R72 ;  /* 0x7f00000155697827 */ /* 0x000fe400078e0048 */
[----:B------:R-:W4:Y:S01]  /*12bd0*/  LDG.E R85, desc[UR14][R66.64+0x4] ;  /* 0x0000040e42557981 */ /* 0x000f22000c1e1900 */
[----:B------:R-:W-:Y:S01]  /*12be0*/  ISETP.GE.U32.AND P3, PT, R69, 0x7f000001, PT ;  /* 0x7f0000014500780c */ /* 0x000fe20003f66070 */
[----:B------:R-:W-:Y:S01]  /*12bf0*/  ISETP.GE.U32.AND P4, PT, R88, 0x7f000001, PT ;  /* 0x7f0000015800780c */ /* 0x000fe20003f86070 */
[----:B------:R-:W-:Y:S01]  /*12c00*/  @P0 IADD3 R20, PT, PT, R20, -0x7f000001, RZ ;  /* 0x80ffffff14140810 */ /* 0x000fe20007ffe0ff */
[----:B------:R-:W-:Y:S01]  /*12c10*/  ISETP.GE.U32.AND P0, PT, R83, 0x7f000001, PT ;  /* 0x7f0000015300780c */ /* 0x000fe20003f06070 */
[----:B------:R-:W-:-:S02]  /*12c20*/  IADD3 R8, PT, PT, R87, R56, RZ ;  /* 0x0000003857087210 */ /* 0x000fc40007ffe0ff */
[----:B------:R-:W-:Y:S01]  /*12c30*/  @P6 IADD3 R95, PT, PT, R95, -0x7f000001, RZ ;  /* 0x80ffffff5f5f6810 */ /* 0x000fe20007ffe0ff */
[----:B------:R-:W-:Y:S01]  /*12c40*/  IMAD.HI.U32 R100, R77, 0x7f000001, R110 ;  /* 0x7f0000014d647827 */ /* 0x000fe200078e006e */
[----:B------:R-:W-:Y:S01]  /*12c50*/  @P1 IADD3 R14, PT, PT, R14, -0x7f000001, RZ ;  /* 0x80ffffff0e0e1810 */ /* 0x000fe20007ffe0ff */
[----:B------:R-:W-:Y:S01]  /*12c60*/  ISETP.GE.U32.AND P2, PT, R105, 0x7f000001, PT ;  /* 0x7f0000016900780c */ /* 0x000fe20003f46070 */
[----:B------:R-:W-:Y:S01]  /*12c70*/  ISETP.GE.U32.AND P1, PT, R8, 0x7f000001, PT ;  /* 0x7f0000010800780c */ /* 0x000fe20003f26070 */
[----:B------:R-:W4:Y:S01]  /*12c80*/  LDG.E R110, desc[UR14][R66.64+0x8] ;  /* 0x0000080e426e7981 */ /* 0x000f22000c1e1900 */
[----:B------:R-:W-:Y:S01]  /*12c90*/  IADD3 R77, PT, PT, R95, R20, RZ ;  /* 0x000000145f4d7210 */ /* 0x000fe20007ffe0ff */
[-C--:B------:R-:W-:Y:S01]  /*12ca0*/  IMAD.WIDE.U32 R72, R19, R63.reuse, RZ ;  /* 0x0000003f13487225 */ /* 0x080fe200078e00ff */
[----:B------:R-:W-:Y:S02]  /*12cb0*/  @P3 IADD3 R69, PT, PT, R69, -0x7f000001, RZ ;  /* 0x80ffffff45453810 */ /* 0x000fe40007ffe0ff */
[----:B------:R-:W-:Y:S01]  /*12cc0*/  @P4 IADD3 R88, PT, PT, R88, -0x7f000001, RZ ;  /* 0x80ffffff58584810 */ /* 0x000fe20007ffe0ff */
[----:B------:R-:W-:Y:S01]  /*12cd0*/  ISETP.GE.U32.AND P4, PT, R100, 0x7f000001, PT ;  /* 0x7f0000016400780c */ /* 0x000fe20003f86070 */
[----:B------:R-:W-:Y:S01]  /*12ce0*/  @P0 IADD3 R83, PT, PT, R83, -0x7f000001, RZ ;  /* 0x80ffffff53530810 */ /* 0x000fe20007ffe0ff */
[----:B------:R-:W-:Y:S01]  /*12cf0*/  IMAD.WIDE.U32 R122, R9, R63, RZ ;  /* 0x0000003f097a7225 */ /* 0x000fe200078e00ff */
[----:B------:R-:W-:Y:S01]  /*12d00*/  ISETP.GE.U32.AND P3, PT, R77, 0x7f000001, PT ;  /* 0x7f0000014d00780c */ /* 0x000fe20003f66070 */
[----:B------:R-:W4:Y:S02]  /*12d10*/  LDG.E R56, desc[UR14][R66.64+0x10] ;  /* 0x0000100e42387981 */ /* 0x000f24000c1e1900 */
[----:B------:R-:W-:Y:S01]  /*12d20*/  IMAD R95, R72, 0x7effffff, RZ ;  /* 0x7effffff485f7824 */ /* 0x000fe200078e02ff */
[----:B------:R-:W-:-:S02]  /*12d30*/  IADD3 R20, PT, PT, R88, R69, RZ ;  /* 0x0000004558147210 */ /* 0x000fc40007ffe0ff */
[----:B------:R-:W-:Y:S01]  /*12d40*/  IADD3 R14, PT, PT, R83, R14, RZ ;  /* 0x0000000e530e7210 */ /* 0x000fe20007ffe0ff */
[----:B------:R-:W-:Y:S01]  /*12d50*/  IMAD R69, R122, 0x7effffff, RZ ;  /* 0x7effffff7a457824 */ /* 0x000fe200078e02ff */
[----:B------:R-:W-:Y:S02]  /*12d60*/  @P2 IADD3 R105, PT, PT, R105, -0x7f000001, RZ ;  /* 0x80ffffff69692810 */ /* 0x000fe40007ffe0ff */
[----:B------:R-:W-:Y:S01]  /*12d70*/  @P1 IADD3 R8, PT, PT, R8, -0x7f000001, RZ ;  /* 0x80ffffff08081810 */ /* 0x000fe20007ffe0ff */
[----:B------:R-:W-:Y:S01]  /*12d80*/  IMAD.HI.U32 R95, R95, 0x7f000001, R72 ;  /* 0x7f0000015f5f7827 */ /* 0x000fe200078e0048 */
[----:B------:R-:W4:Y:S03]  /*12d90*/  LDG.E R87, desc[UR14][R66.64+0x24] ;  /* 0x0000240e42577981 */ /* 0x000f26000c1e1900 */
[----:B------:R-:W-:Y:S01]  /*12da0*/  IMAD.WIDE.U32 R72, R60, R12, RZ ;  /* 0x0000000c3c487225 */ /* 0x000fe200078e00ff */
[----:B------:R-:W-:Y:S01]  /*12db0*/  ISETP.GE.U32.AND P0, PT, R115, 0x7f000001, PT ;  /* 0x7f0000017300780c */ /* 0x000fe20003f06070 */
[----:B------:R-:W-:Y:S01]  /*12dc0*/  ISETP.GE.U32.AND P2, PT, R20, 0x7f000001, PT ;  /* 0x7f0000011400780c */ /* 0x000fe20003f46070 */
[----:B------:R-:W-:Y:S01]  /*12dd0*/  ISETP.GE.U32.AND P1, PT, R14, 0x7f000001, PT ;  /* 0x7f0000010e00780c */ /* 0x000fe20003f26070 */
[----:B------:R-:W-:Y:S01]  /*12de0*/  IMAD.HI.U32 R90, R69, 0x7f000001, R122 ;  /* 0x7f000001455a7827 */ /* 0x000fe200078e007a */
[----:B------:R-:W-:-:S03]  /*12df0*/  IADD3 R8, PT, PT, R8, R105, RZ ;  /* 0x0000006908087210 */ /* 0x000fc60007ffe0ff */
[----:B------:R-:W-:Y:S01]  /*12e00*/  IMAD R69, R72, 0x7effffff, RZ ;  /* 0x7effffff48457824 */ /* 0x000fe200078e02ff */
[----:B------:R-:W-:Y:S02]  /*12e10*/  @P4 IADD3 R100, PT, PT, R100, -0x7f000001, RZ ;  /* 0x80ffffff64644810 */ /* 0x000fe40007ffe0ff */
[----:B------:R-:W-:Y:S01]  /*12e20*/  @P3 IADD3 R77, PT, PT, R77, -0x7f000001, RZ ;  /* 0x80ffffff4d4d3810 */ /* 0x000fe20007ffe0ff */
[----:B------:R-:W-:Y:S01]  /*12e30*/  ISETP.GE.U32.AND P3, PT, R8, 0x7f000001, PT ;  /* 0x7f0000010800780c */ /* 0x000fe20003f66070 */
[----:B------:R-:W-:Y:S02]  /*12e40*/  IMAD.HI.U32 R88, R69, 0x7f000001, R72 ;  /* 0x7f00000145587827 */ /* 0x000fe400078e0048 */
[----:B------:R-:W4:Y:S01]  /*12e50*/  LDG.E R69, desc[UR14][R66.64+0x14] ;  /* 0x0000140e42457981 */ /* 0x000f22000c1e1900 */
[----:B------:R-:W-:Y:S02]  /*12e60*/  IADD3 R100, PT, PT, R77, R100, RZ ;  /* 0x000000644d647210 */ /* 0x000fe40007ffe0ff */
[----:B------:R-:W-:-:S02]  /*12e70*/  @P0 IADD3 R115, PT, PT, R115, -0x7f000001, RZ ;  /* 0x80ffffff73730810 */ /* 0x000fc40007ffe0ff */
[----:B------:R-:W-:Y:S02]  /*12e80*/  @P2 IADD3 R20, PT, PT, R20, -0x7f000001, RZ ;  /* 0x80ffffff14142810 */ /* 0x000fe40007ffe0ff */
[----:B------:R-:W-:Y:S01]  /*12e90*/  @P1 IADD3 R14, PT, PT, R14, -0x7f000001, RZ ;  /* 0x80ffffff0e0e1810 */ /* 0x000fe20007ffe0ff */
[----:B------:R-:W-:Y:S01]  /*12ea0*/  IMAD.WIDE.U32 R72, R60, R63, RZ ;  /* 0x0000003f3c487225 */ /* 0x000fe200078e00ff */
[----:B------:R-:W-:Y:S01]  /*12eb0*/  ISETP.GE.U32.AND P1, PT, R100, 0x7f000001, PT ;  /* 0x7f0000016400780c */ /* 0x000fe20003f26070 */
[----:B------:R-:W-:Y:S02]  /*12ec0*/  IADD3 R115, PT, PT, R20, R115, RZ ;  /* 0x0000007314737210 */ /* 0x000fe40007ffe0ff */
[----:B------:R-:W-:Y:S01]  /*12ed0*/  IMAD R105, R72, 0x7effffff, RZ ;  /* 0x7effffff48697824 */ /* 0x000fe200078e02ff */
[----:B------:R-:W-:-:S03]  /*12ee0*/  @P3 IADD3 R8, PT, PT, R8, -0x7f000001, RZ ;  /* 0x80ffffff08083810 */ /* 0x000fc60007ffe0ff */
[----:B------:R-:W-:Y:S01]  /*12ef0*/  IMAD.HI.U32 R105, R105, 0x7f000001, R72 ;  /* 0x7f00000169697827 */ /* 0x000fe200078e0048 */
[----:B------:R-:W-:-:S03]  /*12f00*/  ISETP.GE.U32.AND P0, PT, R115, 0x7f000001, PT ;  /* 0x7f0000017300780c */ /* 0x000fc60003f06070 */
[-C--:B------:R-:W-:Y:S02]  /*12f10*/  IMAD.WIDE.U32 R72, R8, R75.reuse, RZ ;  /* 0x0000004b08487225 */ /* 0x080fe400078e00ff */
[----:B------:R-:W-:Y:S02]  /*12f20*/  @P1 IADD3 R100, PT, PT, R100, -0x7f000001, RZ ;  /* 0x80ffffff64641810 */ /* 0x000fe40007ffe0ff */
[----:B------:R-:W-:-:S04]  /*12f30*/  IMAD.WIDE.U32 R122, R14, R75, RZ ;  /* 0x0000004b0e7a7225 */ /* 0x000fc800078e00ff */
[----:B------:R-:W-:Y:S02]  /*12f40*/  IMAD R83, R72, 0x7effffff, RZ ;  /* 0x7effffff48537824 */ /* 0x000fe400078e02ff */
[----:B------:R-:W-:Y:S02]  /*12f50*/  IMAD R77, R122, 0x7effffff, RZ ;  /* 0x7effffff7a4d7824 */ /* 0x000fe400078e02ff */
[----:B------:R-:W-:-:S04]  /*12f60*/  IMAD.HI.U32 R83, R83, 0x7f000001, R72 ;  /* 0x7f00000153537827 */ /* 0x000fc800078e0048 */
[----:B------:R-:W-:Y:S01]  /*12f70*/  IMAD.WIDE.U32 R72, R100, R75, RZ ;  /* 0x0000004b64487225 */ /* 0x000fe200078e00ff */
[----:B------:R-:W-:-:S03]  /*12f80*/  @P0 IADD3 R115, PT, PT, R115, -0x7f000001, RZ ;  /* 0x80ffffff73730810 */ /* 0x000fc60007ffe0ff */
[----:B------:R-:W-:-:S04]  /*12f90*/  IMAD.HI.U32 R20, R77, 0x7f000001, R122 ;  /* 0x7f0000014d147827 */ /* 0x000fc800078e007a */
[----:B------:R-:W-:Y:S02]  /*12fa0*/  IMAD R77, R72, 0x7effffff, RZ ;  /* 0x7effffff484d7824 */ /* 0x000fe400078e02ff */
[----:B------:R-:W-:-:S04]  /*12fb0*/  IMAD.WIDE.U32 R124, R62, R12, RZ ;  /* 0x0000000c3e7c7225 */ /* 0x000fc800078e00ff */
[----:B------:R-:W-:-:S04]  /*12fc0*/  IMAD.HI.U32 R12, R77, 0x7f000001, R72 ;  /* 0x7f0000014d0c7827 */ /* 0x000fc800078e0048 */
[----:B------:R-:W-:-:S04]  /*12fd0*/  IMAD.WIDE.U32 R72, R115, R75, RZ ;  /* 0x0000004b73487225 */ /* 0x000fc800078e00ff */
[----:B------:R-:W-:-:S04]  /*12fe0*/  IMAD R113, R72, 0x7effffff, RZ ;  /* 0x7effffff48717824 */ /* 0x000fc800078e02ff */
        /* <DEDUP_REMOVED lines=11> */
[----:B------:R-:W-:Y:S02]  /*130a0*/  IMAD R75, R72, 0x7effffff, RZ ;  /* 0x7effffff484b7824 */ /* 0x000fe400078e02ff */
[----:B------:R-:W-:-:S04]  /*130b0*/  IMAD.WIDE.U32 R122, R121, R70, RZ ;  /* 0x00000046797a7225 */ /* 0x000fc800078e00ff */
[----:B------:R-:W-:Y:S02]  /*130c0*/  IMAD.HI.U32 R116, R75, 0x7f000001, R72 ;  /* 0x7f0000014b747827 */ /* 0x000fe400078e0048 */
[----:B------:R-:W4:Y:S02]  /*130d0*/  LD.E R75, desc[UR14][R10.64+0x3f8] ;  /* 0x0003f80e0a4b7980 */ /* 0x000f24000c101900 */
[----:B------:R-:W-:-:S04]  /*130e0*/  IMAD R73, R122, 0x7effffff, RZ ;  /* 0x7effffff7a497824 */ /* 0x000fc800078e02ff */
[----:B------:R-:W-:Y:S02]  /*130f0*/  IMAD.HI.U32 R122, R73, 0x7f000001, R122 ;  /* 0x7f000001497a7827 */ /* 0x000fe400078e007a */
[----:B------:R0:W4:Y:S02]  /*13100*/  LD.E R73, desc[UR14][R10.64+0x3fc] ;  /* 0x0003fc0e0a497980 */ /* 0x000124000c101900 */
[----:B------:R-:W-:Y:S02]  /*13110*/  IMAD R111, R124, 0x7effffff, RZ ;  /* 0x7effffff7c6f7824 */ /* 0x000fe400078e02ff */
[----:B0-----:R-:W-:Y:S02]  /*13120*/  IMAD.WIDE.U32 R10, R120, R70, RZ ;  /* 0x00000046780a7225 */ /* 0x001fe400078e00ff */
[----:B------:R-:W4:Y:S02]  /*13130*/  LDG.E R70, desc[UR14][R66.64+0x20] ;  /* 0x0000200e42467981 */ /* 0x000f24000c1e1900 */
[----:B------:R-:W-:-:S04]  /*13140*/  IMAD R123, R10, 0x7effffff, RZ ;  /* 0x7effffff0a7b7824 */ /* 0x000fc800078e02ff */
[----:B------:R-:W-:-:S04]  /*13150*/  IMAD.HI.U32 R123, R123, 0x7f000001, R10 ;  /* 0x7f0000017b7b7827 */ /* 0x000fc800078e000a */
[----:B------:R-:W-:-:S04]  /*13160*/  IMAD.WIDE.U32 R10, R8, R58, RZ ;  /* 0x0000003a080a7225 */ /* 0x000fc800078e00ff */
[----:B------:R-:W-:-:S04]  /*13170*/  IMAD.HI.U32 R111, R111, 0x7f000001, R124 ;  /* 0x7f0000016f6f7827 */ /* 0x000fc800078e007c */
[----:B------:R-:W-:-:S04]  /*13180*/  IMAD R125, R10, 0x7effffff, RZ ;  /* 0x7effffff0a7d7824 */ /* 0x000fc800078e02ff */
[----:B------:R-:W-:-:S04]  /*13190*/  IMAD.HI.U32 R92, R125, 0x7f000001, R10 ;  /* 0x7f0000017d5c7827 */ /* 0x000fc800078e000a */
[----:B------:R-:W-:-:S04]  /*131a0*/  IMAD.WIDE.U32 R10, R62, R63, RZ ;  /* 0x0000003f3e0a7225 */ /* 0x000fc800078e00ff */
[----:B------:R-:W-:-:S04]  /*131b0*/  IMAD R63, R10, 0x7effffff, RZ ;  /* 0x7effffff0a3f7824 */ /* 0x000fc800078e02ff */
[----:B------:R-:W-:-:S04]  /*131c0*/  IMAD.HI.U32 R72, R63, 0x7f000001, R10 ;  /* 0x7f0000013f487827 */ /* 0x000fc800078e000a */
[----:B------:R-:W-:Y:S02]  /*131d0*/  IMAD.WIDE.U32 R10, R115, R58, RZ ;  /* 0x0000003a730a7225 */ /* 0x000fe400078e00ff */
[----:B------:R-:W4:Y:S02]  /*131e0*/  LDG.E R58, desc[UR14][R66.64+0x28] ;  /* 0x0000280e423a7981 */ /* 0x000f24000c1e1900 */
[----:B------:R-:W-:-:S04]  /*131f0*/  IMAD R63, R10, 0x7effffff, RZ ;  /* 0x7effffff0a3f7824 */ /* 0x000fc800078e02ff */
[----:B------:R-:W-:Y:S01]  /*13200*/  IMAD.HI.U32 R63, R63, 0x7f000001, R10 ;  /* 0x7f0000013f3f7827 */ /* 0x000fe200078e000a */
[----:B--2---:R-:W-:Y:S01]  /*13210*/  IADD3 R10, PT, PT, R119, R109, RZ ;  /* 0x0000006d770a7210 */ /* 0x004fe20007ffe0ff */
[----:B------:R-:W-:-:S04]  /*13220*/  ISETP.GE.U32.AND P2, PT, R123, 0x7f000001, PT ;  /* 0x7f0000017b00780c */ /* 0x000fc80003f46070 */
[----:B------:R-:W-:Y:S01]  /*13230*/  ISETP.GE.U32.AND P1, PT, R10, 0x7f000001, PT ;  /* 0x7f0000010a00780c */ /* 0x000fe20003f26070 */
[----:B------:R-:W-:-:S08]  /*13240*/  ISETP.GE.U32.AND P0, PT, R71, 0x7f000001, PT ;  /* 0x7f0000014700780c */ /* 0x000fd00003f06070 */
[----:B------:R-:W-:-:S04]  /*13250*/  @P2 IADD3 R123, PT, PT, R123, -0x7f000001, RZ ;  /* 0x80ffffff7b7b2810 */ /* 0x000fc80007ffe0ff */
[----:B------:R-:W-:Y:S02]  /*13260*/  @P1 IADD3 R10, PT, PT, R10, -0x7f000001, RZ ;  /* 0x80ffffff0a0a1810 */ /* 0x000fe40007ffe0ff */
[----:B------:R-:W-:Y:S02]  /*13270*/  @P0 IADD3 R71, PT, PT, R71, -0x7f000001, RZ ;  /* 0x80ffffff47470810 */ /* 0x000fe40007ffe0ff */
[----:B------:R-:W-:-:S05]  /*13280*/  IADD3 R123, PT, PT, R10, R123, RZ ;  /* 0x0000007b0a7b7210 */ /* 0x000fca0007ffe0ff */
[----:B------:R-:W-:Y:S01]  /*13290*/  ISETP.GE.U32.AND P0, PT, R123, 0x7f000001, PT ;  /* 0x7f0000017b00780c */ /* 0x000fe20003f06070 */
[----:B---3--:R-:W-:Y:S01]  /*132a0*/  R2UR UR11, R16 ;  /* 0x00000000100b72ca */ /* 0x008fe200000e0000 */
[----:B----4-:R-:W-:-:S04]  /*132b0*/  IMAD.WIDE.U32 R10, R94, R71, RZ ;  /* 0x000000475e0a7225 */ /* 0x010fc800078e00ff */
[----:B------:R-:W-:-:S07]  /*132c0*/  IMAD R109, R10, 0x7effffff, RZ ;  /* 0x7effffff0a6d7824 */ /* 0x000fce00078e02ff */
[----:B------:R-:W-:-:S04]  /*132d0*/  @P0 IADD3 R123, PT, PT, R123, -0x7f000001, RZ ;  /* 0x80ffffff7b7b0810 */ /* 0x000fc80007ffe0ff */
[----:B------:R-:W-:Y:S01]  /*132e0*/  IADD3 R94, PT, PT, R123, UR11, RZ ;  /* 0x0000000b7b5e7c10 */ /* 0x000fe2000fffe0ff */
[----:B------:R-:W-:Y:S02]  /*132f0*/  IMAD.HI.U32 R16, R109, 0x7f000001, R10 ;  /* 0x7f0000016d107827 */ /* 0x000fe400078e000a */
[----:B------:R-:W2:Y:S02]  /*13300*/  LDG.E R109, desc[UR14][R66.64+0x2c] ;  /* 0x00002c0e426d7981 */ /* 0x000ea4000c1e1900 */
[----:B------:R-:W-:Y:S01]  /*13310*/  ISETP.GE.U32.AND P0, PT, R94, 0x7f000001, PT ;  /* 0x7f0000015e00780c */ /* 0x000fe20003f06070 */
[----:B------:R-:W-:-:S04]  /*13320*/  IMAD.WIDE.U32 R10, R21, R71, RZ ;  /* 0x00000047150a7225 */ /* 0x000fc800078e00ff */
[----:B------:R-:W-:Y:S01]  /*13330*/  IMAD R21, R10, 0x7effffff, RZ ;  /* 0x7effffff0a157824 */ /* 0x000fe200078e02ff */
[----:B------:R-:W-:-:S03]  /*13340*/  ISETP.GE.U32.AND P3, PT, R114, 0x7f000001, PT ;  /* 0x7f0000017200780c */ /* 0x000fc60003f66070 */
[----:B------:R-:W-:Y:S01]  /*13350*/  IMAD.HI.U32 R21, R21, 0x7f000001, R10 ;  /* 0x7f00000115157827 */ /* 0x000fe200078e000a */
[----:B------:R-:W-:-:S03]  /*13360*/  IADD3 R11, PT, PT, R68, R22, RZ ;  /* 0x00000016440b7210 */ /* 0x000fc60007ffe0ff */
[----:B------:R-:W-:Y:S02]  /*13370*/  @P0 IADD3 R94, PT, PT, R94, -0x7f000001, RZ ;  /* 0x80ffffff5e5e0810 */ /* 0x000fe40007ffe0ff */
[----:B------:R-:W-:Y:S02]  /*13380*/  ISETP.GE.U32.AND P0, PT, R11, 0x7f000001, PT ;  /* 0x7f0000010b00780c */ /* 0x000fe40003f06070 */
[----:B------:R-:W-:Y:S02]  /*13390*/  IADD3 R94, PT, PT, R94, UR11, RZ ;  /* 0x0000000b5e5e7c10 */ /* 0x000fe4000fffe0ff */
[----:B------:R-:W-:-:S03]  /*133a0*/  @P3 IADD3 R114, PT, PT, R114, -0x7f000001, RZ ;  /* 0x80ffffff72723810 */ /* 0x000fc60007ffe0ff */
[----:B------:R-:W-:Y:S01]  /*133b0*/  ISETP.GE.U32.AND P4, PT, R94, 0x7f000001, PT ;  /* 0x7f0000015e00780c */ /* 0x000fe20003f86070 */
[----:B------:R-:W-:Y:S01]  /*133c0*/  IADD3 R85, PT, PT, R57, R85, RZ ;  /* 0x0000005539557210 */ /* 0x000fe20007ffe0ff */
[----:B------:R-:W-:-:S04]  /*133d0*/  ISETP.GE.U32.AND P1, PT, R116, 0x7f000001, PT ;  /* 0x7f0000017400780c */ /* 0x000fc80003f26070 */
[----:B------:R-:W-:Y:S01]  /*133e0*/  ISETP.GE.U32.AND P3, PT, R85, 0x7f000001, PT ;  /* 0x7f0000015500780c */ /* 0x000fe20003f66070 */
[----:B------:R-:W-:Y:S02]  /*133f0*/  @P0 IADD3 R11, PT, PT, R11, -0x7f000001, RZ ;  /* 0x80ffffff0b0b0810 */ /* 0x000fe40007ffe0ff */
[----:B------:R-:W-:-:S04]  /*13400*/  IADD3 R123, PT, PT, R112, R110, RZ ;  /* 0x0000006e707b7210 */ /* 0x000fc80007ffe0ff */
[----:B------:R-:W-:Y:S01]  /*13410*/  @P4 IADD3 R94, PT, PT, R94, -0x7f000001, RZ ;  /* 0x80ffffff5e5e4810 */ /* 0x000fe20007ffe0ff */
[----:B------:R-:W-:Y:S01]  /*13420*/  ISETP.GE.U32.AND P2, PT, R122, 0x7f000001, PT ;  /* 0x7f0000017a00780c */ /* 0x000fe20003f46070 */
[----:B------:R-:W-:Y:S01]  /*13430*/  IADD3 R11, PT, PT, R11, R114, RZ ;  /* 0x000000720b0b7210 */ /* 0x000fe20007ffe0ff */
[----:B------:R-:W-:Y:S01]  /*13440*/  ISETP.GE.U32.AND P4, PT, R123, 0x7f000001, PT ;  /* 0x7f0000017b00780c */ /* 0x000fe20003f86070 */
[----:B------:R-:W-:Y:S02]  /*13450*/  @P1 IADD3 R116, PT, PT, R116, -0x7f000001, RZ ;  /* 0x80ffffff74741810 */ /* 0x000fe40007ffe0ff */
[----:B------:R-:W-:Y:S01]  /*13460*/  @P3 IADD3 R85, PT, PT, R85, -0x7f000001, RZ ;  /* 0x80ffffff55553810 */ /* 0x000fe20007ffe0ff */
[----:B------:R-:W-:-:S03]  /*13470*/  ISETP.GE.U32.AND P0, PT, R11, 0x7f000001, PT ;  /* 0x7f0000010b00780c */ /* 0x000fc60003f06070 */
[----:B------:R-:W-:-:S04]  /*13480*/  IADD3 R85, PT, PT, R85, R116, RZ ;  /* 0x0000007455557210 */ /* 0x000fc80007ffe0ff */
[----:B------:R-:W-:Y:S01]  /*13490*/  @P2 IADD3 R122, PT, PT, R122, -0x7f000001, RZ ;  /* 0x80ffffff7a7a2810 */ /* 0x000fe20007ffe0ff */
[----:B------:R-:W-:Y:S01]  /*134a0*/  ISETP.GE.U32.AND P1, PT, R85, 0x7f000001, PT ;  /* 0x7f0000015500780c */ /* 0x000fe20003f26070 */
[----:B------:R-:W-:-:S04]  /*134b0*/  @P4 IADD3 R123, PT, PT, R123, -0x7f000001, RZ ;  /* 0x80ffffff7b7b4810 */ /* 0x000fc80007ffe0ff */
[----:B------:R-:W-:Y:S02]  /*134c0*/  @P0 IADD3 R11, PT, PT, R11, -0x7f000001, RZ ;  /* 0x80ffffff0b0b0810 */ /* 0x000fe40007ffe0ff */
[----:B------:R-:W-:Y:S02]  /*134d0*/  IADD3 R122, PT, PT, R123, R122, RZ ;  /* 0x0000007a7b7a7210 */ /* 0x000fe40007ffe0ff */
[----:B------:R-:W-:-:S03]  /*134e0*/  IADD3 R11, PT, PT, R11, R56, RZ ;  /* 0x000000380b0b7210 */ /* 0x000fc60007ffe0ff */
[----:B------:R-:W-:Y:S01]  /*134f0*/  ISETP.GE.U32.AND P0, PT, R122, 0x7f000001, PT ;  /* 0x7f0000017a00780c */ /* 0x000fe20003f06070 */
[----:B------:R-:W-:Y:S02]  /*13500*/  R2UR UR9, R69 ;  /* 0x00000000450972ca */ /* 0x000fe400000e0000 */
[----:B------:R-:W-:Y:S02]  /*13510*/  @P1 IADD3 R85, PT, PT, R85, -0x7f000001, RZ ;  /* 0x80ffffff55551810 */ /* 0x000fe40007ffe0ff */
[----:B------:R-:W-:Y:S01]  /*13520*/  R2UR UR10, R74 ;  /* 0x000000004a0a72ca */ /* 0x000fe200000e0000 */
[----:B------:R-:W-:-:S07]  /*13530*/  ISETP.GE.U32.AND P1, PT, R11, 0x7f000001, PT ;  /* 0x7f0000010b00780c */ /* 0x000fce0003f26070 */
[----:B------:R-:W-:Y:S02]  /*13540*/  @P0 IADD3 R122, PT, PT, R122, -0x7f000001, RZ ;  /* 0x80ffffff7a7a0810 */ /* 0x000fe40007ffe0ff */
[----:B------:R-:W-:-:S05]  /*13550*/  IADD3 R74, PT, PT, R85, UR9, RZ ;  /* 0x00000009554a7c10 */ /* 0x000fca000fffe0ff */
[----:B------:R-:W-:Y:S01]  /*13560*/  ISETP.GE.U32.AND P0, PT, R74, 0x7f000001, PT ;  /* 0x7f0000014a00780c */ /* 0x000fe20003f06070 */
[----:B------:R-:W-:Y:S02]  /*13570*/  IADD3 R69, PT, PT, R122, UR10, RZ ;  /* 0x0000000a7a457c10 */ /* 0x000fe4000fffe0ff */
[----:B------:R-:W-:Y:S01]  /*13580*/  @P1 IADD3 R11, PT, PT, R11, -0x7f000001, RZ ;  /* 0x80ffffff0b0b1810 */ /* 0x000fe20007ffe0ff */
[----:B------:R-:W-:Y:S02]  /*13590*/  ISETP.GE.U32.AND P5, PT, R111, 0x7f000001, PT ;  /* 0x7f0000016f00780c */ /* 0x000fe40003fa6070 */
[----:B------:R-:W-:Y:S01]  /*135a0*/  ISETP.GE.U32.AND P1, PT, R69, 0x7f000001, PT ;  /* 0x7f0000014500780c */ /* 0x000fe20003f26070 */
[----:B------:R-:W-:Y:S01]  /*135b0*/  IADD3 R85, PT, PT, R56, R11, RZ ;  /* 0x0000000b38557210 */ /* 0x000fe20007ffe0ff */
[----:B------:R-:W-:-:S05]  /*135c0*/  ISETP.GE.U32.AND P2, PT, R88, 0x7f000001, PT ;  /* 0x7f0000015800780c */ /* 0x000fca0003f46070 */
[----:B------:R-:W-:Y:S01]  /*135d0*/  @P0 IADD3 R74, PT, PT, R74, -0x7f000001, RZ ;  /* 0x80ffffff4a4a0810 */ /* 0x000fe20007ffe0ff */
[----:B------:R-:W-:-:S03]  /*135e0*/  ISETP.GE.U32.AND P0, PT, R85, 0x7f000001, PT ;  /* 0x7f0000015500780c */ /* 0x000fc60003f06070 */
[----:B------:R-:W-:Y:S02]  /*135f0*/  IADD3 R74, PT, PT, R74, UR9, RZ ;  /* 0x000000094a4a7c10 */ /* 0x000fe4000fffe0ff */
[----:B------:R-:W-:Y:S02]  /*13600*/  @P5 IADD3 R111, PT, PT, R111, -0x7f000001, RZ ;  /* 0x80ffffff6f6f5810 */ /* 0x000fe40007ffe0ff */
[----:B------:R-:W-:Y:S01]  /*13610*/  @P1 IADD3 R69, PT, PT, R69, -0x7f000001, RZ ;  /* 0x80ffffff45451810 */ /* 0x000fe20007ffe0ff */
[----:B------:R-:W-:Y:S01]  /*13620*/  ISETP.GE.U32.AND P3, PT, R91, 0x7f000001, PT ;  /* 0x7f0000015b00780c */ /* 0x000fe20003f66070 */
[----:B------:R-:W-:Y:S01]  /*13630*/  ISETP.GE.U32.AND P1, PT, R74, 0x7f000001, PT ;  /* 0x7f0000014a00780c */ /* 0x000fe20003f26070 */
[----:B------:R-:W-:Y:S02]  /*13640*/  @P2 IADD3 R88, PT, PT, R88, -0x7f000001, RZ ;  /* 0x80ffffff58582810 */ /* 0x000fe40007ffe0ff */
[----:B------:R-:W-:Y:S02]  /*13650*/  IADD3 R22, PT, PT, R94, R111, RZ ;  /* 0x0000006f5e167210 */ /* 0x000fe40007ffe0ff */
[----:B------:R-:W-:-:S02]  /*13660*/  IADD3 R69, PT, PT, R69, UR10, RZ ;  /* 0x0000000a45457c10 */ /* 0x000fc4000fffe0ff */
        /* <DEDUP_REMOVED lines=9> */
[----:B------:R-:W-:-:S04]  /*13700*/  ISETP.GE.U32.AND P1, PT, R11, 0x7f000001, PT ;  /* 0x7f0000010b00780c */ /* 0x000fc80003f26070 */
[----:B------:R-:W-:Y:S02]  /*13710*/  @P2 IADD3 R89, PT, PT, R89, -0x7f000001, RZ ;  /* 0x80ffffff59592810 */ /* 0x000fe40007ffe0ff */
[----:B------:R-:W-:Y:S01]  /*13720*/  IADD3 R91, PT, PT, R74, R91, RZ ;  /* 0x0000005b4a5b7210 */ /* 0x000fe20007ffe0ff */
[----:B------:R-:W-:Y:S01]  /*13730*/  ISETP.GE.U32.AND P2, PT, R20, 0x7f000001, PT ;  /* 0x7f0000011400780c */ /* 0x000fe20003f46070 */
[----:B------:R-:W-:Y:S02]  /*13740*/  @P6 IADD3 R113, PT, PT, R113, -0x7f000001, RZ ;  /* 0x80ffffff71716810 */ /* 0x000fe40007ffe0ff */
[----:B------:R-:W-:Y:S02]  /*13750*/  @P5 IADD3 R22, PT, PT, R22, -0x7f000001, RZ ;  /* 0x80ffffff16165810 */ /* 0x000fe40007ffe0ff */
[----:B------:R-:W-:Y:S01]  /*13760*/  @P0 IADD3 R69, PT, PT, R69, -0x7f000001, RZ ;  /* 0x80ffffff45450810 */ /* 0x000fe20007ffe0ff */
[----:B------:R-:W-:Y:S01]  /*13770*/  ISETP.GE.U32.AND P0, PT, R91, 0x7f000001, PT ;  /* 0x7f0000015b00780c */ /* 0x000fe20003f06070 */
[----:B------:R-:W-:-:S02]  /*13780*/  @P3 IADD3 R12, PT, PT, R12, -0x7f000001, RZ ;  /* 0x80ffffff0c0c3810 */ /* 0x000fc40007ffe0ff */
[----:B------:R-:W-:Y:S02]  /*13790*/  IADD3 R22, PT, PT, R22, R113, RZ ;  /* 0x0000007116167210 */ /* 0x000fe40007ffe0ff */
[----:B------:R-:W-:Y:S02]  /*137a0*/  IADD3 R88, PT, PT, R69, R89, RZ ;  /* 0x0000005945587210 */ /* 0x000fe40007ffe0ff */
[----:B------:R-:W-:Y:S01]  /*137b0*/  @P1 IADD3 R11, PT, PT, R11, -0x7f000001, RZ ;  /* 0x80ffffff0b0b1810 */ /* 0x000fe20007ffe0ff */
[----:B------:R-:W-:Y:S01]  /*137c0*/  ISETP.GE.U32.AND P3, PT, R83, 0x7f000001, PT ;  /* 0x7f0000015300780c */ /* 0x000fe20003f66070 */
[----:B------:R-:W-:Y:S01]  /*137d0*/  @P2 IADD3 R20, PT, PT, R20, -0x7f000001, RZ ;  /* 0x80ffffff14142810 */ /* 0x000fe20007ffe0ff */
[----:B------:R-:W-:Y:S01]  /*137e0*/  ISETP.GE.U32.AND P1, PT, R88, 0x7f000001, PT ;  /* 0x7f0000015800780c */ /* 0x000fe20003f26070 */
[----:B------:R-:W-:Y:S01]  /*137f0*/  IADD3 R12, PT, PT, R11, R12, RZ ;  /* 0x0000000c0b0c7210 */ /* 0x000fe20007ffe0ff */
[----:B------:R-:W-:Y:S01]  /*13800*/  ISETP.GE.U32.AND P2, PT, R22, 0x7f000001, PT ;  /* 0x7f0000011600780c */ /* 0x000fe20003f46070 */
[----:B------:R-:W-:-:S02]  /*13810*/  @P0 IADD3 R91, PT, PT, R91, -0x7f000001, RZ ;  /* 0x80ffffff5b5b0810 */ /* 0x000fc40007ffe0ff */
[----:B------:R-:W-:Y:S01]  /*13820*/  R2UR UR7, R87 ;  /* 0x00000000570772ca */ /* 0x000fe200000e0000 */
[----:B------:R-:W-:Y:S01]  /*13830*/  ISETP.GE.U32.AND P0, PT, R12, 0x7f000001, PT ;  /* 0x7f0000010c00780c */ /* 0x000fe20003f06070 */
[----:B------:R-:W-:-:S04]  /*13840*/  IADD3 R20, PT, PT, R91, R20, RZ ;  /* 0x000000145b147210 */ /* 0x000fc80007ffe0ff */
[----:B------:R-:W-:Y:S02]  /*13850*/  @P3 IADD3 R83, PT, PT, R83, -0x7f000001, RZ ;  /* 0x80ffffff53533810 */ /* 0x000fe40007ffe0ff */
[----:B------:R-:W-:Y:S01]  /*13860*/  @P1 IADD3 R88, PT, PT, R88, -0x7f000001, RZ ;  /* 0x80ffffff58581810 */ /* 0x000fe20007ffe0ff */
[----:B------:R-:W-:Y:S01]  /*13870*/  ISETP.GE.U32.AND P1, PT, R20, 0x7f000001, PT ;  /* 0x7f0000011400780c */ /* 0x000fe20003f26070 */
[----:B------:R-:W-:Y:S02]  /*13880*/  @P2 IADD3 R22, PT, PT, R22, -0x7f000001, RZ ;  /* 0x80ffffff16162810 */ /* 0x000fe40007ffe0ff */
[----:B------:R-:W-:Y:S02]  /*13890*/  IADD3 R83, PT, PT, R88, R83, RZ ;  /* 0x0000005358537210 */ /* 0x000fe40007ffe0ff */
[----:B------:R-:W-:Y:S01]  /*138a0*/  @P0 IADD3 R12, PT, PT, R12, -0x7f000001, RZ ;  /* 0x80ffffff0c0c0810 */ /* 0x000fe20007ffe0ff */
[----:B------:R-:W-:-:S04]  /*138b0*/  IMAD.WIDE.U32 R10, R75, R71, RZ ;  /* 0x000000474b0a7225 */ /* 0x000fc800078e00ff */
[----:B------:R-:W-:Y:S02]  /*138c0*/  IMAD R89, R10, 0x7effffff, RZ ;  /* 0x7effffff0a597824 */ /* 0x000fe400078e02ff */
[----:B------:R-:W-:-:S04]  /*138d0*/  IMAD.WIDE.U32 R110, R73, R71, RZ ;  /* 0x00000047496e7225 */ /* 0x000fc800078e00ff */
[----:B------:R-:W-:-:S04]  /*138e0*/  IMAD.HI.U32 R89, R89, 0x7f000001, R10 ;  /* 0x7f00000159597827 */ /* 0x000fc800078e000a */
[----:B------:R-:W-:Y:S02]  /*138f0*/  IMAD R71, R110, 0x7effffff, RZ ;  /* 0x7effffff6e477824 */ /* 0x000fe400078e02ff */
[----:B------:R-:W-:Y:S01]  /*13900*/  IMAD.WIDE.U32 R10, R22, UR7, RZ ;  /* 0x00000007160a7c25 */ /* 0x000fe2000f8e00ff */
[----:B------:R-:W-:-:S03]  /*13910*/  ISETP.GE.U32.AND P0, PT, R83, 0x7f000001, PT ;  /* 0x7f0000015300780c */ /* 0x000fc60003f06070 */
[----:B------:R-:W-:-:S04]  /*13920*/  IMAD.HI.U32 R88, R71, 0x7f000001, R110 ;  /* 0x7f00000147587827 */ /* 0x000fc800078e006e */
[----:B------:R-:W-:Y:S02]  /*13930*/  IMAD R71, R10, 0x7effffff, RZ ;  /* 0x7effffff0a477824 */ /* 0x000fe400078e02ff */
[----:B------:R-:W-:Y:S01]  /*13940*/  IMAD.WIDE.U32 R110, R12, UR7, RZ ;  /* 0x000000070c6e7c25 */ /* 0x000fe2000f8e00ff */
[----:B------:R-:W-:-:S03]  /*13950*/  @P1 IADD3 R20, PT, PT, R20, -0x7f000001, RZ ;  /* 0x80ffffff14141810 */ /* 0x000fc60007ffe0ff */
[----:B------:R-:W-:-:S04]  /*13960*/  IMAD.HI.U32 R73, R71, 0x7f000001, R10 ;  /* 0x7f00000147497827 */ /* 0x000fc800078e000a */
[----:B------:R-:W-:Y:S01]  /*13970*/  IMAD R11, R110, 0x7effffff, RZ ;  /* 0x7effffff6e0b7824 */ /* 0x000fe200078e02ff */
[----:B------:R-:W-:-:S03]  /*13980*/  ISETP.GE.U32.AND P1, PT, R73, 0x7f000001, PT ;  /* 0x7f0000014900780c */ /* 0x000fc60003f26070 */
[----:B------:R-:W-:-:S04]  /*13990*/  IMAD.HI.U32 R111, R11, 0x7f000001, R110 ;  /* 0x7f0000010b6f7827 */ /* 0x000fc800078e006e */
[----:B------:R-:W-:Y:S01]  /*139a0*/  IMAD.WIDE.U32 R10, R20, UR7, RZ ;  /* 0x00000007140a7c25 */ /* 0x000fe2000f8e00ff */
[----:B------:R-:W-:-:S03]  /*139b0*/  @P0 IADD3 R83, PT, PT, R83, -0x7f000001, RZ ;  /* 0x80ffffff53530810 */ /* 0x000fc60007ffe0ff */
[----:B------:R-:W-:-:S04]  /*139c0*/  IMAD R71, R10, 0x7effffff, RZ ;  /* 0x7effffff0a477824 */ /* 0x000fc800078e02ff */
[----:B------:R-:W-:Y:S01]  /*139d0*/  IMAD.HI.U32 R71, R71, 0x7f000001, R10 ;  /* 0x7f00000147477827 */ /* 0x000fe200078e000a */
[----:B------:R-:W-:-:S03]  /*139e0*/  R2UR UR6, R70 ;  /* 0x00000000460672ca */ /* 0x000fc600000e0000 */
[----:B------:R-:W-:Y:S01]  /*139f0*/  IMAD.WIDE.U32 R10, R83, UR7, RZ ;  /* 0x00000007530a7c25 */ /* 0x000fe2000f8e00ff */
[----:B------:R-:W-:-:S03]  /*13a00*/  @P1 IADD3 R73, PT, PT, R73, -0x7f000001, RZ ;  /* 0x80ffffff49491810 */ /* 0x000fc60007ffe0ff */
[----:B------:R-:W-:-:S04]  /*13a10*/  IMAD R87, R10, 0x7effffff, RZ ;  /* 0x7effffff0a577824 */ /* 0x000fc800078e02ff */
[----:B------:R-:W-:-:S04]  /*13a20*/  IMAD.HI.U32 R87, R87, 0x7f000001, R10 ;  /* 0x7f00000157577827 */ /* 0x000fc800078e000a */
[----:B------:R-:W-:-:S04]  /*13a30*/  IMAD.WIDE.U32 R10, R73, 0x5fffffa, RZ ;  /* 0x05fffffa490a7825 */ /* 0x000fc800078e00ff */
[----:B------:R-:W-:-:S04]  /*13a40*/  IMAD R73, R73, 0x6, RZ ;  /* 0x0000000649497824 */ /* 0x000fc800078e02ff */
[----:B------:R-:W-:-:S04]  /*13a50*/  IMAD.HI.U32 R73, R73, 0x7f000001, R10 ;  /* 0x7f00000149497827 */ /* 0x000fc800078e000a */
[----:B------:R-:W-:-:S04]  /*13a60*/  IMAD.WIDE.U32 R10, R12, UR6, RZ ;  /* 0x000000060c0a7c25 */ /* 0x000fc8000f8e00ff */
[----:B------:R-:W-:-:S04]  /*13a70*/  IMAD R91, R10, 0x7effffff, RZ ;  /* 0x7effffff0a5b7824 */ /* 0x000fc800078e02ff */
[----:B------:R-:W-:-:S04]  /*13a80*/  IMAD.HI.U32 R91, R91, 0x7f000001, R10 ;  /* 0x7f0000015b5b7827 */ /* 0x000fc800078e000a */
[----:B------:R-:W-:Y:S01]  /*13a90*/  IMAD.WIDE.U32 R10, R83, UR6, RZ ;  /* 0x00000006530a7c25 */ /* 0x000fe2000f8e00ff */
[----:B------:R-:W-:-:S03]  /*13aa0*/  R2UR UR8, R58 ;  /* 0x000000003a0872ca */ /* 0x000fc600000e0000 */
[----:B------:R-:W-:-:S04]  /*13ab0*/  IMAD R75, R10, 0x7effffff, RZ ;  /* 0x7effffff0a4b7824 */ /* 0x000fc800078e02ff */
[----:B------:R-:W-:-:S04]  /*13ac0*/  IMAD.HI.U32 R114, R75, 0x7f000001, R10 ;  /* 0x7f0000014b727827 */ /* 0x000fc800078e000a */
[----:B------:R-:W-:-:S04]  /*13ad0*/  IMAD.WIDE.U32 R10, R22, UR6, RZ ;  /* 0x00000006160a7c25 */ /* 0x000fc8000f8e00ff */
[----:B------:R-:W-:-:S04]  /*13ae0*/  IMAD R75, R10, 0x7effffff, RZ ;  /* 0x7effffff0a4b7824 */ /* 0x000fc800078e02ff */
[----:B------:R-:W-:-:S04]  /*13af0*/  IMAD.HI.U32 R58, R75, 0x7f000001, R10 ;  /* 0x7f0000014b3a7827 */ /* 0x000fc800078e000a */
[----:B------:R-:W-:-:S04]  /*13b00*/  IMAD.WIDE.U32 R10, R83, UR8, RZ ;  /* 0x00000008530a7c25 */ /* 0x000fc8000f8e00ff */
[----:B------:R-:W-:-:S04]  /*13b10*/  IMAD R75, R10, 0x7effffff, RZ ;  /* 0x7effffff0a4b7824 */ /* 0x000fc800078e02ff */
[----:B------:R-:W-:-:S05]  /*13b20*/  IMAD.HI.U32 R113, R75, 0x7f000001, R10 ;  /* 0x7f0000014b717827 */ /* 0x000fca00078e000a */
[----:B------:R-:W-:Y:S01]  /*13b30*/  ISETP.GE.U32.AND P0, PT, R113, 0x7f000001, PT ;  /* 0x7f0000017100780c */ /* 0x000fe20003f06070 */
[----:B------:R-:W-:-:S12]  /*13b40*/  IMAD.WIDE.U32 R10, R12, UR8, RZ ;  /* 0x000000080c0a7c25 */ /* 0x000fd8000f8e00ff */
[----:B------:R-:W-:Y:S01]  /*13b50*/  @P0 IADD3 R113, PT, PT, R113, -0x7f000001, RZ ;  /* 0x80ffffff71710810 */ /* 0x000fe20007ffe0ff */
[----:B------:R-:W-:Y:S01]  /*13b60*/  ISETP.GE.U32.AND P0, PT, R72, 0x7f000001, PT ;  /* 0x7f0000014800780c */ /* 0x000fe20003f06070 */
[----:B------:R-:W-:-:S04]  /*13b70*/  IMAD R75, R10, 0x7effffff, RZ ;  /* 0x7effffff0a4b7824 */ /* 0x000fc800078e02ff */
[----:B------:R-:W-:-:S04]  /*13b80*/  IMAD.HI.U32 R70, R75, 0x7f000001, R10 ;  /* 0x7f0000014b467827 */ /* 0x000fc800078e000a */
[----:B------:R-:W-:-:S04]  /*13b90*/  IMAD.WIDE.U32 R10, R20, UR8, RZ ;  /* 0x00000008140a7c25 */ /* 0x000fc8000f8e00ff */
[----:B------:R-:W-:Y:S01]  /*13ba0*/  @P0 IADD3 R72, PT, PT, R72, -0x7f000001, RZ ;  /* 0x80ffffff48480810 */ /* 0x000fe20007ffe0ff */
[----:B------:R-:W-:-:S03]  /*13bb0*/  IMAD R75, R10, 0x7effffff, RZ ;  /* 0x7effffff0a4b7824 */ /* 0x000fc600078e02ff */
[----:B------:R-:W-:Y:S01]  /*13bc0*/  IADD3 R122, PT, PT, R94, R72, RZ ;  /* 0x000000485e7a7210 */ /* 0x000fe20007ffe0ff */
[----:B------:R-:W-:Y:S01]  /*13bd0*/  IMAD.HI.U32 R75, R75, 0x7f000001, R10 ;  /* 0x7f0000014b4b7827 */ /* 0x000fe200078e000a */
[----:B------:R-:W-:-:S03]  /*13be0*/  ISETP.GE.U32.AND P1, PT, R63, 0x7f000001, PT ;  /* 0x7f0000013f00780c */ /* 0x000fc60003f26070 */
[----:B------:R-:W-:Y:S01]  /*13bf0*/  IMAD.WIDE.U32 R10, R113, 0x5fffffa, RZ ;  /* 0x05fffffa710a7825 */ /* 0x000fe200078e00ff */
[----:B------:R-:W-:-:S03]  /*13c00*/  ISETP.GE.U32.AND P0, PT, R122, 0x7f000001, PT ;  /* 0x7f0000017a00780c */ /* 0x000fc60003f06070 */
[----:B------:R-:W-:-:S04]  /*13c10*/  IMAD R113, R113, 0x6, RZ ;  /* 0x0000000671717824 */ /* 0x000fc800078e02ff */
[----:B------:R-:W-:-:S04]  /*13c20*/  IMAD.HI.U32 R110, R113, 0x7f000001, R10 ;  /* 0x7f000001716e7827 */ /* 0x000fc800078e000a */
[----:B------:R-:W-:Y:S01]  /*13c30*/  IMAD.WIDE.U32 R10, R20, UR6, RZ ;  /* 0x00000006140a7c25 */ /* 0x000fe2000f8e00ff */
[----:B------:R-:W-:-:S03]  /*13c40*/  @P1 IADD3 R63, PT, PT, R63, -0x7f000001, RZ ;  /* 0x80ffffff3f3f1810 */ /* 0x000fc60007ffe0ff */
[----:B------:R-:W-:Y:S01]  /*13c50*/  IMAD R113, R10, 0x7effffff, RZ ;  /* 0x7effffff0a717824 */ /* 0x000fe200078e02ff */
[----:B------:R-:W-:-:S03]  /*13c60*/  @P0 IADD3 R122, PT, PT, R122, -0x7f000001, RZ ;  /* 0x80ffffff7a7a0810 */ /* 0x000fc60007ffe0ff */
[----:B------:R-:W-:-:S04]  /*13c70*/  IMAD.HI.U32 R116, R113, 0x7f000001, R10 ;  /* 0x7f00000171747827 */ /* 0x000fc800078e000a */
[----:B------:R-:W-:Y:S01]  /*13c80*/  IMAD.WIDE.U32 R10, R22, UR8, RZ ;  /* 0x00000008160a7c25 */ /* 0x000fe2000f8e00ff */
[----:B------:R-:W-:-:S03]  /*13c90*/  IADD3 R63, PT, PT, R122, R63, RZ ;  /* 0x0000003f7a3f7210 */ /* 0x000fc60007ffe0ff */
[----:B------:R-:W-:Y:S02]  /*13ca0*/  IMAD R113, R10, 0x7effffff, RZ ;  /* 0x7effffff0a717824 */ /* 0x000fe400078e02ff */
[----:B------:R-:W-:Y:S02]  /*13cb0*/  ISETP.GE.U32.AND P0, PT, R63, 0x7f000001, PT ;  /* 0x7f0000013f00780c */ /* 0x000fe40003f06070 */
[----:B------:R-:W-:-:S05]  /*13cc0*/  IMAD.HI.U32 R113, R113, 0x7f000001, R10 ;  /* 0x7f00000171717827 */ /* 0x000fca00078e000a */
[----:B------:R-:W-:Y:S01]  /*13cd0*/  ISETP.GE.U32.AND P2, PT, R113, 0x7f000001, PT ;  /* 0x7f0000017100780c */ /* 0x000fe20003f46070 */
[----:B--2---:R-:W-:-:S05]  /*13ce0*/  R2UR UR12, R109 ;  /* 0x000000006d0c72ca */ /* 0x004fca00000e0000 */
[----:B------:R-:W-:Y:S01]  /*13cf0*/  @P0 IADD3 R63, PT, PT, R63, -0x7f000001, RZ ;  /* 0x80ffffff3f3f0810 */ /* 0x000fe20007ffe0ff */
[----:B------:R-:W-:-:S06]  /*13d00*/  ISETP.GE.U32.AND P0, PT, R105, 0x7f000001, PT ;  /* 0x7f0000016900780c */ /* 0x000fcc0003f06070 */
[----:B------:R-:W-:-:S05]  /*13d10*/  @P2 IADD3 R113, PT, PT, R113, -0x7f000001, RZ ;  /* 0x80ffffff71712810 */ /* 0x000fca0007ffe0ff */
[----:B------:R-:W-:Y:S02]  /*13d20*/  IMAD.WIDE.U32 R10, R113, 0x5fffffa, RZ ;  /* 0x05fffffa710a7825 */ /* 0x000fe400078e00ff */
[----:B------:R-:W-:Y:S02]  /*13d30*/  @P0 IADD3 R105, PT, PT, R105, -0x7f000001, RZ ;  /* 0x80ffffff69690810 */ /* 0x000fe40007ffe0ff */
[----:B------:R-:W-:-:S04]  /*13d40*/  IMAD R109, R113, 0x6, RZ ;  /* 0x00000006716d7824 */ /* 0x000fc800078e02ff */
[----:B------:R-:W-:Y:S01]  /*13d50*/  IMAD.HI.U32 R72, R109, 0x7f000001, R10 ;  /* 0x7f0000016d487827 */ /* 0x000fe200078e000a */
[----:B------:R-:W-:-:S03]  /*13d60*/  IADD3 R122, PT, PT, R85, R105, RZ ;  /* 0x00000069557a7210 */ /* 0x000fc60007ffe0ff */
[----:B------:R-:W-:Y:S01]  /*13d70*/  IMAD.WIDE.U32 R10, R12, UR12, RZ ;  /* 0x0000000c0c0a7c25 */ /* 0x000fe2000f8e00ff */
[----:B------:R-:W-:-:S03]  /*13d80*/  ISETP.GE.U32.AND P1, PT, R77, 0x7f000001, PT ;  /* 0x7f0000014d00780c */ /* 0x000fc60003f26070 */
[----:B------:R-:W-:Y:S01]  /*13d90*/  IMAD R109, R10, 0x7effffff, RZ ;  /* 0x7effffff0a6d7824 */ /* 0x000fe200078e02ff */
[----:B------:R-:W-:-:S03]  /*13da0*/  ISETP.GE.U32.AND P0, PT, R122, 0x7f000001, PT ;  /* 0x7f0000017a00780c */ /* 0x000fc60003f06070 */
[----:B------:R-:W-:-:S04]  /*13db0*/  IMAD.HI.U32 R12, R109, 0x7f000001, R10 ;  /* 0x7f0000016d0c7827 */ /* 0x000fc800078e000a */
[----:B------:R-:W-:-:S04]  /*13dc0*/  IMAD.WIDE.U32 R10, R20, UR12, RZ ;  /* 0x0000000c140a7c25 */ /* 0x000fc8000f8e00ff */
[----:B------:R-:W-:Y:S01]  /*13dd0*/  IMAD R109, R10, 0x7effffff, RZ ;  /* 0x7effffff0a6d7824 */ /* 0x000fe200078e02ff */
[----:B------:R-:W-:-:S03]  /*13de0*/  @P1 IADD3 R77, PT, PT, R77, -0x7f000001, RZ ;  /* 0x80ffffff4d4d1810 */ /* 0x000fc60007ffe0ff */
[----:B------:R-:W-:Y:S01]  /*13df0*/  IMAD.HI.U32 R20, R109, 0x7f000001, R10 ;  /* 0x7f0000016d147827 */ /* 0x000fe200078e000a */
[----:B------:R-:W-:-:S03]  /*13e00*/  @P0 IADD3 R122, PT, PT, R122, -0x7f000001, RZ ;  /* 0x80ffffff7a7a0810 */ /* 0x000fc60007ffe0ff */
[----:B------:R-:W-:Y:S01]  /*13e10*/  IMAD.WIDE.U32 R10, R63, UR7, RZ ;  /* 0x000000073f0a7c25 */ /* 0x000fe2000f8e00ff */
[----:B------:R-:W-:-:S03]  /*13e20*/  ISETP.GE.U32.AND P0, PT, R95, 0x7f000001, PT ;  /* 0x7f0000015f00780c */ /* 0x000fc60003f06070 */
[----:B------:R-:W-:Y:S01]  /*13e30*/  IMAD R109, R10, 0x7effffff, RZ ;  /* 0x7effffff0a6d7824 */ /* 0x000fe200078e02ff */
[----:B------:R-:W-:-:S03]  /*13e40*/  IADD3 R77, PT, PT, R122, R77, RZ ;  /* 0x0000004d7a4d7210 */ /* 0x000fc60007ffe0ff */
[----:B------:R-:W-:Y:S02]  /*13e50*/  IMAD.HI.U32 R109, R109, 0x7f000001, R10 ;  /* 0x7f0000016d6d7827 */ /* 0x000fe400078e000a */
[----:B------:R-:W-:-:S03]  /*13e60*/  ISETP.GE.U32.AND P1, PT, R77, 0x7f000001, PT ;  /* 0x7f0000014d00780c */ /* 0x000fc60003f26070 */
[----:B------:R-:W-:Y:S01]  /*13e70*/  ISETP.GE.U32.AND P2, PT, R109, 0x7f000001, PT ;  /* 0x7f0000016d00780c */ /* 0x000fe20003f46070 */
[----:B------:R-:W-:-:S04]  /*13e80*/  @P0 IADD3 R95, PT, PT, R95, -0x7f000001, RZ ;  /* 0x80ffffff5f5f0810 */ /* 0x000fc80007ffe0ff */
[----:B------:R-:W-:-:S05]  /*13e90*/  IADD3 R95, PT, PT, R69, R95, RZ ;  /* 0x0000005f455f7210 */ /* 0x000fca0007ffe0ff */
[----:B------:R-:W-:Y:S01]  /*13ea0*/  @P1 IADD3 R77, PT, PT, R77, -0x7f000001, RZ ;  /* 0x80ffffff4d4d1810 */ /* 0x000fe20007ffe0ff */
[----:B------:R-:W-:Y:S01]  /*13eb0*/  ISETP.GE.U32.AND P1, PT, R92, 0x7f000001, PT ;  /* 0x7f0000015c00780c */ /* 0x000fe20003f26070 */
[----:B------:R-:W-:Y:S01]  /*13ec0*/  ISETP.GE.U32.AND P0, PT, R95, 0x7f000001, PT ;  /* 0x7f0000015f00780c */ /* 0x000fe20003f06070 */
[----:B------:R-:W-:-:S05]  /*13ed0*/  @P2 IADD3 R109, PT, PT, R109, -0x7f000001, RZ ;  /* 0x80ffffff6d6d2810 */ /* 0x000fca0007ffe0ff */
[----:B------:R-:W-:-:S04]  /*13ee0*/  IMAD.WIDE.U32 R10, R109, 0x5fffffa, RZ ;  /* 0x05fffffa6d0a7825 */ /* 0x000fc800078e00ff */
[----:B------:R-:W-:Y:S02]  /*13ef0*/  IMAD R113, R109, 0x6, RZ ;  /* 0x000000066d717824 */ /* 0x000fe400078e02ff */
[----:B------:R-:W-:Y:S02]  /*13f00*/  @P1 IADD3 R92, PT, PT, R92, -0x7f000001, RZ ;  /* 0x80ffffff5c5c1810 */ /* 0x000fe40007ffe0ff */
[----:B------:R-:W-:Y:S01]  /*13f10*/  IMAD.HI.U32 R113, R113, 0x7f000001, R10 ;  /* 0x7f00000171717827 */ /* 0x000fe200078e000a */
[----:B------:R-:W-:-:S03]  /*13f20*/  @P0 IADD3 R95, PT, PT, R95, -0x7f000001, RZ ;  /* 0x80ffffff5f5f0810 */ /* 0x000fc60007ffe0ff */
[----:B------:R-:W-:Y:S01]  /*13f30*/  IMAD.WIDE.U32 R10, R83, UR12, RZ ;  /* 0x0000000c530a7c25 */ /* 0x000fe2000f8e00ff */
[----:B------:R-:W-:-:S03]  /*13f40*/  IADD3 R92, PT, PT, R95, R92, RZ ;  /* 0x0000005c5f5c7210 */ /* 0x000fc60007ffe0ff */
[----:B------:R-:W-:Y:S01]  /*13f50*/  IMAD R83, R10, 0x7effffff, RZ ;  /* 0x7effffff0a537824 */ /* 0x000fe200078e02ff */
[----:B------:R-:W-:-:S03]  /*13f60*/  ISETP.GE.U32.AND P1, PT, R20, 0x7f000001, PT ;  /* 0x7f0000011400780c */ /* 0x000fc60003f26070 */
[----:B------:R-:W-:Y:S01]  /*13f70*/  IMAD.HI.U32 R83, R83, 0x7f000001, R10 ;  /* 0x7f00000153537827 */ /* 0x000fe200078e000a */
[----:B------:R-:W-:-:S03]  /*13f80*/  ISETP.GE.U32.AND P0, PT, R92, 0x7f000001, PT ;  /* 0x7f0000015c00780c */ /* 0x000fc60003f06070 */
[----:B------:R-:W-:-:S04]  /*13f90*/  IMAD.WIDE.U32 R10, R77, UR6, RZ ;  /* 0x000000064d0a7c25 */ /* 0x000fc8000f8e00ff */
[----:B------:R-:W-:-:S04]  /*13fa0*/  IMAD R105, R10, 0x7effffff, RZ ;  /* 0x7effffff0a697824 */ /* 0x000fc800078e02ff */
[----:B------:R-:W-:-:S04]  /*13fb0*/  IMAD.HI.U32 R105, R105, 0x7f000001, R10 ;  /* 0x7f00000169697827 */ /* 0x000fc800078e000a */
[----:B------:R-:W-:Y:S01]  /*13fc0*/  IMAD.WIDE.U32 R10, R22, UR12, RZ ;  /* 0x0000000c160a7c25 */ /* 0x000fe2000f8e00ff */
[----:B------:R-:W-:Y:S02]  /*13fd0*/  @P1 IADD3 R20, PT, PT, R20, -0x7f000001, RZ ;  /* 0x80ffffff14141810 */ /* 0x000fe40007ffe0ff */
[----:B------:R-:W-:Y:S01]  /*13fe0*/  @P0 IADD3 R92, PT, PT, R92, -0x7f000001, RZ ;  /* 0x80ffffff5c5c0810 */ /* 0x000fe20007ffe0ff */
[----:B------:R-:W-:Y:S01]  /*13ff0*/  IMAD R95, R10, 0x7effffff, RZ ;  /* 0x7effffff0a5f7824 */ /* 0x000fe200078e02ff */
[----:B------:R-:W-:-:S03]  /*14000*/  ISETP.GE.U32.AND P0, PT, R90, 0x7f000001, PT ;  /* 0x7f0000015a00780c */ /* 0x000fc60003f06070 */
[----:B------:R-:W-:-:S04]  /*14010*/  IMAD.HI.U32 R22, R95, 0x7f000001, R10 ;  /* 0x7f0000015f167827 */ /* 0x000fc800078e000a */
[----:B------:R-:W-:-:S04]  /*14020*/  IMAD.WIDE.U32 R10, R20, 0x5fffffa, RZ ;  /* 0x05fffffa140a7825 */ /* 0x000fc800078e00ff */
[----:B------:R-:W-:-:S04]  /*14030*/  IMAD R95, R20, 0x6, RZ ;  /* 0x00000006145f7824 */ /* 0x000fc800078e02ff */
[----:B------:R-:W-:-:S04]  /*14040*/  IMAD.HI.U32 R20, R95, 0x7f000001, R10 ;  /* 0x7f0000015f147827 */ /* 0x000fc800078e000a */
[----:B------:R-:W-:Y:S01]  /*14050*/  IMAD.WIDE.U32 R10, R92, UR8, RZ ;  /* 0x000000085c0a7c25 */ /* 0x000fe2000f8e00ff */
[----:B------:R-:W-:-:S03]  /*14060*/  @P0 IADD3 R90, PT, PT, R90, -0x7f000001, RZ ;  /* 0x80ffffff5a5a0810 */ /* 0x000fc60007ffe0ff */
[----:B------:R-:W-:-:S04]  /*14070*/  IMAD R95, R10, 0x7effffff, RZ ;  /* 0x7effffff0a5f7824 */ /* 0x000fc800078e02ff */
[----:B------:R-:W-:Y:S01]  /*14080*/  IMAD.HI.U32 R109, R95, 0x7f000001, R10 ;  /* 0x7f0000015f6d7827 */ /* 0x000fe200078e000a */
[----:B------:R-:W-:Y:S01]  /*14090*/  IADD3 R95, PT, PT, R74, R90, RZ ;  /* 0x0000005a4a5f7210 */ /* 0x000fe20007ffe0ff */
[----:B------:R-:W-:-:S04]  /*140a0*/  ISETP.GE.U32.AND P1, PT, R78, 0x7f000001, PT ;  /* 0x7f0000014e00780c */ /* 0x000fc80003f26070 */
[----:B------:R-:W-:-:S09]  /*140b0*/  ISETP.GE.U32.AND P0, PT, R95, 0x7f000001, PT ;  /* 0x7f0000015f00780c */ /* 0x000fd20003f06070 */
[----:B------:R-:W-:-:S04]  /*140c0*/  @P1 IADD3 R78, PT, PT, R78, -0x7f000001, RZ ;  /* 0x80ffffff4e4e1810 */ /* 0x000fc80007ffe0ff */
[----:B------:R-:W-:-:S04]  /*140d0*/  @P0 IADD3 R95, PT, PT, R95, -0x7f000001, RZ ;  /* 0x80ffffff5f5f0810 */ /* 0x000fc80007ffe0ff */
[----:B------:R-:W-:Y:S01]  /*140e0*/  IADD3 R78, PT, PT, R95, R78, RZ ;  /* 0x0000004e5f4e7210 */ /* 0x000fe20007ffe0ff */
[----:B------:R-:W-:-:S04]  /*140f0*/  ISETP.GE.U32.AND P2, PT, R109, 0x7f000001, PT ;  /* 0x7f0000016d00780c */ /* 0x000fc80003f46070 */
[----:B------:R-:W-:Y:S01]  /*14100*/  ISETP.GE.U32.AND P0, PT, R78, 0x7f000001, PT ;  /* 0x7f0000014e00780c */ /* 0x000fe20003f06070 */
[----:B------:R-:W-:-:S08]  /*14110*/  ISETP.GE.U32.AND P1, PT, R22, 0x7f000001, PT ;  /* 0x7f0000011600780c */ /* 0x000fd00003f26070 */
[----:B------:R-:W-:Y:S01]  /*14120*/  @P2 IADD3 R109, PT, PT, R109, -0x7f000001, RZ ;  /* 0x80ffffff6d6d2810 */ /* 0x000fe20007ffe0ff */
[----:B------:R-:W-:-:S03]  /*14130*/  ISETP.GE.U32.AND P2, PT, R83, 0x7f000001, PT ;  /* 0x7f0000015300780c */ /* 0x000fc60003f46070 */
[----:B------:R-:W-:Y:S01]  /*14140*/  @P0 IADD3 R78, PT, PT, R78, -0x7f000001, RZ ;  /* 0x80ffffff4e4e0810 */ /* 0x000fe20007ffe0ff */
[----:B------:R-:W-:Y:S01]  /*14150*/  ISETP.GE.U32.AND P0, PT, R114, 0x7f000001, PT ;  /* 0x7f0000017200780c */ /* 0x000fe20003f06070 */
[----:B------:R-:W-:Y:S01]  /*14160*/  IMAD.WIDE.U32 R10, R109, 0x5fffffa, RZ ;  /* 0x05fffffa6d0a7825 */ /* 0x000fe200078e00ff */
[----:B------:R-:W-:-:S03]  /*14170*/  @P1 IADD3 R22, PT, PT, R22, -0x7f000001, RZ ;  /* 0x80ffffff16161810 */ /* 0x000fc60007ffe0ff */
[----:B------:R-:W-:-:S04]  /*14180*/  IMAD R109, R109, 0x6, RZ ;  /* 0x000000066d6d7824 */ /* 0x000fc800078e02ff */
[----:B------:R-:W-:-:S04]  /*14190*/  @P2 IADD3 R83, PT, PT, R83, -0x7f000001, RZ ;  /* 0x80ffffff53532810 */ /* 0x000fc80007ffe0ff */
[----:B------:R-:W-:Y:S01]  /*141a0*/  @P0 IADD3 R114, PT, PT, R114, -0x7f000001, RZ ;  /* 0x80ffffff72720810 */ /* 0x000fe20007ffe0ff */
[----:B------:R-:W-:Y:S01]  /*141b0*/  ISETP.GE.U32.AND P0, PT, R116, 0x7f000001, PT ;  /* 0x7f0000017400780c */ /* 0x000fe20003f06070 */
[----:B------:R-:W-:-:S03]  /*141c0*/  IMAD.HI.U32 R109, R109, 0x7f000001, R10 ;  /* 0x7f0000016d6d7827 */ /* 0x000fc600078e000a */
[----:B------:R-:W-:Y:S01]  /*141d0*/  ISETP.GE.U32.AND P1, PT, R114, 0x7f000001, PT ;  /* 0x7f0000017200780c */ /* 0x000fe20003f26070 */
[----:B------:R-:W-:Y:S01]  /*141e0*/  IMAD.WIDE.U32 R10, R83, 0x5fffffa, RZ ;  /* 0x05fffffa530a7825 */ /* 0x000fe200078e00ff */
[----:B------:R-:W-:-:S03]  /*141f0*/  ISETP.GE.U32.AND P2, PT, R71, 0x7f000001, PT ;  /* 0x7f0000014700780c */ /* 0x000fc60003f46070 */
[----:B------:R-:W-:-:S04]  /*14200*/  IMAD R83, R83, 0x6, RZ ;  /* 0x0000000653537824 */ /* 0x000fc800078e02ff */
[----:B------:R-:W-:Y:S01]  /*14210*/  IMAD.HI.U32 R95, R83, 0x7f000001, R10 ;  /* 0x7f000001535f7827 */ /* 0x000fe200078e000a */
[----:B------:R-:W-:Y:S01]  /*14220*/  @P0 IADD3 R116, PT, PT, R116, -0x7f000001, RZ ;  /* 0x80ffffff74740810 */ /* 0x000fe20007ffe0ff */
[----:B------:R-:W-:Y:S02]  /*14230*/  ISETP.GE.U32.AND P0, PT, R91, 0x7f000001, PT ;  /* 0x7f0000015b00780c */ /* 0x000fe40003f06070 */
[----:B------:R-:W-:Y:S01]  /*14240*/  IMAD.WIDE.U32 R10, R22, 0x5fffffa, RZ ;  /* 0x05fffffa160a7825 */ /* 0x000fe200078e00ff */
[----:B------:R-:W-:-:S03]  /*14250*/  @P1 IADD3 R114, PT, PT, R114, -0x7f000001, RZ ;  /* 0x80ffffff72721810 */ /* 0x000fc60007ffe0ff */
[----:B------:R-:W-:Y:S01]  /*14260*/  IMAD R83, R22, 0x6, RZ ;  /* 0x0000000616537824 */ /* 0x000fe200078e02ff */
[----:B------:R-:W-:-:S03]  /*14270*/  ISETP.GE.U32.AND P1, PT, R116, 0x7f000001, PT ;  /* 0x7f0000017400780c */ /* 0x000fc60003f26070 */
[----:B------:R-:W-:Y:S01]  /*14280*/  IMAD.HI.U32 R83, R83, 0x7f000001, R10 ;  /* 0x7f00000153537827 */ /* 0x000fe200078e000a */
[----:B------:R-:W-:-:S03]  /*14290*/  @P2 IADD3 R71, PT, PT, R71, -0x7f000001, RZ ;  /* 0x80ffffff47472810 */ /* 0x000fc60007ffe0ff */
[----:B------:R-:W-:Y:S01]  /*142a0*/  IMAD.WIDE.U32 R10, R78, UR12, RZ ;  /* 0x0000000c4e0a7c25 */ /* 0x000fe2000f8e00ff */
[----:B------:R-:W-:-:S03]  /*142b0*/  ISETP.GE.U32.AND P2, PT, R111, 0x7f000001, PT ;  /* 0x7f0000016f00780c */ /* 0x000fc60003f46070 */
[----:B------:R-:W-:Y:S01]  /*142c0*/  IMAD R123, R10, 0x7effffff, RZ ;  /* 0x7effffff0a7b7824 */ /* 0x000fe200078e02ff */
[----:B------:R-:W-:-:S03]  /*142d0*/  @P0 IADD3 R91, PT, PT, R91, -0x7f000001, RZ ;  /* 0x80ffffff5b5b0810 */ /* 0x000fc60007ffe0ff */
[----:B------:R-:W-:Y:S01]  /*142e0*/  IMAD.HI.U32 R90, R123, 0x7f000001, R10 ;  /* 0x7f0000017b5a7827 */ /* 0x000fe200078e000a */
[----:B------:R-:W-:-:S03]  /*142f0*/  @P1 IADD3 R116, PT, PT, R116, -0x7f000001, RZ ;  /* 0x80ffffff74741810 */ /* 0x000fc60007ffe0ff */
[----:B------:R-:W-:Y:S01]  /*14300*/  IMAD.WIDE.U32 R10, R92, UR6, RZ ;  /* 0x000000065c0a7c25 */ /* 0x000fe2000f8e00ff */
[----:B------:R-:W-:Y:S01]  /*14310*/  ISETP.GE.U32.AND P0, PT, R91, 0x7f000001, PT ;  /* 0x7f0000015b00780c */ /* 0x000fe20003f06070 */
[----:B------:R-:W-:Y:S02]  /*14320*/  ISETP.GE.U32.AND P1, PT, R73, 0x7f000001, PT ;  /* 0x7f0000014900780c */ /* 0x000fe40003f26070 */
[----:B------:R-:W-:Y:S01]  /*14330*/  IMAD R123, R10, 0x7effffff, RZ ;  /* 0x7effffff0a7b7824 */ /* 0x000fe200078e02ff */
[----:B------:R-:W-:-:S03]  /*14340*/  @P2 IADD3 R111, PT, PT, R111, -0x7f000001, RZ ;  /* 0x80ffffff6f6f2810 */ /* 0x000fc60007ffe0ff */
[----:B------:R-:W-:Y:S01]  /*14350*/  IMAD.HI.U32 R22, R123, 0x7f000001, R10 ;  /* 0x7f0000017b167827 */ /* 0x000fe200078e000a */
[----:B------:R-:W-:-:S03]  /*14360*/  IADD3 R114, PT, PT, R114, R71, RZ ;  /* 0x0000004772727210 */ /* 0x000fc60007ffe0ff */
[----:B------:R-:W-:Y:S01]  /*14370*/  IMAD.WIDE.U32 R10, R78, UR7, RZ ;  /* 0x000000074e0a7c25 */ /* 0x000fe2000f8e00ff */
[----:B------:R-:W-:-:S03]  /*14380*/  IADD3 R125, PT, PT, R116, R111, RZ ;  /* 0x0000006f747d7210 */ /* 0x000fc60007ffe0ff */
[----:B------:R-:W-:Y:S01]  /*14390*/  IMAD R71, R10, 0x7effffff, RZ ;  /* 0x7effffff0a477824 */ /* 0x000fe200078e02ff */
[----:B------:R-:W-:Y:S02]  /*143a0*/  @P0 IADD3 R91, PT, PT, R91, -0x7f000001, RZ ;  /* 0x80ffffff5b5b0810 */ /* 0x000fe40007ffe0ff */
[----:B------:R-:W-:Y:S01]  /*143b0*/  @P1 IADD3 R73, PT, PT, R73, -0x7f000001, RZ ;  /* 0x80ffffff49491810 */ /* 0x000fe20007ffe0ff */
[----:B------:R-:W-:Y:S01]  /*143c0*/  ISETP.GE.U32.AND P1, PT, R72, 0x7f000001, PT ;  /* 0x7f0000014800780c */ /* 0x000fe20003f26070 */
[----:B------:R-:W-:Y:S01]  /*143d0*/  IMAD.HI.U32 R71, R71, 0x7f000001, R10 ;  /* 0x7f00000147477827 */ /* 0x000fe200078e000a */
[----:B------:R-:W-:-:S03]  /*143e0*/  ISETP.GE.U32.AND P0, PT, R125, 0x7f000001, PT ;  /* 0x7f0000017d00780c */ /* 0x000fc60003f06070 */
[----:B------:R-:W-:-:S04]  /*143f0*/  IMAD.WIDE.U32 R10, R63, UR6, RZ ;  /* 0x000000063f0a7c25 */ /* 0x000fc8000f8e00ff */
[----:B------:R-:W-:-:S04]  /*14400*/  IMAD R111, R10, 0x7effffff, RZ ;  /* 0x7effffff0a6f7824 */ /* 0x000fc800078e02ff */
[----:B------:R-:W-:Y:S01]  /*14410*/  IMAD.HI.U32 R111, R111, 0x7f000001, R10 ;  /* 0x7f0000016f6f7827 */ /* 0x000fe200078e000a */
[----:B------:R-:W-:-:S03]  /*14420*/  IADD3 R123, PT, PT, R91, R73, RZ ;  /* 0x000000495b7b7210 */ /* 0x000fc60007ffe0ff */
[----:B------:R-:W-:Y:S01]  /*14430*/  IMAD.WIDE.U32 R10, R92, UR7, RZ ;  /* 0x000000075c0a7c25 */ /* 0x000fe2000f8e00ff */
[----:B------:R-:W-:Y:S02]  /*14440*/  @P1 IADD3 R72, PT, PT, R72, -0x7f000001, RZ ;  /* 0x80ffffff48481810 */ /* 0x000fe40007ffe0ff */
[----:B------:R-:W-:Y:S01]  /*14450*/  @P0 IADD3 R125, PT, PT, R125, -0x7f000001, RZ ;  /* 0x80ffffff7d7d0810 */ /* 0x000fe20007ffe0ff */
[----:B------:R-:W-:Y:S01]  /*14460*/  ISETP.GE.U32.AND P2, PT, R70, 0x7f000001, PT ;  /* 0x7f0000014600780c */ /* 0x000fe20003f46070 */
[----:B------:R-:W-:Y:S01]  /*14470*/  IMAD R91, R10, 0x7effffff, RZ ;  /* 0x7effffff0a5b7824 */ /* 0x000fe200078e02ff */
[----:B------:R-:W-:-:S03]  /*14480*/  ISETP.GE.U32.AND P0, PT, R114, 0x7f000001, PT ;  /* 0x7f0000017200780c */ /* 0x000fc60003f06070 */
[----:B------:R-:W-:Y:S01]  /*14490*/  IMAD.HI.U32 R91, R91, 0x7f000001, R10 ;  /* 0x7f0000015b5b7827 */ /* 0x000fe200078e000a */
[----:B------:R-:W-:-:S05]  /*144a0*/  IADD3 R10, PT, PT, R125, R72, RZ ;  /* 0x000000487d0a7210 */ /* 0x000fca0007ffe0ff */
[----:B------:R-:W-:Y:S01]  /*144b0*/  ISETP.GE.U32.AND P4, PT, R10, 0x7f000001, PT ;  /* 0x7f0000010a00780c */ /* 0x000fe20003f86070 */
[----:B------:R-:W-:Y:S01]  /*144c0*/  ISETP.GE.U32.AND P3, PT, R110, 0x7f000001, PT ;  /* 0x7f0000016e00780c */ /* 0x000fe20003f66070 */
[----:B------:R-:W-:Y:S01]  /*144d0*/  @P2 IADD3 R70, PT, PT, R70, -0x7f000001, RZ ;  /* 0x80ffffff46462810 */ /* 0x000fe20007ffe0ff */
[----:B------:R-:W-:Y:S01]  /*144e0*/  ISETP.GE.U32.AND P1, PT, R123, 0x7f000001, PT ;  /* 0x7f0000017b00780c */ /* 0x000fe20003f26070 */
[----:B------:R-:W-:Y:S01]  /*144f0*/  @P0 IADD3 R114, PT, PT, R114, -0x7f000001, RZ ;  /* 0x80ffffff72720810 */ /* 0x000fe20007ffe0ff */
[----:B------:R-:W-:Y:S01]  /*14500*/  ISETP.GE.U32.AND P5, PT, R95, 0x7f000001, PT ;  /* 0x7f0000015f00780c */ /* 0x000fe20003fa6070 */
[----:B------:R-:W-:Y:S02]  /*14510*/  ISETP.GE.U32.AND P6, PT, R90, 0x7f000001, PT ;  /* 0x7f0000015a00780c */ /* 0x000fe40003fc6070 */
[----:B------:R-:W-:Y:S01]  /*14520*/  IADD3 R116, PT, PT, R114, R70, RZ ;  /* 0x0000004672747210 */ /* 0x000fe20007ffe0ff */
[----:B------:R-:W-:-:S04]  /*14530*/  IMAD.WIDE.U32 R72, R77, UR8, RZ ;  /* 0x000000084d487c25 */ /* 0x000fc8000f8e00ff */
[----:B------:R-:W-:Y:S01]  /*14540*/  @P4 IADD3 R10, PT, PT, R10, -0x7f000001, RZ ;  /* 0x80ffffff0a0a4810 */ /* 0x000fe20007ffe0ff */
[----:B------:R-:W-:Y:S01]  /*14550*/  ISETP.GE.U32.AND P4, PT, R83, 0x7f000001, PT ;  /* 0x7f0000015300780c */ /* 0x000fe20003f86070 */
[----:B------:R-:W-:Y:S01]  /*14560*/  ISETP.GE.U32.AND P0, PT, R116, 0x7f000001, PT ;  /* 0x7f0000017400780c */ /* 0x000fe20003f06070 */
[----:B------:R-:W-:Y:S02]  /*14570*/  @P3 IADD3 R110, PT, PT, R110, -0x7f000001, RZ ;  /* 0x80ffffff6e6e3810 */ /* 0x000fe40007ffe0ff */
[----:B------:R-:W-:Y:S02]  /*14580*/  @P1 IADD3 R123, PT, PT, R123, -0x7f000001, RZ ;  /* 0x80ffffff7b7b1810 */ /* 0x000fe40007ffe0ff */
[----:B------:R-:W-:Y:S01]  /*14590*/  @P5 IADD3 R95, PT, PT, R95, -0x7f000001, RZ ;  /* 0x80ffffff5f5f5810 */ /* 0x000fe20007ffe0ff */
[----:B------:R-:W-:Y:S01]  /*145a0*/  IMAD R11, R72, 0x7effffff, RZ ;  /* 0x7effffff480b7824 */ /* 0x000fe200078e02ff */
[----:B------:R-:W-:Y:S02]  /*145b0*/  @P6 IADD3 R90, PT, PT, R90, -0x7f000001, RZ ;  /* 0x80ffffff5a5a6810 */ /* 0x000fe40007ffe0ff */
[----:B------:R-:W-:Y:S01]  /*145c0*/  IADD3 R123, PT, PT, R123, R110, RZ ;  /* 0x0000006e7b7b7210 */ /* 0x000fe20007ffe0ff */
[----:B------:R-:W-:Y:S01]  /*145d0*/  IMAD.HI.U32 R72, R11, 0x7f000001, R72 ;  /* 0x7f0000010b487827 */ /* 0x000fe200078e0048 */
[----:B------:R-:W-:-:S03]  /*145e0*/  IADD3 R70, PT, PT, R10, R95, RZ ;  /* 0x0000005f0a467210 */ /* 0x000fc60007ffe0ff */
[----:B------:R-:W-:Y:S01]  /*145f0*/  IMAD.WIDE.U32 R10, R90, 0x5fffffa, RZ ;  /* 0x05fffffa5a0a7825 */ /* 0x000fe200078e00ff */
[----:B------:R-:W-:Y:S02]  /*14600*/  @P4 IADD3 R83, PT, PT, R83, -0x7f000001, RZ ;  /* 0x80ffffff53534810 */ /* 0x000fe40007ffe0ff */
[----:B------:R-:W-:Y:S01]  /*14610*/  @P0 IADD3 R116, PT, PT, R116, -0x7f000001, RZ ;  /* 0x80ffffff74740810 */ /* 0x000fe20007ffe0ff */
[----:B------:R-:W-:Y:S01]  /*14620*/  ISETP.GE.U32.AND P2, PT, R20, 0x7f000001, PT ;  /* 0x7f0000011400780c */ /* 0x000fe20003f46070 */
[----:B------:R-:W-:Y:S01]  /*14630*/  IMAD R73, R90, 0x6, RZ ;  /* 0x000000065a497824 */ /* 0x000fe200078e02ff */
[----:B------:R-:W-:-:S03]  /*14640*/  ISETP.GE.U32.AND P1, PT, R123, 0x7f000001, PT ;  /* 0x7f0000017b00780c */ /* 0x000fc60003f26070 */
[----:B------:R-:W-:Y:S01]  /*14650*/  IMAD.HI.U32 R114, R73, 0x7f000001, R10 ;  /* 0x7f00000149727827 */ /* 0x000fe200078e000a */
[----:B------:R-:W-:Y:S01]  /*14660*/  IADD3 R73, PT, PT, R116, R83, RZ ;  /* 0x0000005374497210 */ /* 0x000fe20007ffe0ff */
[----:B------:R-:W-:-:S04]  /*14670*/  ISETP.GE.U32.AND P3, PT, R70, 0x7f000001, PT ;  /* 0x7f0000014600780c */ /* 0x000fc80003f66070 */
[----:B------:R-:W-:Y:S02]  /*14680*/  ISETP.GE.U32.AND P0, PT, R73, 0x7f000001, PT ;  /* 0x7f0000014900780c */ /* 0x000fe40003f06070 */
[----:B------:R-:W-:Y:S02]  /*14690*/  @P2 IADD3 R20, PT, PT, R20, -0x7f000001, RZ ;  /* 0x80ffffff14142810 */ /* 0x000fe40007ffe0ff */
[----:B------:R-:W-:-:S04]  /*146a0*/  @P1 IADD3 R123, PT, PT, R123, -0x7f000001, RZ ;  /* 0x80ffffff7b7b1810 */ /* 0x000fc80007ffe0ff */
[----:B------:R-:W-:Y:S02]  /*146b0*/  IADD3 R20, PT, PT, R123, R20, RZ ;  /* 0x000000147b147210 */ /* 0x000fe40007ffe0ff */
[----:B------:R-:W-:-:S03]  /*146c0*/  @P3 IADD3 R70, PT, PT, R70, -0x7f000001, RZ ;  /* 0x80ffffff46463810 */ /* 0x000fc60007ffe0ff */
[----:B------:R-:W-:Y:S01]  /*146d0*/  @P0 IADD3 R73, PT, PT, R73, -0x7f000001, RZ ;  /* 0x80ffffff49490810 */ /* 0x000fe20007ffe0ff */
[----:B------:R-:W-:Y:S01]  /*146e0*/  ISETP.GE.U32.AND P0, PT, R20, 0x7f000001, PT ;  /* 0x7f0000011400780c */ /* 0x000fe20003f06070 */
[----:B------:R-:W-:-:S04]  /*146f0*/  IMAD.WIDE.U32 R10, R70, R63, RZ ;  /* 0x0000003f460a7225 */ /* 0x000fc800078e00ff */
[----:B------:R-:W-:-:S04]  /*14700*/  IMAD R83, R10, 0x7effffff, RZ ;  /* 0x7effffff0a537824 */ /* 0x000fc800078e02ff */
[----:B------:R-:W-:-:S04]  /*14710*/  IMAD.HI.U32 R95, R83, 0x7f000001, R10 ;  /* 0x7f000001535f7827 */ /* 0x000fc800078e000a */
[----:B------:R-:W-:Y:S01]  /*14720*/  @P0 IADD3 R20, PT, PT, R20, -0x7f000001, RZ ;  /* 0x80ffffff14140810 */ /* 0x000fe20007ffe0ff */
[----:B------:R-:W-:Y:S01]  /*14730*/  ISETP.GE.U32.AND P0, PT, R95, 0x7f000001, PT ;  /* 0x7f0000015f00780c */ /* 0x000fe20003f06070 */
[----:B------:R-:W-:-:S04]  /*14740*/  IMAD.WIDE.U32 R10, R73, R92, RZ ;  /* 0x0000005c490a7225 */ /* 0x000fc800078e00ff */
[----:B------:R-:W-:-:S08]  /*14750*/  IMAD R83, R10, 0x7effffff, RZ ;  /* 0x7effffff0a537824 */ /* 0x000fd000078e02ff */
[----:B------:R-:W-:Y:S01]  /*14760*/  @P0 IADD3 R95, PT, PT, R95, -0x7f000001, RZ ;  /* 0x80ffffff5f5f0810 */ /* 0x000fe20007ffe0ff */
[----:B------:R-:W-:Y:S01]  /*14770*/  ISETP.GE.U32.AND P0, PT, R58, 0x7f000001, PT ;  /* 0x7f0000013a00780c */ /* 0x000fe20003f06070 */
[----:B------:R-:W-:-:S05]  /*14780*/  IMAD.HI.U32 R90, R83, 0x7f000001, R10 ;  /* 0x7f000001535a7827 */ /* 0x000fca00078e000a */
[----:B------:R-:W-:Y:S01]  /*14790*/  ISETP.GE.U32.AND P1, PT, R90, 0x7f000001, PT ;  /* 0x7f0000015a00780c */ /* 0x000fe20003f26070 */
[----:B------:R-:W-:-:S06]  /*147a0*/  ISETP.GE.U32.AND P2, PT, R22, 0x7f000001, PT ;  /* 0x7f0000011600780c */ /* 0x000fcc0003f46070 */
[----:B------:R-:W-:-:S05]  /*147b0*/  @P0 IADD3 R58, PT, PT, R58, -0x7f000001, RZ ;  /* 0x80ffffff3a3a0810 */ /* 0x000fca0007ffe0ff */
[----:B------:R-:W-:Y:S01]  /*147c0*/  ISETP.GE.U32.AND P0, PT, R58, 0x7f000001, PT ;  /* 0x7f0000013a00780c */ /* 0x000fe20003f06070 */
[----:B------:R-:W-:Y:S01]  /*147d0*/  @P1 IADD3 R90, PT, PT, R90, -0x7f000001, RZ ;  /* 0x80ffffff5a5a1810 */ /* 0x000fe20007ffe0ff */
[----:B------:R-:W-:Y:S01]  /*147e0*/  ISETP.GE.U32.AND P1, PT, R87, 0x7f000001, PT ;  /* 0x7f0000015700780c */ /* 0x000fe20003f26070 */
[----:B------:R-:W-:-:S10]  /*147f0*/  @P2 IADD3 R22, PT, PT, R22, -0x7f000001, RZ ;  /* 0x80ffffff16162810 */ /* 0x000fd40007ffe0ff */
[----:B------:R-:W-:Y:S01]  /*14800*/  @P0 IADD3 R58, PT, PT, R58, -0x7f000001, RZ ;  /* 0x80ffffff3a3a0810 */ /* 0x000fe20007ffe0ff */
[----:B------:R-:W-:Y:S01]  /*14810*/  ISETP.GE.U32.AND P0, PT, R22, 0x7f000001, PT ;  /* 0x7f0000011600780c */ /* 0x000fe20003f06070 */
[----:B------:R-:W-:Y:S01]  /*14820*/  @P1 IADD3 R87, PT, PT, R87, -0x7f000001, RZ ;  /* 0x80ffffff57571810 */ /* 0x000fe20007ffe0ff */
[----:B------:R-:W-:Y:S01]  /*14830*/  ISETP.GE.U32.AND P1, PT, R111, 0x7f000001, PT ;  /* 0x7f0000016f00780c */ /* 0x000fe20003f26070 */
[----:B------:R-:W-:-:S04]  /*14840*/  IMAD.WIDE.U32 R10, R20, R77, RZ ;  /* 0x0000004d140a7225 */ /* 0x000fc800078e00ff */
[----:B------:R-:W-:-:S06]  /*14850*/  IMAD R83, R10, 0x7effffff, RZ ;  /* 0x7effffff0a537824 */ /* 0x000fcc00078e02ff */
[----:B------:R-:W-:Y:S01]  /*14860*/  @P0 IADD3 R22, PT, PT, R22, -0x7f000001, RZ ;  /* 0x80ffffff16160810 */ /* 0x000fe20007ffe0ff */
[----:B------:R-:W-:Y:S01]  /*14870*/  ISETP.GE.U32.AND P0, PT, R105, 0x7f000001, PT ;  /* 0x7f0000016900780c */ /* 0x000fe20003f06070 */
[----:B------:R-:W-:Y:S01]  /*14880*/  IMAD.HI.U32 R110, R83, 0x7f000001, R10 ;  /* 0x7f000001536e7827 */ /* 0x000fe200078e000a */
[----:B------:R-:W-:-:S03]  /*14890*/  @P1 IADD3 R111, PT, PT, R111, -0x7f000001, RZ ;  /* 0x80ffffff6f6f1810 */ /* 0x000fc60007ffe0ff */
[----:B------:R-:W-:-:S04]  /*148a0*/  IMAD.WIDE.U32 R10, R95, 0x5fffffa, RZ ;  /* 0x05fffffa5f0a7825 */ /* 0x000fc800078e00ff */
[----:B------:R-:W-:Y:S01]  /*148b0*/  IMAD R83, R95, 0x6, RZ ;  /* 0x000000065f537824 */ /* 0x000fe200078e02ff */
[----:B------:R-:W-:-:S03]  /*148c0*/  ISETP.GE.U32.AND P1, PT, R111, 0x7f000001, PT ;  /* 0x7f0000016f00780c */ /* 0x000fc60003f26070 */
[----:B------:R-:W-:Y:S01]  /*148d0*/  IMAD.HI.U32 R83, R83, 0x7f000001, R10 ;  /* 0x7f00000153537827 */ /* 0x000fe200078e000a */
[----:B------:R-:W-:-:S03]  /*148e0*/  @P0 IADD3 R105, PT, PT, R105, -0x7f000001, RZ ;  /* 0x80ffffff69690810 */ /* 0x000fc60007ffe0ff */
[----:B------:R-:W-:-:S04]  /*148f0*/  IMAD.WIDE.U32 R10, R90, 0x5fffffa, RZ ;  /* 0x05fffffa5a0a7825 */ /* 0x000fc800078e00ff */
[----:B------:R-:W-:Y:S01]  /*14900*/  IMAD R95, R90, 0x6, RZ ;  /* 0x000000065a5f7824 */ /* 0x000fe200078e02ff */
[----:B------:R-:W-:-:S03]  /*14910*/  ISETP.GE.U32.AND P0, PT, R105, 0x7f000001, PT ;  /* 0x7f0000016900780c */ /* 0x000fc60003f06070 */
[----:B------:R-:W-:-:S04]  /*14920*/  IMAD.HI.U32 R95, R95, 0x7f000001, R10 ;  /* 0x7f0000015f5f7827 */ /* 0x000fc800078e000a */
[----:B------:R-:W-:Y:S01]  /*14930*/  IMAD.WIDE.U32 R10, R78, UR8, RZ ;  /* 0x000000084e0a7c25 */ /* 0x000fe2000f8e00ff */
[----:B------:R-:W-:Y:S01]  /*14940*/  @P1 IADD3 R111, PT, PT, R111, -0x7f000001, RZ ;  /* 0x80ffffff6f6f1810 */ /* 0x000fe20007ffe0ff */
[----:B------:R-:W-:Y:S01]  /*14950*/  ISETP.GE.U32.AND P2, PT, R71, 0x7f000001, PT ;  /* 0x7f0000014700780c */ /* 0x000fe20003f46070 */
[----:B------:R-:W-:Y:S01]  /*14960*/  ISETP.GE.U32.AND P1, PT, R113, 0x7f000001, PT ;  /* 0x7f0000017100780c */ /* 0x000fe20003f26070 */
[----:B------:R-:W-:Y:S01]  /*14970*/  IMAD R123, R10, 0x7effffff, RZ ;  /* 0x7effffff0a7b7824 */ /* 0x000fe200078e02ff */
[----:B------:R-:W-:-:S03]  /*14980*/  IADD3 R87, PT, PT, R58, R87, RZ ;  /* 0x000000573a577210 */ /* 0x000fc60007ffe0ff */
[----:B------:R-:W-:-:S04]  /*14990*/  IMAD.HI.U32 R90, R123, 0x7f000001, R10 ;  /* 0x7f0000017b5a7827 */ /* 0x000fc800078e000a */
[----:B------:R-:W-:Y:S01]  /*149a0*/  IMAD.WIDE.U32 R122, R77, UR12, RZ ;  /* 0x0000000c4d7a7c25 */ /* 0x000fe2000f8e00ff */
[----:B------:R-:W-:Y:S01]  /*149b0*/  @P0 IADD3 R105, PT, PT, R105, -0x7f000001, RZ ;  /* 0x80ffffff69690810 */ /* 0x000fe20007ffe0ff */
[----:B------:R-:W-:Y:S02]  /*149c0*/  ISETP.GE.U32.AND P0, PT, R87, 0x7f000001, PT ;  /* 0x7f0000015700780c */ /* 0x000fe40003f06070 */
[----:B------:R-:W-:Y:S01]  /*149d0*/  IMAD R11, R122, 0x7effffff, RZ ;  /* 0x7effffff7a0b7824 */ /* 0x000fe200078e02ff */
[----:B------:R-:W-:Y:S02]  /*149e0*/  @P2 IADD3 R71, PT, PT, R71, -0x7f000001, RZ ;  /* 0x80ffffff47472810 */ /* 0x000fe40007ffe0ff */
[----:B------:R-:W-:Y:S01]  /*149f0*/  @P1 IADD3 R113, PT, PT, R113, -0x7f000001, RZ ;  /* 0x80ffffff71711810 */ /* 0x000fe20007ffe0ff */
[----:B------:R-:W-:Y:S01]  /*14a00*/  IMAD.HI.U32 R122, R11, 0x7f000001, R122 ;  /* 0x7f0000010b7a7827 */ /* 0x000fe200078e007a */
[----:B------:R-:W-:-:S03]  /*14a10*/  ISETP.GE.U32.AND P1, PT, R75, 0x7f000001, PT ;  /* 0x7f0000014b00780c */ /* 0x000fc60003f26070 */
[----:B------:R-:W-:Y:S01]  /*14a20*/  IMAD.WIDE.U32 R10, R20, R92, RZ ;  /* 0x0000005c140a7225 */ /* 0x000fe200078e00ff */
[----:B------:R-:W-:Y:S01]  /*14a30*/  ISETP.GE.U32.AND P2, PT, R91, 0x7f000001, PT ;  /* 0x7f0000015b00780c */ /* 0x000fe20003f46070 */
[----:B------:R-:W-:Y:S02]  /*14a40*/  IADD3 R71, PT, PT, R22, R71, RZ ;  /* 0x0000004716477210 */ /* 0x000fe40007ffe0ff */
[----:B------:R-:W-:Y:S01]  /*14a50*/  IMAD R123, R10, 0x7effffff, RZ ;  /* 0x7effffff0a7b7824 */ /* 0x000fe200078e02ff */
[----:B------:R-:W-:-:S03]  /*14a60*/  @P0 IADD3 R87, PT, PT, R87, -0x7f000001, RZ ;  /* 0x80ffffff57570810 */ /* 0x000fc60007ffe0ff */
[----:B------:R-:W-:Y:S01]  /*14a70*/  IMAD.HI.U32 R58, R123, 0x7f000001, R10 ;  /* 0x7f0000017b3a7827 */ /* 0x000fe200078e000a */
[----:B------:R-:W-:-:S03]  /*14a80*/  ISETP.GE.U32.AND P0, PT, R71, 0x7f000001, PT ;  /* 0x7f0000014700780c */ /* 0x000fc60003f06070 */
[----:B------:R-:W-:Y:S01]  /*14a90*/  IMAD.WIDE.U32 R10, R70, R78, RZ ;  /* 0x0000004e460a7225 */ /* 0x000fe200078e00ff */
[----:B------:R-:W-:Y:S01]  /*14aa0*/  @P1 IADD3 R75, PT, PT, R75, -0x7f000001, RZ ;  /* 0x80ffffff4b4b1810 */ /* 0x000fe20007ffe0ff */
[----:B------:R-:W-:Y:S02]  /*14ab0*/  ISETP.GE.U32.AND P1, PT, R72, 0x7f000001, PT ;  /* 0x7f0000014800780c */ /* 0x000fe40003f26070 */
[----:B------:R-:W-:Y:S01]  /*14ac0*/  IMAD R123, R10, 0x7effffff, RZ ;  /* 0x7effffff0a7b7824 */ /* 0x000fe200078e02ff */
[----:B------:R-:W-:-:S03]  /*14ad0*/  @P2 IADD3 R91, PT, PT, R91, -0x7f000001, RZ ;  /* 0x80ffffff5b5b2810 */ /* 0x000fc60007ffe0ff */
[----:B------:R-:W-:Y:S01]  /*14ae0*/  IMAD.HI.U32 R22, R123, 0x7f000001, R10 ;  /* 0x7f0000017b167827 */ /* 0x000fe200078e000a */
[----:B------:R-:W-:-:S03]  /*14af0*/  IADD3 R123, PT, PT, R87, R75, RZ ;  /* 0x0000004b577b7210 */ /* 0x000fc60007ffe0ff */
[----:B------:R-:W-:Y:S01]  /*14b00*/  IMAD.WIDE.U32 R10, R20, R63, RZ ;  /* 0x0000003f140a7225 */ /* 0x000fe200078e00ff */
[----:B------:R-:W-:Y:S02]  /*14b10*/  IADD3 R91, PT, PT, R111, R91, RZ ;  /* 0x0000005b6f5b7210 */ /* 0x000fe40007ffe0ff */
[----:B------:R-:W-:Y:S01]  /*14b20*/  @P0 IADD3 R71, PT, PT, R71, -0x7f000001, RZ ;  /* 0x80ffffff47470810 */ /* 0x000fe20007ffe0ff */
[----:B------:R-:W-:Y:S01]  /*14b30*/  IMAD R111, R10, 0x7effffff, RZ ;  /* 0x7effffff0a6f7824 */ /* 0x000fe200078e02ff */
[----:B------:R-:W-:Y:S01]  /*14b40*/  ISETP.GE.U32.AND P0, PT, R123, 0x7f000001, PT ;  /* 0x7f0000017b00780c */ /* 0x000fe20003f06070 */
[----:B------:R-:W-:Y:S02]  /*14b50*/  @P1 IADD3 R72, PT, PT, R72, -0x7f000001, RZ ;  /* 0x80ffffff48481810 */ /* 0x000fe40007ffe0ff */
[----:B------:R-:W-:Y:S01]  /*14b60*/  IMAD.HI.U32 R111, R111, 0x7f000001, R10 ;  /* 0x7f0000016f6f7827 */ /* 0x000fe200078e000a */
[----:B------:R-:W-:-:S03]  /*14b70*/  ISETP.GE.U32.AND P1, PT, R12, 0x7f000001, PT ;  /* 0x7f0000010c00780c */ /* 0x000fc60003f26070 */
[----:B------:R-:W-:Y:S01]  /*14b80*/  IMAD.WIDE.U32 R10, R70, R92, RZ ;  /* 0x0000005c460a7225 */ /* 0x000fe200078e00ff */
[----:B------:R-:W-:-:S03]  /*14b90*/  IADD3 R105, PT, PT, R105, R113, RZ ;  /* 0x0000007169697210 */ /* 0x000fc60007ffe0ff */
[----:B------:R-:W-:Y:S02]  /*14ba0*/  IMAD R113, R10, 0x7effffff, RZ ;  /* 0x7effffff0a717824 */ /* 0x000fe400078e02ff */
[----:B------:R-:W-:Y:S02]  /*14bb0*/  @P0 IADD3 R123, PT, PT, R123, -0x7f000001, RZ ;  /* 0x80ffffff7b7b0810 */ /* 0x000fe40007ffe0ff */
[----:B------:R-:W-:Y:S01]  /*14bc0*/  IMAD.HI.U32 R113, R113, 0x7f000001, R10 ;  /* 0x7f00000171717827 */ /* 0x000fe200078e000a */
[----:B------:R-:W-:-:S03]  /*14bd0*/  ISETP.GE.U32.AND P0, PT, R91, 0x7f000001, PT ;  /* 0x7f0000015b00780c */ /* 0x000fc60003f06070 */
[----:B------:R-:W-:Y:S01]  /*14be0*/  IMAD.WIDE.U32 R10, R73, R77, RZ ;  /* 0x0000004d490a7225 */ /* 0x000fe200078e00ff */
[----:B------:R-:W-:-:S03]  /*14bf0*/  @P1 IADD3 R12, PT, PT, R12, -0x7f000001, RZ ;  /* 0x80ffffff0c0c1810 */ /* 0x000fc60007ffe0ff */
[----:B------:R-:W-:-:S04]  /*14c00*/  IMAD R87, R10, 0x7effffff, RZ ;  /* 0x7effffff0a577824 */ /* 0x000fc800078e02ff */
[----:B------:R-:W-:Y:S01]  /*14c10*/  IMAD.HI.U32 R87, R87, 0x7f000001, R10 ;  /* 0x7f00000157577827 */ /* 0x000fe200078e000a */
[----:B------:R-:W-:-:S03]  /*14c20*/  IADD3 R12, PT, PT, R123, R12, RZ ;  /* 0x0000000c7b0c7210 */ /* 0x000fc60007ffe0ff */
[----:B------:R-:W-:Y:S01]  /*14c30*/  IMAD.WIDE.U32 R10, R73, R78, RZ ;  /* 0x0000004e490a7225 */ /* 0x000fe200078e00ff */
[----:B------:R-:W-:-:S03]  /*14c40*/  @P0 IADD3 R91, PT, PT, R91, -0x7f000001, RZ ;  /* 0x80ffffff5b5b0810 */ /* 0x000fc60007ffe0ff */
[----:B------:R-:W-:Y:S01]  /*14c50*/  IMAD R75, R10, 0x7effffff, RZ ;  /* 0x7effffff0a4b7824 */ /* 0x000fe200078e02ff */
[----:B------:R-:W-:Y:S01]  /*14c60*/  ISETP.GE.U32.AND P1, PT, R90, 0x7f000001, PT ;  /* 0x7f0000015a00780c */ /* 0x000fe20003f26070 */
[----:B------:R-:W-:Y:S02]  /*14c70*/  ISETP.GE.U32.AND P0, PT, R12, 0x7f000001, PT ;  /* 0x7f0000010c00780c */ /* 0x000fe40003f06070 */
[----:B------:R-:W-:Y:S01]  /*14c80*/  IMAD.HI.U32 R75, R75, 0x7f000001, R10 ;  /* 0x7f0000014b4b7827 */ /* 0x000fe200078e000a */
[----:B------:R-:W-:-:S03]  /*14c90*/  IADD3 R72, PT, PT, R71, R72, RZ ;  /* 0x0000004847487210 */ /* 0x000fc60007ffe0ff */
[----:B------:R-:W-:-:S04]  /*14ca0*/  IMAD.WIDE.U32 R10, R77, UR7, RZ ;  /* 0x000000074d0a7c25 */ /* 0x000fc8000f8e00ff */
[----:B------:R-:W-:-:S04]  /*14cb0*/  IMAD R71, R10, 0x7effffff, RZ ;  /* 0x7effffff0a477824 */ /* 0x000fc800078e02ff */
[----:B------:R-:W-:Y:S01]  /*14cc0*/  IMAD.HI.U32 R71, R71, 0x7f000001, R10 ;  /* 0x7f00000147477827 */ /* 0x000fe200078e000a */
[----:B------:R-:W-:Y:S02]  /*14cd0*/  @P1 IADD3 R90, PT, PT, R90, -0x7f000001, RZ ;  /* 0x80ffffff5a5a1810 */ /* 0x000fe40007ffe0ff */
[----:B------:R-:W-:Y:S01]  /*14ce0*/  @P0 IADD3 R12, PT, PT, R12, -0x7f000001, RZ ;  /* 0x80ffffff0c0c0810 */ /* 0x000fe20007ffe0ff */
[----:B------:R-:W-:Y:S01]  /*14cf0*/  IMAD.WIDE.U32 R10, R70, R77, RZ ;  /* 0x0000004d460a7225 */ /* 0x000fe200078e00ff */
[----:B------:R-:W-:Y:S01]  /*14d00*/  ISETP.GE.U32.AND P1, PT, R109, 0x7f000001, PT ;  /* 0x7f0000016d00780c */ /* 0x000fe20003f26070 */
[----:B------:R-:W-:Y:S02]  /*14d10*/  ISETP.GE.U32.AND P0, PT, R105, 0x7f000001, PT ;  /* 0x7f0000016900780c */ /* 0x000fe40003f06070 */
[----:B------:R-:W-:Y:S01]  /*14d20*/  IMAD R123, R10, 0x7effffff, RZ ;  /* 0x7effffff0a7b7824 */ /* 0x000fe200078e02ff */
[----:B------:R-:W-:-:S03]  /*14d30*/  IADD3 R91, PT, PT, R91, R90, RZ ;  /* 0x0000005a5b5b7210 */ /* 0x000fc60007ffe0ff */
[----:B------:R-:W-:-:S04]  /*14d40*/  IMAD.HI.U32 R90, R123, 0x7f000001, R10 ;  /* 0x7f0000017b5a7827 */ /* 0x000fc800078e000a */
[----:B------:R-:W-:-:S04]  /*14d50*/  IMAD.WIDE.U32 R10, R12, R77, RZ ;  /* 0x0000004d0c0a7225 */ /* 0x000fc800078e00ff */
[----:B------:R-:W-:Y:S01]  /*14d60*/  IMAD R77, R10, 0x7effffff, RZ ;  /* 0x7effffff0a4d7824 */ /* 0x000fe200078e02ff */
[----:B------:R-:W-:Y:S02]  /*14d70*/  @P1 IADD3 R109, PT, PT, R109, -0x7f000001, RZ ;  /* 0x80ffffff6d6d1810 */ /* 0x000fe40007ffe0ff */
[----:B------:R-:W-:Y:S01]  /*14d80*/  @P0 IADD3 R105, PT, PT, R105, -0x7f000001, RZ ;  /* 0x80ffffff69690810 */ /* 0x000fe20007ffe0ff */
[----:B------:R-:W-:-:S04]  /*14d90*/  IMAD.HI.U32 R77, R77, 0x7f000001, R10 ;  /* 0x7f0000014d4d7827 */ /* 0x000fc800078e000a */
[----:B------:R-:W-:Y:S01]  /*14da0*/  IMAD.WIDE.U32 R10, R78, UR6, RZ ;  /* 0x000000064e0a7c25 */ /* 0x000fe2000f8e00ff */
[----:B------:R-:W-:-:S03]  /*14db0*/  IADD3 R109, PT, PT, R105, R109, RZ ;  /* 0x0000006d696d7210 */ /* 0x000fc60007ffe0ff */
[----:B------:R-:W-:-:S04]  /*14dc0*/  IMAD R105, R10, 0x7effffff, RZ ;  /* 0x7effffff0a697824 */ /* 0x000fc800078e02ff */
[----:B------:R-:W-:-:S05]  /*14dd0*/  IMAD.HI.U32 R10, R105, 0x7f000001, R10 ;  /* 0x7f000001690a7827 */ /* 0x000fca00078e000a */
[----:B------:R-:W-:Y:S01]  /*14de0*/  ISETP.GE.U32.AND P0, PT, R10, 0x7f000001, PT ;  /* 0x7f0000010a00780c */ /* 0x000fe20003f06070 */
[----:B------:R-:W-:-:S12]  /*14df0*/  ISETP.GE.U32.AND P1, PT, R71, 0x7f000001, PT ;  /* 0x7f0000014700780c */ /* 0x000fd80003f26070 */
[----:B------:R-:W-:-:S05]  /*14e00*/  @P0 IADD3 R10, PT, PT, R10, -0x7f000001, RZ ;  /* 0x80ffffff0a0a0810 */ /* 0x000fca0007ffe0ff */
[----:B------:R-:W-:Y:S01]  /*14e10*/  ISETP.GE.U32.AND P0, PT, R10, 0x7f000001, PT ;  /* 0x7f0000010a00780c */ /* 0x000fe20003f06070 */
[----:B------:R-:W-:-:S12]  /*14e20*/  @P1 IADD3 R71, PT, PT, R71, -0x7f000001, RZ ;  /* 0x80ffffff47471810 */ /* 0x000fd80007ffe0ff */
[----:B------:R-:W-:-:S04]  /*14e30*/  @P0 IADD3 R10, PT, PT, R10, -0x7f000001, RZ ;  /* 0x80ffffff0a0a0810 */ /* 0x000fc80007ffe0ff */
[----:B------:R-:W-:Y:S01]  /*14e40*/  IADD3 R71, PT, PT, R10, R71, RZ ;  /* 0x000000470a477210 */ /* 0x000fe20007ffe0ff */
[----:B------:R-:W-:-:S04]  /*14e50*/  IMAD.WIDE.U32 R10, R20, R78, RZ ;  /* 0x0000004e140a7225 */ /* 0x000fc800078e00ff */
[----:B------:R-:W-:-:S04]  /*14e60*/  IMAD R105, R10, 0x7effffff, RZ ;  /* 0x7effffff0a697824 */ /* 0x000fc800078e02ff */
[----:B------:R-:W-:-:S04]  /*14e70*/  IMAD.HI.U32 R105, R105, 0x7f000001, R10 ;  /* 0x7f00000169697827 */ /* 0x000fc800078e000a */
[----:B------:R-:W-:-:S04]  /*14e80*/  IMAD.WIDE.U32 R10, R12, R78, RZ ;  /* 0x0000004e0c0a7225 */ /* 0x000fc800078e00ff */
[----:B------:R-:W-:-:S04]  /*14e90*/  IMAD R123, R10, 0x7effffff, RZ ;  /* 0x7effffff0a7b7824 */ /* 0x000fc800078e02ff */
[----:B------:R-:W-:-:S05]  /*14ea0*/  IMAD.HI.U32 R123, R123, 0x7f000001, R10 ;  /* 0x7f0000017b7b7827 */ /* 0x000fca00078e000a */
[----:B------:R-:W-:Y:S01]  /*14eb0*/  ISETP.GE.U32.AND P2, PT, R123, 0x7f000001, PT ;  /* 0x7f0000017b00780c */ /* 0x000fe20003f46070 */
[----:B------:R-:W-:Y:S01]  /*14ec0*/  ISETP.GE.U32.AND P1, PT, R122, 0x7f000001, PT ;  /* 0x7f0000017a00780c */ /* 0x000fe20003f26070 */
[----:B------:R-:W-:-:S11]  /*14ed0*/  ISETP.GE.U32.AND P0, PT, R91, 0x7f000001, PT ;  /* 0x7f0000015b00780c */ /* 0x000fd60003f06070 */
[----:B------:R-:W-:-:S05]  /*14ee0*/  @P2 IADD3 R123, PT, PT, R123, -0x7f000001, RZ ;  /* 0x80ffffff7b7b2810 */ /* 0x000fca0007ffe0ff */
[----:B------:R-:W-:Y:S01]  /*14ef0*/  IMAD.WIDE.U32 R10, R123, 0x5fffffa, RZ ;  /* 0x05fffffa7b0a7825 */ /* 0x000fe200078e00ff */
[----:B------:R-:W-:-:S03]  /*14f00*/  @P1 IADD3 R122, PT, PT, R122, -0x7f000001, RZ ;  /* 0x80ffffff7a7a1810 */ /* 0x000fc60007ffe0ff */
[----:B------:R-:W-:Y:S01]  /*14f10*/  IMAD R123, R123, 0x6, RZ ;  /* 0x000000067b7b7824 */ /* 0x000fe200078e02ff */
[----:B------:R-:W-:-:S03]  /*14f20*/  @P0 IADD3 R91, PT, PT, R91, -0x7f000001, RZ ;  /* 0x80ffffff5b5b0810 */ /* 0x000fc60007ffe0ff */
[----:B------:R-:W-:-:S04]  /*14f30*/  IMAD.HI.U32 R78, R123, 0x7f000001, R10 ;  /* 0x7f0000017b4e7827 */ /* 0x000fc800078e000a */
[----:B------:R-:W-:Y:S01]  /*14f40*/  IMAD.WIDE.U32 R10, R63, UR8, RZ ;  /* 0x000000083f0a7c25 */ /* 0x000fe2000f8e00ff */
[----:B------:R-:W-:-:S03]  /*14f50*/  IADD3 R122, PT, PT, R91, R122, RZ ;  /* 0x0000007a5b7a7210 */ /* 0x000fc60007ffe0ff */
[----:B------:R-:W-:-:S04]  /*14f60*/  IMAD R91, R10, 0x7effffff, RZ ;  /* 0x7effffff0a5b7824 */ /* 0x000fc800078e02ff */
[----:B------:R-:W-:-:S05]  /*14f70*/  IMAD.HI.U32 R91, R91, 0x7f000001, R10 ;  /* 0x7f0000015b5b7827 */ /* 0x000fca00078e000a */
[----:B------:R-:W-:-:S13]  /*14f80*/  ISETP.GE.U32.AND P0, PT, R91, 0x7f000001, PT ;  /* 0x7f0000015b00780c */ /* 0x000fda0003f06070 */
[----:B------:R-:W-:-:S05]  /*14f90*/  @P0 IADD3 R91, PT, PT, R91, -0x7f000001, RZ ;  /* 0x80ffffff5b5b0810 */ /* 0x000fca0007ffe0ff */
[----:B------:R-:W-:-:S04]  /*14fa0*/  IMAD.WIDE.U32 R10, R91, 0x5fffffa, RZ ;  /* 0x05fffffa5b0a7825 */ /* 0x000fc800078e00ff */
[----:B------:R-:W-:-:S04]  /*14fb0*/  IMAD R91, R91, 0x6, RZ ;  /* 0x000000065b5b7824 */ /* 0x000fc800078e02ff */
[----:B------:R-:W-:Y:S01]  /*14fc0*/  IMAD.HI.U32 R10, R91, 0x7f000001, R10 ;  /* 0x7f0000015b0a7827 */ /* 0x000fe200078e000a */
[----:B------:R-:W-:-:S04]  /*14fd0*/  ISETP.GE.U32.AND P0, PT, R71, 0x7f000001, PT ;  /* 0x7f0000014700780c */ /* 0x000fc80003f06070 */
[----:B------:R-:W-:-:S09]  /*14fe0*/  ISETP.GE.U32.AND P1, PT, R10, 0x7f000001, PT ;  /* 0x7f0000010a00780c */ /* 0x000fd20003f26070 */
[----:B------:R-:W-:-:S04]  /*14ff0*/  @P0 IADD3 R71, PT, PT, R71, -0x7f000001, RZ ;  /* 0x80ffffff47470810 */ /* 0x000fc80007ffe0ff */
[----:B------:R-:W-:-:S04]  /*15000*/  @P1 IADD3 R10, PT, PT, R10, -0x7f000001, RZ ;  /* 0x80ffffff0a0a1810 */ /* 0x000fc80007ffe0ff */
[----:B------:R-:W-:Y:S01]  /*15010*/  IADD3 R71, PT, PT, R71, R10, RZ ;  /* 0x0000000a47477210 */ /* 0x000fe20007ffe0ff */
[----:B------:R-:W-:-:S04]  /*15020*/  IMAD.WIDE.U32 R10, R92, UR12, RZ ;  /* 0x0000000c5c0a7c25 */ /* 0x000fc8000f8e00ff */
        /* <DEDUP_REMOVED lines=12> */
[----:B------:R-:W-:-:S04]  /*150f0*/  IMAD.WIDE.U32 R10, R73, R63, RZ ;  /* 0x0000003f490a7225 */ /* 0x000fc800078e00ff */
[----:B------:R-:W-:-:S04]  /*15100*/  IMAD R91, R10, 0x7effffff, RZ ;  /* 0x7effffff0a5b7824 */ /* 0x000fc800078e02ff */
[----:B------:R-:W-:-:S05]  /*15110*/  IMAD.HI.U32 R91, R91, 0x7f000001, R10 ;  /* 0x7f0000015b5b7827 */ /* 0x000fca00078e000a */
[----:B------:R-:W-:-:S13]  /*15120*/  ISETP.GE.U32.AND P0, PT, R91, 0x7f000001, PT ;  /* 0x7f0000015b00780c */ /* 0x000fda0003f06070 */
[----:B------:R-:W-:-:S05]  /*15130*/  @P0 IADD3 R91, PT, PT, R91, -0x7f000001, RZ ;  /* 0x80ffffff5b5b0810 */ /* 0x000fca0007ffe0ff */
[----:B------:R-:W-:-:S04]  /*15140*/  IMAD.WIDE.U32 R10, R91, 0x5fffffa, RZ ;  /* 0x05fffffa5b0a7825 */ /* 0x000fc800078e00ff */
[----:B------:R-:W-:-:S04]  /*15150*/  IMAD R91, R91, 0x6, RZ ;  /* 0x000000065b5b7824 */ /* 0x000fc800078e02ff */
[----:B------:R-:W-:-:S04]  /*15160*/  IMAD.HI.U32 R91, R91, 0x7f000001, R10 ;  /* 0x7f0000015b5b7827 */ /* 0x000fc800078e000a */
[----:B------:R-:W-:-:S04]  /*15170*/  IMAD.WIDE.U32 R10, R12, R92, RZ ;  /* 0x0000005c0c0a7225 */ /* 0x000fc800078e00ff */
[----:B------:R-:W-:Y:S01]  /*15180*/  IMAD R123, R10, 0x7effffff, RZ ;  /* 0x7effffff0a7b7824 */ /* 0x000fe200078e02ff */
[----:B------:R-:W-:-:S03]  /*15190*/  ISETP.GE.U32.AND P0, PT, R109, 0x7f000001, PT ;  /* 0x7f0000016d00780c */ /* 0x000fc60003f06070 */
[----:B------:R-:W-:-:S04]  /*151a0*/  IMAD.HI.U32 R92, R123, 0x7f000001, R10 ;  /* 0x7f0000017b5c7827 */ /* 0x000fc800078e000a */
[----:B------:R-:W-:-:S04]  /*151b0*/  IMAD.WIDE.U32 R10, R63, UR12, RZ ;  /* 0x0000000c3f0a7c25 */ /* 0x000fc8000f8e00ff */
[----:B------:R-:W-:-:S04]  /*151c0*/  IMAD R123, R10, 0x7effffff, RZ ;  /* 0x7effffff0a7b7824 */ /* 0x000fc800078e02ff */
[----:B------:R-:W-:Y:S01]  /*151d0*/  IMAD.HI.U32 R123, R123, 0x7f000001, R10 ;  /* 0x7f0000017b7b7827 */ /* 0x000fe200078e000a */
[----:B------:R-:W-:-:S04]  /*151e0*/  @P0 IADD3 R109, PT, PT, R109, -0x7f000001, RZ ;  /* 0x80ffffff6d6d0810 */ /* 0x000fc80007ffe0ff */
[----:B------:R-:W-:-:S13]  /*151f0*/  ISETP.GE.U32.AND P0, PT, R123, 0x7f000001, PT ;  /* 0x7f0000017b00780c */ /* 0x000fda0003f06070 */
[----:B------:R-:W-:-:S05]  /*15200*/  @P0 IADD3 R123, PT, PT, R123, -0x7f000001, RZ ;  /* 0x80ffffff7b7b0810 */ /* 0x000fca0007ffe0ff */
[----:B------:R-:W-:-:S04]  /*15210*/  IMAD.WIDE.U32 R10, R123, 0x5fffffa, RZ ;  /* 0x05fffffa7b0a7825 */ /* 0x000fc800078e00ff */
[----:B------:R-:W-:-:S04]  /*15220*/  IMAD R123, R123, 0x6, RZ ;  /* 0x000000067b7b7824 */ /* 0x000fc800078e02ff */
[----:B------:R-:W-:Y:S01]  /*15230*/  IMAD.HI.U32 R123, R123, 0x7f000001, R10 ;  /* 0x7f0000017b7b7827 */ /* 0x000fe200078e000a */
[----:B------:R-:W-:Y:S01]  /*15240*/  ISETP.GE.U32.AND P1, PT, R114, 0x7f000001, PT ;  /* 0x7f0000017200780c */ /* 0x000fe20003f26070 */
[----:B------:R-:W-:-:S03]  /*15250*/  ISETP.GE.U32.AND P0, PT, R72, 0x7f000001, PT ;  /* 0x7f0000014800780c */ /* 0x000fc60003f06070 */
[----:B------:R-:W-:-:S09]  /*15260*/  ISETP.GE.U32.AND P2, PT, R123, 0x7f000001, PT ;  /* 0x7f0000017b00780c */ /* 0x000fd20003f46070 */
[----:B------:R-:W-:Y:S02]  /*15270*/  @P1 IADD3 R114, PT, PT, R114, -0x7f000001, RZ ;  /* 0x80ffffff72721810 */ /* 0x000fe40007ffe0ff */
[----:B------:R-:W-:Y:S02]  /*15280*/  @P0 IADD3 R72, PT, PT, R72, -0x7f000001, RZ ;  /* 0x80ffffff48480810 */ /* 0x000fe40007ffe0ff */
[----:B------:R-:W-:Y:S02]  /*15290*/  @P2 IADD3 R123, PT, PT, R123, -0x7f000001, RZ ;  /* 0x80ffffff7b7b2810 */ /* 0x000fe40007ffe0ff */
[----:B------:R-:W-:Y:S02]  /*152a0*/  IADD3 R109, PT, PT, R109, R114, RZ ;  /* 0x000000726d6d7210 */ /* 0x000fe40007ffe0ff */
[----:B------:R-:W-:-:S05]  /*152b0*/  IADD3 R114, PT, PT, R72, R123, RZ ;  /* 0x0000007b48727210 */ /* 0x000fca0007ffe0ff */
[----:B------:R-:W-:Y:S01]  /*152c0*/  ISETP.GE.U32.AND P0, PT, R114, 0x7f000001, PT ;  /* 0x7f0000017200780c */ /* 0x000fe20003f06070 */
[----:B------:R-:W-:-:S12]  /*152d0*/  ISETP.GE.U32.AND P1, PT, R71, 0x7f000001, PT ;  /* 0x7f0000014700780c */ /* 0x000fd80003f26070 */
[----:B------:R-:W-:Y:S01]  /*152e0*/  @P0 IADD3 R114, PT, PT, R114, -0x7f000001, RZ ;  /* 0x80ffffff72720810 */ /* 0x000fe20007ffe0ff */
[----:B------:R-:W-:Y:S01]  /*152f0*/  ISETP.GE.U32.AND P0, PT, R122, 0x7f000001, PT ;  /* 0x7f0000017a00780c */ /* 0x000fe20003f06070 */
[----:B------:R-:W-:Y:S01]  /*15300*/  IMAD.WIDE.U32 R10, R12, R63, RZ ;  /* 0x0000003f0c0a7225 */ /* 0x000fe200078e00ff */
[----:B------:R-:W-:-:S03]  /*15310*/  @P1 IADD3 R71, PT, PT, R71, -0x7f000001, RZ ;  /* 0x80ffffff47471810 */ /* 0x000fc60007ffe0ff */
[----:B------:R-:W-:-:S08]  /*15320*/  IMAD R63, R10, 0x7effffff, RZ ;  /* 0x7effffff0a3f7824 */ /* 0x000fd000078e02ff */
[----:B------:R-:W-:Y:S01]  /*15330*/  @P0 IADD3 R122, PT, PT, R122, -0x7f000001, RZ ;  /* 0x80ffffff7a7a0810 */ /* 0x000fe20007ffe0ff */
[----:B------:R-:W-:Y:S01]  /*15340*/  ISETP.GE.U32.AND P0, PT, R110, 0x7f000001, PT ;  /* 0x7f0000016e00780c */ /* 0x000fe20003f06070 */
[----:B------:R-:W-:-:S04]  /*15350*/  IMAD.HI.U32 R63, R63, 0x7f000001, R10 ;  /* 0x7f0000013f3f7827 */ /* 0x000fc800078e000a */
[----:B------:R-:W-:Y:S01]  /*15360*/  IMAD.WIDE.U32 R10, R23, R71, RZ ;  /* 0x00000047170a7225 */ /* 0x000fe200078e00ff */
[----:B------:R-:W-:-:S03]  /*15370*/  ISETP.GE.U32.AND P2, PT, R105, 0x7f000001, PT ;  /* 0x7f0000016900780c */ /* 0x000fc60003f46070 */
[----:B------:R-:W-:-:S04]  /*15380*/  IMAD R71, R10, 0x7effffff, RZ ;  /* 0x7effffff0a477824 */ /* 0x000fc800078e02ff */
[----:B------:R-:W-:Y:S01]  /*15390*/  @P0 IADD3 R110, PT, PT, R110, -0x7f000001, RZ ;  /* 0x80ffffff6e6e0810 */ /* 0x000fe20007ffe0ff */
[----:B------:R-:W-:Y:S01]  /*153a0*/  IMAD.HI.U32 R71, R71, 0x7f000001, R10 ;  /* 0x7f00000147477827 */ /* 0x000fe200078e000a */
[----:B------:R-:W-:Y:S01]  /*153b0*/  ISETP.GE.U32.AND P3, PT, R83, 0x7f000001, PT ;  /* 0x7f0000015300780c */ /* 0x000fe20003f66070 */
[----:B------:R-:W-:Y:S02]  /*153c0*/  ISETP.GE.U32.AND P0, PT, R109, 0x7f000001, PT ;  /* 0x7f0000016d00780c */ /* 0x000fe40003f06070 */
[----:B------:R-:W-:Y:S01]  /*153d0*/  IMAD.WIDE.U32 R10, R23, R70, RZ ;  /* 0x00000046170a7225 */ /* 0x000fe200078e00ff */
[----:B------:R-:W-:-:S03]  /*153e0*/  ISETP.GE.U32.AND P1, PT, R110, 0x7f000001, PT ;  /* 0x7f0000016e00780c */ /* 0x000fc60003f26070 */
[----:B------:R-:W-:Y:S01]  /*153f0*/  IMAD R123, R10, 0x7effffff, RZ ;  /* 0x7effffff0a7b7824 */ /* 0x000fe200078e02ff */
[----:B------:R-:W-:-:S03]  /*15400*/  @P2 IADD3 R105, PT, PT, R105, -0x7f000001, RZ ;  /* 0x80ffffff69692810 */ /* 0x000fc60007ffe0ff */
[----:B------:R-:W-:-:S04]  /*15410*/  IMAD.HI.U32 R72, R123, 0x7f000001, R10 ;  /* 0x7f0000017b487827 */ /* 0x000fc800078e000a */
[----:B------:R-:W-:Y:S01]  /*15420*/  IMAD.WIDE.U32 R10, R23, R114, RZ ;  /* 0x00000072170a7225 */ /* 0x000fe200078e00ff */
[----:B------:R-:W-:Y:S02]  /*15430*/  @P3 IADD3 R83, PT, PT, R83, -0x7f000001, RZ ;  /* 0x80ffffff53533810 */ /* 0x000fe40007ffe0ff */
[----:B------:R-:W-:Y:S01]  /*15440*/  @P1 IADD3 R110, PT, PT, R110, -0x7f000001, RZ ;  /* 0x80ffffff6e6e1810 */ /* 0x000fe20007ffe0ff */
[----:B------:R-:W-:Y:S01]  /*15450*/  IMAD R123, R10, 0x7effffff, RZ ;  /* 0x7effffff0a7b7824 */ /* 0x000fe200078e02ff */
[----:B------:R-:W-:Y:S01]  /*15460*/  @P0 IADD3 R109, PT, PT, R109, -0x7f000001, RZ ;  /* 0x80ffffff6d6d0810 */ /* 0x000fe20007ffe0ff */
[----:B------:R-:W-:Y:S01]  /*15470*/  ISETP.GE.U32.AND P1, PT, R90, 0x7f000001, PT ;  /* 0x7f0000015a00780c */ /* 0x000fe20003f26070 */
[----:B------:R-:W-:Y:S01]  /*15480*/  ISETP.GE.U32.AND P0, PT, R105, 0x7f000001, PT ;  /* 0x7f0000016900780c */ /* 0x000fe20003f06070 */
[----:B------:R-:W-:Y:S01]  /*15490*/  IMAD.HI.U32 R70, R123, 0x7f000001, R10 ;  /* 0x7f0000017b467827 */ /* 0x000fe200078e000a */
[----:B------:R-:W-:-:S03]  /*154a0*/  IADD3 R114, PT, PT, R110, R83, RZ ;  /* 0x000000536e727210 */ /* 0x000fc60007ffe0ff */
[----:B------:R-:W-:-:S04]  /*154b0*/  IMAD.WIDE.U32 R10, R23, R73, RZ ;  /* 0x00000049170a7225 */ /* 0x000fc800078e00ff */
[----:B------:R-:W-:Y:S02]  /*154c0*/  IMAD R73, R10, 0x7effffff, RZ ;  /* 0x7effffff0a497824 */ /* 0x000fe400078e02ff */
[----:B------:R-:W-:Y:S01]  /*154d0*/  IMAD.WIDE.U32 R122, R23, R122, RZ ;  /* 0x0000007a177a7225 */ /* 0x000fe200078e00ff */
[----:B------:R-:W-:-:S03]  /*154e0*/  ISETP.GE.U32.AND P2, PT, R114, 0x7f000001, PT ;  /* 0x7f0000017200780c */ /* 0x000fc60003f46070 */
[----:B------:R-:W-:Y:S01]  /*154f0*/  IMAD.HI.U32 R73, R73, 0x7f000001, R10 ;  /* 0x7f00000149497827 */ /* 0x000fe200078e000a */
[----:B------:R-:W-:Y:S02]  /*15500*/  @P1 IADD3 R90, PT, PT, R90, -0x7f000001, RZ ;  /* 0x80ffffff5a5a1810 */ /* 0x000fe40007ffe0ff */
[----:B------:R-:W-:Y:S01]  /*15510*/  @P0 IADD3 R105, PT, PT, R105, -0x7f000001, RZ ;  /* 0x80ffffff69690810 */ /* 0x000fe20007ffe0ff */
[----:B------:R-:W-:Y:S01]  /*15520*/  IMAD R11, R122, 0x7effffff, RZ ;  /* 0x7effffff7a0b7824 */ /* 0x000fe200078e02ff */
[----:B------:R-:W-:-:S03]  /*15530*/  ISETP.GE.U32.AND P4, PT, R92, 0x7f000001, PT ;  /* 0x7f0000015c00780c */ /* 0x000fc60003f86070 */
[----:B------:R-:W-:Y:S01]  /*15540*/  IMAD.HI.U32 R122, R11, 0x7f000001, R122 ;  /* 0x7f0000010b7a7827 */ /* 0x000fe200078e007a */
[----:B------:R-:W-:-:S03]  /*15550*/  IADD3 R110, PT, PT, R105, R90, RZ ;  /* 0x0000005a696e7210 */ /* 0x000fc60007ffe0ff */
[----:B------:R-:W-:Y:S01]  /*15560*/  IMAD.WIDE.U32 R10, R23, R12, RZ ;  /* 0x0000000c170a7225 */ /* 0x000fe200078e00ff */
[----:B------:R-:W-:-:S03]  /*15570*/  @P2 IADD3 R114, PT, PT, R114, -0x7f000001, RZ ;  /* 0x80ffffff72722810 */ /* 0x000fc60007ffe0ff */
[----:B------:R-:W-:Y:S01]  /*15580*/  IMAD R123, R10, 0x7effffff, RZ ;  /* 0x7effffff0a7b7824 */ /* 0x000fe200078e02ff */
[----:B------:R-:W-:Y:S01]  /*15590*/  ISETP.GE.U32.AND P2, PT, R91, 0x7f000001, PT ;  /* 0x7f0000015b00780c */ /* 0x000fe20003f46070 */
[----:B------:R-:W-:Y:S02]  /*155a0*/  ISETP.GE.U32.AND P0, PT, R110, 0x7f000001, PT ;  /* 0x7f0000016e00780c */ /* 0x000fe40003f06070 */
[----:B------:R-:W-:-:S04]  /*155b0*/  IMAD.HI.U32 R12, R123, 0x7f000001, R10 ;  /* 0x7f0000017b0c7827 */ /* 0x000fc800078e000a */
[----:B------:R-:W-:Y:S01]  /*155c0*/  IMAD.WIDE.U32 R10, R23, R109, RZ ;  /* 0x0000006d170a7225 */ /* 0x000fe200078e00ff */
[----:B------:R-:W-:-:S03]  /*155d0*/  @P4 IADD3 R92, PT, PT, R92, -0x7f000001, RZ ;  /* 0x80ffffff5c5c4810 */ /* 0x000fc60007ffe0ff */
[----:B------:R-:W-:-:S04]  /*155e0*/  IMAD R83, R10, 0x7effffff, RZ ;  /* 0x7effffff0a537824 */ /* 0x000fc800078e02ff */
[----:B------:R-:W-:Y:S01]  /*155f0*/  IMAD.HI.U32 R83, R83, 0x7f000001, R10 ;  /* 0x7f00000153537827 */ /* 0x000fe200078e000a */
[----:B------:R-:W-:Y:S02]  /*15600*/  @P2 IADD3 R91, PT, PT, R91, -0x7f000001, RZ ;  /* 0x80ffffff5b5b2810 */ /* 0x000fe40007ffe0ff */
[----:B------:R-:W-:Y:S01]  /*15610*/  @P0 IADD3 R110, PT, PT, R110, -0x7f000001, RZ ;  /* 0x80ffffff6e6e0810 */ /* 0x000fe20007ffe0ff */
[----:B------:R-:W-:-:S04]  /*15620*/  IMAD.WIDE.U32 R10, R92, 0x5fffffa, RZ ;  /* 0x05fffffa5c0a7825 */ /* 0x000fc800078e00ff */
[----:B------:R-:W-:-:S04]  /*15630*/  IMAD R105, R92, 0x6, RZ ;  /* 0x000000065c697824 */ /* 0x000fc800078e02ff */
[----:B------:R-:W-:Y:S01]  /*15640*/  IMAD.HI.U32 R90, R105, 0x7f000001, R10 ;  /* 0x7f000001695a7827 */ /* 0x000fe200078e000a */
[----:B------:R-:W-:Y:S02]  /*15650*/  IADD3 R105, PT, PT, R110, R91, RZ ;  /* 0x0000005b6e697210 */ /* 0x000fe40007ffe0ff */
[----:B------:R-:W2:Y:S01]  /*15660*/  LDL R91, [R1+0x110] ;  /* 0x00011000015b7983 */ /* 0x000ea20000100800 */
[----:B------:R-:W-:-:S13]  /*15670*/  ISETP.GE.U32.AND P3, PT, R95, 0x7f000001, PT ;  /* 0x7f0000015f00780c */ /* 0x000fda0003f66070 */
[----:B------:R-:W-:-:S04]  /*15680*/  @P3 IADD3 R95, PT, PT, R95, -0x7f000001, RZ ;  /* 0x80ffffff5f5f3810 */ /* 0x000fc80007ffe0ff */
[----:B------:R-:W-:Y:S01]  /*15690*/  IADD3 R95, PT, PT, R114, R95, RZ ;  /* 0x0000005f725f7210 */ /* 0x000fe20007ffe0ff */
[----:B------:R-:W-:-:S04]  /*156a0*/  ISETP.GE.U32.AND P3, PT, R78, 0x7f000001, PT ;  /* 0x7f0000014e00780c */ /* 0x000fc80003f66070 */
[----:B------:R-:W-:Y:S01]  /*156b0*/  ISETP.GE.U32.AND P1, PT, R95, 0x7f000001, PT ;  /* 0x7f0000015f00780c */ /* 0x000fe20003f26070 */
[----:B------:R-:W-:-:S08]  /*156c0*/  ISETP.GE.U32.AND P0, PT, R105, 0x7f000001, PT ;  /* 0x7f0000016900780c */ /* 0x000fd00003f06070 */
[----:B------:R-:W-:-:S04]  /*156d0*/  @P3 IADD3 R78, PT, PT, R78, -0x7f000001, RZ ;  /* 0x80ffffff4e4e3810 */ /* 0x000fc80007ffe0ff */
[----:B------:R-:W-:Y:S01]  /*156e0*/  @P1 IADD3 R95, PT, PT, R95, -0x7f000001, RZ ;  /* 0x80ffffff5f5f1810 */ /* 0x000fe20007ffe0ff */
[----:B------:R-:W-:-:S03]  /*156f0*/  ISETP.GE.U32.AND P1, PT, R90, 0x7f000001, PT ;  /* 0x7f0000015a00780c */ /* 0x000fc60003f26070 */
[----:B------:R-:W-:Y:S02]  /*15700*/  IADD3 R92, PT, PT, R95, R78, RZ ;  /* 0x0000004e5f5c7210 */ /* 0x000fe40007ffe0ff */
[----:B------:R-:W-:Y:S01]  /*15710*/  @P0 IADD3 R105, PT, PT, R105, -0x7f000001, RZ ;  /* 0x80ffffff69690810 */ /* 0x000fe20007ffe0ff */
[----:B------:R-:W-:Y:S01]  /*15720*/  ISETP.GE.U32.AND P2, PT, R63, 0x7f000001, PT ;  /* 0x7f0000013f00780c */ /* 0x000fe20003f46070 */
[----:B------:R-:W-:Y:S01]  /*15730*/  IMAD.WIDE.U32 R10, R23, R20, RZ ;  /* 0x00000014170a7225 */ /* 0x000fe200078e00ff */
[----:B------:R-:W3:Y:S01]  /*15740*/  LDL R78, [R1+0x114] ;  /* 0x00011400014e7983 */ /* 0x000ee20000100800 */
[----:B------:R-:W-:-:S04]  /*15750*/  ISETP.GE.U32.AND P0, PT, R92, 0x7f000001, PT ;  /* 0x7f0000015c00780c */ /* 0x000fc80003f06070 */
[----:B------:R-:W-:-:S04]  /*15760*/  @P1 IADD3 R90, PT, PT, R90, -0x7f000001, RZ ;  /* 0x80ffffff5a5a1810 */ /* 0x000fc80007ffe0ff */
[----:B------:R-:W-:Y:S01]  /*15770*/  IADD3 R105, PT, PT, R105, R90, RZ ;  /* 0x0000005a69697210 */ /* 0x000fe20007ffe0ff */
[----:B------:R-:W-:Y:S01]  /*15780*/  IMAD R95, R10, 0x7effffff, RZ ;  /* 0x7effffff0a5f7824 */ /* 0x000fe200078e02ff */
[----:B------:R-:W-:-:S03]  /*15790*/  @P2 IADD3 R63, PT, PT, R63, -0x7f000001, RZ ;  /* 0x80ffffff3f3f2810 */ /* 0x000fc60007ffe0ff */
[----:B------:R-:W-:Y:S01]  /*157a0*/  @P0 IADD3 R92, PT, PT, R92, -0x7f000001, RZ ;  /* 0x80ffffff5c5c0810 */ /* 0x000fe20007ffe0ff */
[----:B------:R-:W-:Y:S01]  /*157b0*/  ISETP.GE.U32.AND P0, PT, R105, 0x7f000001, PT ;  /* 0x7f0000016900780c */ /* 0x000fe20003f06070 */
[----:B------:R-:W-:-:S04]  /*157c0*/  IMAD.HI.U32 R20, R95, 0x7f000001, R10 ;  /* 0x7f0000015f147827 */ /* 0x000fc800078e000a */
[----:B------:R-:W-:-:S04]  /*157d0*/  IMAD.WIDE.U32 R10, R63, 0x5fffffa, RZ ;  /* 0x05fffffa3f0a7825 */ /* 0x000fc800078e00ff */
[----:B------:R-:W-:-:S04]  /*157e0*/  IMAD R63, R63, 0x6, RZ ;  /* 0x000000063f3f7824 */ /* 0x000fc800078e02ff */
[----:B------:R-:W-:Y:S01]  /*157f0*/  IMAD.HI.U32 R110, R63, 0x7f000001, R10 ;  /* 0x7f0000013f6e7827 */ /* 0x000fe200078e000a */
[----:B------:R-:W-:Y:S01]  /*15800*/  @P0 IADD3 R105, PT, PT, R105, -0x7f000001, RZ ;  /* 0x80ffffff69690810 */ /* 0x000fe20007ffe0ff */
[----:B------:R-:W-:Y:S02]  /*15810*/  ISETP.GE.U32.AND P0, PT, R58, 0x7f000001, PT ;  /* 0x7f0000013a00780c */ /* 0x000fe40003f06070 */
[----:B------:R-:W-:-:S04]  /*15820*/  IMAD.WIDE.U32 R10, R92, R25, RZ ;  /* 0x000000195c0a7225 */ /* 0x000fc800078e00ff */
[----:B------:R-:W-:-:S04]  /*15830*/  IMAD R109, R10, 0x7effffff, RZ ;  /* 0x7effffff0a6d7824 */ /* 0x000fc800078e02ff */
[----:B------:R-:W-:-:S04]  /*15840*/  IMAD.HI.U32 R109, R109, 0x7f000001, R10 ;  /* 0x7f0000016d6d7827 */ /* 0x000fc800078e000a */
[----:B------:R-:W-:Y:S01]  /*15850*/  IMAD.WIDE.U32 R10, R105, R24, RZ ;  /* 0x00000018690a7225 */ /* 0x000fe200078e00ff */
[----:B------:R-:W-:-:S03]  /*15860*/  @P0 IADD3 R58, PT, PT, R58, -0x7f000001, RZ ;  /* 0x80ffffff3a3a0810 */ /* 0x000fc60007ffe0ff */
[----:B------:R-:W-:Y:S01]  /*15870*/  IMAD R95, R10, 0x7effffff, RZ ;  /* 0x7effffff0a5f7824 */ /* 0x000fe200078e02ff */
[----:B------:R-:W-:-:S03]  /*15880*/  ISETP.GE.U32.AND P1, PT, R22, 0x7f000001, PT ;  /* 0x7f0000011600780c */ /* 0x000fc60003f26070 */
[----:B------:R-:W-:Y:S01]  /*15890*/  IMAD.HI.U32 R95, R95, 0x7f000001, R10 ;  /* 0x7f0000015f5f7827 */ /* 0x000fe200078e000a */
[----:B------:R-:W-:-:S03]  /*158a0*/  ISETP.GE.U32.AND P0, PT, R58, 0x7f000001, PT ;  /* 0x7f0000013a00780c */ /* 0x000fc60003f06070 */
        /* <DEDUP_REMOVED lines=9> */
[----:B------:R-:W-:Y:S01]  /*15940*/  IMAD.WIDE.U32 R10, R92, R24, RZ ;  /* 0x000000185c0a7225 */ /* 0x000fe200078e00ff */
[----:B------:R-:W-:-:S03]  /*15950*/  ISETP.GE.U32.AND P1, PT, R87, 0x7f000001, PT ;  /* 0x7f0000015700780c */ /* 0x000fc60003f26070 */
[----:B------:R-:W-:Y:S01]  /*15960*/  IMAD R123, R10, 0x7effffff, RZ ;  /* 0x7effffff0a7b7824 */ /* 0x000fe200078e02ff */
[----:B------:R-:W-:-:S03]  /*15970*/  ISETP.GE.U32.AND P0, PT, R58, 0x7f000001, PT ;  /* 0x7f0000013a00780c */ /* 0x000fc60003f06070 */
[----:B------:R-:W-:-:S04]  /*15980*/  IMAD.HI.U32 R22, R123, 0x7f000001, R10 ;  /* 0x7f0000017b167827 */ /* 0x000fc800078e000a */
[----:B------:R-:W-:-:S04]  /*15990*/  IMAD.WIDE.U32 R10, R92, R29, RZ ;  /* 0x0000001d5c0a7225 */ /* 0x000fc800078e00ff */
[----:B------:R-:W-:Y:S01]  /*159a0*/  IMAD R123, R10, 0x7effffff, RZ ;  /* 0x7effffff0a7b7824 */ /* 0x000fe200078e02ff */
[----:B------:R-:W-:-:S03]  /*159b0*/  @P1 IADD3 R87, PT, PT, R87, -0x7f000001, RZ ;  /* 0x80ffffff57571810 */ /* 0x000fc60007ffe0ff */
[----:B------:R-:W-:Y:S01]  /*159c0*/  IMAD.HI.U32 R92, R123, 0x7f000001, R10 ;  /* 0x7f0000017b5c7827 */ /* 0x000fe200078e000a */
[----:B------:R-:W-:-:S03]  /*159d0*/  @P0 IADD3 R58, PT, PT, R58, -0x7f000001, RZ ;  /* 0x80ffffff3a3a0810 */ /* 0x000fc60007ffe0ff */
[----:B------:R-:W-:-:S04]  /*159e0*/  IMAD.WIDE.U32 R10, R105, R26, RZ ;  /* 0x0000001a690a7225 */ /* 0x000fc800078e00ff */
[----:B------:R-:W-:Y:S01]  /*159f0*/  IMAD R123, R10, 0x7effffff, RZ ;  /* 0x7effffff0a7b7824 */ /* 0x000fe200078e02ff */
[----:B------:R-:W-:-:S03]  /*15a00*/  IADD3 R87, PT, PT, R58, R87, RZ ;  /* 0x000000573a577210 */ /* 0x000fc60007ffe0ff */
[----:B------:R-:W-:-:S04]  /*15a10*/  IMAD.HI.U32 R58, R123, 0x7f000001, R10 ;  /* 0x7f0000017b3a7827 */ /* 0x000fc800078e000a */
[----:B------:R-:W-:Y:S02]  /*15a20*/  IMAD.WIDE.U32 R10, R105, R29, RZ ;  /* 0x0000001d690a7225 */ /* 0x000fe400078e00ff */
[----:B------:R-:W4:Y:S01]  /*15a30*/  LDL R105, [R1+0x118] ;  /* 0x0001180001697983 */ /* 0x000f220000100800 */
[----:B------:R-:W-:Y:S01]  /*15a40*/  ISETP.GE.U32.AND P2, PT, R110, 0x7f000001, PT ;  /* 0x7f0000016e00780c */ /* 0x000fe20003f46070 */
[----:B------:R-:W-:Y:S01]  /*15a50*/  ISETP.GE.U32.AND P1, PT, R87, 0x7f000001, PT ;  /* 0x7f0000015700780c */ /* 0x000fe20003f26070 */
[----:B------:R-:W-:-:S11]  /*15a60*/  IMAD R123, R10, 0x7effffff, RZ ;  /* 0x7effffff0a7b7824 */ /* 0x000fd600078e02ff */
[----:B------:R-:W-:Y:S02]  /*15a70*/  @P2 IADD3 R110, PT, PT, R110, -0x7f000001, RZ ;  /* 0x80ffffff6e6e2810 */ /* 0x000fe40007ffe0ff */
[----:B------:R-:W-:Y:S01]  /*15a80*/  @P1 IADD3 R87, PT, PT, R87, -0x7f000001, RZ ;  /* 0x80ffffff57571810 */ /* 0x000fe20007ffe0ff */
[----:B------:R-:W-:-:S03]  /*15a90*/  IMAD.HI.U32 R123, R123, 0x7f000001, R10 ;  /* 0x7f0000017b7b7827 */ /* 0x000fc600078e000a */
[----:B------:R-:W-:Y:S02]  /*15aa0*/  IADD3 R110, PT, PT, R87, R110, RZ ;  /* 0x0000006e576e7210 */ /* 0x000fe40007ffe0ff */
[----:B------:R-:W4:Y:S01]  /*15ab0*/  LDL R87, [R1+0x11c] ;  /* 0x00011c0001577983 */ /* 0x000f220000100800 */
[----:B------:R-:W-:Y:S01]  /*15ac0*/  ISETP.GE.U32.AND P0, PT, R111, 0x7f000001, PT ;  /* 0x7f0000016f00780c */ /* 0x000fe20003f06070 */
[----:B------:R-:W-:Y:S01]  /*15ad0*/  ISETP.GE.U32.AND P2, PT, R123, 0x7f000001, PT ;  /* 0x7f0000017b00780c */ /* 0x000fe20003f46070 */
[----:B------:R-:W-:-:S11]  /*15ae0*/  ISETP.GE.U32.AND P1, PT, R113, 0x7f000001, PT ;  /* 0x7f0000017100780c */ /* 0x000fd60003f26070 */
[----:B------:R-:W-:Y:S02]  /*15af0*/  @P0 IADD3 R111, PT, PT, R111, -0x7f000001, RZ ;  /* 0x80ffffff6f6f0810 */ /* 0x000fe40007ffe0ff */
[----:B------:R-:W-:Y:S01]  /*15b00*/  @P2 IADD3 R123, PT, PT, R123, -0x7f000001, RZ ;  /* 0x80ffffff7b7b2810 */ /* 0x000fe20007ffe0ff */
[----:B------:R-:W-:Y:S02]  /*15b10*/  ISETP.GE.U32.AND P2, PT, R110, 0x7f000001, PT ;  /* 0x7f0000016e00780c */ /* 0x000fe40003f46070 */
[----:B------:R-:W-:Y:S02]  /*15b20*/  ISETP.GE.U32.AND P0, PT, R111, 0x7f000001, PT ;  /* 0x7f0000016f00780c */ /* 0x000fe40003f06070 */
[----:B------:R-:W-:Y:S01]  /*15b30*/  IMAD.WIDE.U32 R10, R123, 0x5fffffa, RZ ;  /* 0x05fffffa7b0a7825 */ /* 0x000fe200078e00ff */
[----:B------:R-:W-:-:S03]  /*15b40*/  @P1 IADD3 R113, PT, PT, R113, -0x7f000001, RZ ;  /* 0x80ffffff71711810 */ /* 0x000fc60007ffe0ff */
[----:B------:R-:W-:-:S05]  /*15b50*/  IMAD R123, R123, 0x6, RZ ;  /* 0x000000067b7b7824 */ /* 0x000fca00078e02ff */
[----:B------:R-:W-:Y:S01]  /*15b60*/  @P2 IADD3 R110, PT, PT, R110, -0x7f000001, RZ ;  /* 0x80ffffff6e6e2810 */ /* 0x000fe20007ffe0ff */
[----:B------:R-:W-:Y:S01]  /*15b70*/  IMAD.HI.U32 R114, R123, 0x7f000001, R10 ;  /* 0x7f0000017b727827 */ /* 0x000fe200078e000a */
[----:B------:R-:W-:-:S03]  /*15b80*/  @P0 IADD3 R111, PT, PT, R111, -0x7f000001, RZ ;  /* 0x80ffffff6f6f0810 */ /* 0x000fc60007ffe0ff */
[----:B------:R-:W-:Y:S01]  /*15b90*/  IMAD.WIDE.U32 R10, R110, R26, RZ ;  /* 0x0000001a6e0a7225 */ /* 0x000fe200078e00ff */
[----:B------:R-:W-:-:S03]  /*15ba0*/  IADD3 R116, PT, PT, R111, R113, RZ ;  /* 0x000000716f747210 */ /* 0x000fc60007ffe0ff */
        /* <DEDUP_REMOVED lines=11> */
[----:B------:R-:W-:Y:S01]  /*15c60*/  IMAD.WIDE.U32 R10, R110, R24, RZ ;  /* 0x000000186e0a7225 */ /* 0x000fe200078e00ff */
[----:B------:R-:W-:-:S03]  /*15c70*/  IADD3 R124, PT, PT, R116, R75, RZ ;  /* 0x0000004b747c7210 */ /* 0x000fc60007ffe0ff */
[----:B------:R-:W-:-:S04]  /*15c80*/  IMAD R75, R10, 0x7effffff, RZ ;  /* 0x7effffff0a4b7824 */ /* 0x000fc800078e02ff */
[----:B------:R-:W-:-:S04]  /*15c90*/  IMAD.HI.U32 R116, R75, 0x7f000001, R10 ;  /* 0x7f0000014b747827 */ /* 0x000fc800078e000a */
[----:B------:R-:W-:Y:S01]  /*15ca0*/  IMAD.WIDE.U32 R10, R110, R25, RZ ;  /* 0x000000196e0a7225 */ /* 0x000fe200078e00ff */
[----:B------:R-:W-:Y:S01]  /*15cb0*/  ISETP.GE.U32.AND P1, PT, R77, 0x7f000001, PT ;  /* 0x7f0000014d00780c */ /* 0x000fe20003f26070 */
[----:B------:R-:W-:Y:S02]  /*15cc0*/  ISETP.GE.U32.AND P0, PT, R124, 0x7f000001, PT ;  /* 0x7f0000017c00780c */ /* 0x000fe40003f06070 */
[----:B------:R-:W-:-:S04]  /*15cd0*/  IMAD R75, R10, 0x7effffff, RZ ;  /* 0x7effffff0a4b7824 */ /* 0x000fc800078e02ff */
[----:B------:R-:W-:-:S04]  /*15ce0*/  IMAD.HI.U32 R75, R75, 0x7f000001, R10 ;  /* 0x7f0000014b4b7827 */ /* 0x000fc800078e000a */
[----:B------:R-:W-:-:S04]  /*15cf0*/  IMAD.WIDE.U32 R10, R110, R29, RZ ;  /* 0x0000001d6e0a7225 */ /* 0x000fc800078e00ff */
[----:B------:R-:W-:Y:S01]  /*15d00*/  IMAD R113, R10, 0x7effffff, RZ ;  /* 0x7effffff0a717824 */ /* 0x000fe200078e02ff */
[----:B------:R-:W-:Y:S02]  /*15d10*/  @P1 IADD3 R77, PT, PT, R77, -0x7f000001, RZ ;  /* 0x80ffffff4d4d1810 */ /* 0x000fe40007ffe0ff */
[----:B------:R-:W-:Y:S01]  /*15d20*/  @P0 IADD3 R124, PT, PT, R124, -0x7f000001, RZ ;  /* 0x80ffffff7c7c0810 */ /* 0x000fe20007ffe0ff */
[----:B------:R-:W-:-:S03]  /*15d30*/  IMAD.HI.U32 R113, R113, 0x7f000001, R10 ;  /* 0x7f00000171717827 */ /* 0x000fc600078e000a */
[----:B------:R-:W-:Y:S02]  /*15d40*/  IADD3 R77, PT, PT, R124, R77, RZ ;  /* 0x0000004d7c4d7210 */ /* 0x000fe40007ffe0ff */
[----:B------:R-:W-:-:S03]  /*15d50*/  ISETP.GE.U32.AND P2, PT, R113, 0x7f000001, PT ;  /* 0x7f0000017100780c */ /* 0x000fc60003f46070 */
[----:B------:R-:W-:Y:S01]  /*15d60*/  ISETP.GE.U32.AND P1, PT, R77, 0x7f000001, PT ;  /* 0x7f0000014d00780c */ /* 0x000fe20003f26070 */
[----:B------:R-:W-:-:S09]  /*15d70*/  ISETP.GE.U32.AND P0, PT, R16, 0x7f000001, PT ;  /* 0x7f0000011000780c */ /* 0x000fd20003f06070 */
[----:B------:R-:W-:-:S03]  /*15d80*/  @P2 IADD3 R113, PT, PT, R113, -0x7f000001, RZ ;  /* 0x80ffffff71712810 */ /* 0x000fc60007ffe0ff */
[----:B------:R-:W-:Y:S02]  /*15d90*/  @P1 IADD3 R77, PT, PT, R77, -0x7f000001, RZ ;  /* 0x80ffffff4d4d1810 */ /* 0x000fe40007ffe0ff */
[----:B------:R-:W-:Y:S01]  /*15da0*/  IMAD.WIDE.U32 R10, R113, 0x5fffffa, RZ ;  /* 0x05fffffa710a7825 */ /* 0x000fe200078e00ff */
[----:B------:R-:W-:-:S03]  /*15db0*/  @P0 IADD3 R16, PT, PT, R16, -0x7f000001, RZ ;  /* 0x80ffffff10100810 */ /* 0x000fc60007ffe0ff */
[----:B------:R-:W-:-:S04]  /*15dc0*/  IMAD R113, R113, 0x6, RZ ;  /* 0x0000000671717824 */ /* 0x000fc800078e02ff */
[----:B------:R-:W-:Y:S01]  /*15dd0*/  IMAD.HI.U32 R113, R113, 0x7f000001, R10 ;  /* 0x7f00000171717827 */ /* 0x000fe200078e000a */
[----:B--2---:R-:W-:-:S03]  /*15de0*/  IADD3 R110, PT, PT, R16, R91, RZ ;  /* 0x0000005b106e7210 */ /* 0x004fc60007ffe0ff */
        /* <DEDUP_REMOVED lines=9> */
[----:B------:R-:W-:-:S04]  /*15e80*/  IMAD R123, R10, 0x7effffff, RZ ;  /* 0x7effffff0a7b7824 */ /* 0x000fc800078e02ff */
[----:B------:R-:W-:Y:S01]  /*15e90*/  IMAD.HI.U32 R123, R123, 0x7f000001, R10 ;  /* 0x7f0000017b7b7827 */ /* 0x000fe200078e000a */
[----:B------:R-:W-:-:S04]  /*15ea0*/  ISETP.GE.U32.AND P0, PT, R110, 0x7f000001, PT ;  /* 0x7f0000016e00780c */ /* 0x000fc80003f06070 */
[----:B------:R-:W-:Y:S01]  /*15eb0*/  ISETP.GE.U32.AND P1, PT, R123, 0x7f000001, PT ;  /* 0x7f0000017b00780c */ /* 0x000fe20003f26070 */
[----:B------:R0:W-:Y:S08]  /*15ec0*/  STL [R1+0x110], R110 ;  /* 0x0001106e01007387 */ /* 0x0001f00000100800 */
[----:B0-----:R-:W-:Y:S01]  /*15ed0*/  @P0 IADD3 R110, PT, PT, R110, -0x7f000001, RZ ;  /* 0x80ffffff6e6e0810 */ /* 0x001fe20007ffe0ff */
[----:B------:R-:W-:-:S03]  /*15ee0*/  ISETP.GE.U32.AND P0, PT, R21, 0x7f000001, PT ;  /* 0x7f0000011500780c */ /* 0x000fc60003f06070 */
[----:B------:R-:W-:-:S05]  /*15ef0*/  @P1 IADD3 R123, PT, PT, R123, -0x7f000001, RZ ;  /* 0x80ffffff7b7b1810 */ /* 0x000fca0007ffe0ff */
[----:B------:R-:W-:-:S04]  /*15f00*/  IMAD.WIDE.U32 R10, R123, 0x5fffffa, RZ ;  /* 0x05fffffa7b0a7825 */ /* 0x000fc800078e00ff */
[----:B------:R-:W-:-:S04]  /*15f10*/  IMAD R123, R123, 0x6, RZ ;  /* 0x000000067b7b7824 */ /* 0x000fc800078e02ff */
[----:B------:R-:W-:Y:S01]  /*15f20*/  IMAD.HI.U32 R16, R123, 0x7f000001, R10 ;  /* 0x7f0000017b107827 */ /* 0x000fe200078e000a */
[----:B------:R-:W-:-:S03]  /*15f30*/  @P0 IADD3 R21, PT, PT, R21, -0x7f000001, RZ ;  /* 0x80ffffff15150810 */ /* 0x000fc60007ffe0ff */
[----:B------:R-:W-:-:S04]  /*15f40*/  IMAD.WIDE.U32 R10, R77, R24, RZ ;  /* 0x000000184d0a7225 */ /* 0x000fc800078e00ff */
[----:B------:R-:W-:Y:S01]  /*15f50*/  IMAD R123, R10, 0x7effffff, RZ ;  /* 0x7effffff0a7b7824 */ /* 0x000fe200078e02ff */
[----:B---3--:R-:W-:-:S03]  /*15f60*/  IADD3 R21, PT, PT, R21, R78, RZ ;  /* 0x0000004e15157210 */ /* 0x008fc60007ffe0ff */
[----:B------:R-:W-:-:S04]  /*15f70*/  IMAD.HI.U32 R78, R123, 0x7f000001, R10 ;  /* 0x7f0000017b4e7827 */ /* 0x000fc800078e000a */
[----:B------:R-:W-:-:S04]  /*15f80*/  IMAD.WIDE.U32 R10, R77, R29, RZ ;  /* 0x0000001d4d0a7225 */ /* 0x000fc800078e00ff */
[----:B------:R-:W-:-:S04]  /*15f90*/  IMAD R77, R10, 0x7effffff, RZ ;  /* 0x7effffff0a4d7824 */ /* 0x000fc800078e02ff */
[----:B------:R-:W-:-:S05]  /*15fa0*/  IMAD.HI.U32 R77, R77, 0x7f000001, R10 ;  /* 0x7f0000014d4d7827 */ /* 0x000fca00078e000a */
[----:B------:R-:W-:-:S13]  /*15fb0*/  ISETP.GE.U32.AND P0, PT, R77, 0x7f000001, PT ;  /* 0x7f0000014d00780c */ /* 0x000fda0003f06070 */
[----:B------:R-:W-:Y:S01]  /*15fc0*/  @P0 IADD3 R77, PT, PT, R77, -0x7f000001, RZ ;  /* 0x80ffffff4d4d0810 */ /* 0x000fe20007ffe0ff */
[----:B------:R-:W-:Y:S01]  /*15fd0*/  ISETP.GE.U32.AND P0, PT, R21, 0x7f000001, PT ;  /* 0x7f0000011500780c */ /* 0x000fe20003f06070 */
[----:B------:R0:W-:Y:S03]  /*15fe0*/  STL [R1+0x114], R21 ;  /* 0x0001141501007387 */ /* 0x0001e60000100800 */
[----:B------:R-:W-:-:S04]  /*15ff0*/  IMAD.WIDE.U32 R10, R77, 0x5fffffa, RZ ;  /* 0x05fffffa4d0a7825 */ /* 0x000fc800078e00ff */
[----:B------:R-:W-:-:S05]  /*16000*/  IMAD R77, R77, 0x6, RZ ;  /* 0x000000064d4d7824 */ /* 0x000fca00078e02ff */
[----:B0-----:R-:W-:Y:S01]  /*16010*/  @P0 IADD3 R21, PT, PT, R21, -0x7f000001, RZ ;  /* 0x80ffffff15150810 */ /* 0x001fe20007ffe0ff */
[----:B------:R-:W-:Y:S01]  /*16020*/  ISETP.GE.U32.AND P0, PT, R89, 0x7f000001, PT ;  /* 0x7f0000015900780c */ /* 0x000fe20003f06070 */
[----:B------:R-:W-:-:S04]  /*16030*/  IMAD.HI.U32 R77, R77, 0x7f000001, R10 ;  /* 0x7f0000014d4d7827 */ /* 0x000fc800078e000a */
[----:B------:R-:W-:Y:S01]  /*16040*/  IMAD.WIDE.U32 R10, R60, R18, RZ ;  /* 0x000000123c0a7225 */ /* 0x000fe200078e00ff */
[----:B------:R0:W-:Y:S03]  /*16050*/  STL [R1+0x114], R21 ;  /* 0x0001141501007387 */ /* 0x0001e60000100800 */
[----:B------:R-:W-:-:S04]  /*16060*/  IMAD R123, R10, 0x7effffff, RZ ;  /* 0x7effffff0a7b7824 */ /* 0x000fc800078e02ff */
[----:B------:R-:W-:Y:S01]  /*16070*/  @P0 IADD3 R89, PT, PT, R89, -0x7f000001, RZ ;  /* 0x80ffffff59590810 */ /* 0x000fe20007ffe0ff */
[----:B0-----:R-:W-:Y:S01]  /*16080*/  IMAD.HI.U32 R21, R123, 0x7f000001, R10 ;  /* 0x7f0000017b157827 */ /* 0x001fe200078e000a */
[----:B------:R4:W-:Y:S03]  /*16090*/  STL [R1+0x110], R110 ;  /* 0x0001106e01007387 */ /* 0x0009e60000100800 */
[----:B------:R-:W-:Y:S01]  /*160a0*/  IMAD.WIDE.U32 R10, R100, R79, RZ ;  /* 0x0000004f640a7225 */ /* 0x000fe200078e00ff */
[----:B------:R-:W-:Y:S01]  /*160b0*/  ISETP.GE.U32.AND P0, PT, R88, 0x7f000001, PT ;  /* 0x7f0000015800780c */ /* 0x000fe20003f06070 */
[----:B----4-:R-:W-:Y:S02]  /*160c0*/  IADD3 R110, PT, PT, R89, R105, RZ ;  /* 0x00000069596e7210 */ /* 0x010fe40007ffe0ff */
[----:B------:R-:W-:-:S04]  /*160d0*/  IMAD R105, R10, 0x7effffff, RZ ;  /* 0x7effffff0a697824 */ /* 0x000fc800078e02ff */
[----:B------:R-:W-:-:S04]  /*160e0*/  IMAD.HI.U32 R105, R105, 0x7f000001, R10 ;  /* 0x7f00000169697827 */ /* 0x000fc800078e000a */
[----:B------:R-:W-:Y:S02]  /*160f0*/  IMAD.WIDE.U32 R10, R9, R18, RZ ;  /* 0x00000012090a7225 */ /* 0x000fe400078e00ff */
[----:B------:R-:W-:Y:S02]  /*16100*/  @P0 IADD3 R88, PT, PT, R88, -0x7f000001, RZ ;  /* 0x80ffffff58580810 */ /* 0x000fe40007ffe0ff */
[----:B------:R-:W-:Y:S01]  /*16110*/  IMAD R89, R10, 0x7effffff, RZ ;  /* 0x7effffff0a597824 */ /* 0x000fe200078e02ff */
[----:B------:R-:W-:-:S03]  /*16120*/  ISETP.GE.U32.AND P0, PT, R110, 0x7f000001, PT ;  /* 0x7f0000016e00780c */ /* 0x000fc60003f06070 */
[----:B------:R-:W-:Y:S01]  /*16130*/  IMAD.HI.U32 R89, R89, 0x7f000001, R10 ;  /* 0x7f00000159597827 */ /* 0x000fe200078e000a */
[----:B------:R-:W-:-:S04]  /*16140*/  IADD3 R88, PT, PT, R88, R87, RZ ;  /* 0x0000005758587210 */ /* 0x000fc80007ffe0ff */
[----:B------:R-:W-:Y:S01]  /*16150*/  ISETP.GE.U32.AND P1, PT, R89, 0x7f000001, PT ;  /* 0x7f0000015900780c */ /* 0x000fe20003f26070 */
[----:B------:R0:W-:Y:S01]  /*16160*/  STL [R1+0x118], R110 ;  /* 0x0001186e01007387 */ /* 0x0001e20000100800 */
[----:B------:R-:W-:-:S03]  /*16170*/  IMAD.WIDE.U32 R10, R14, R79, RZ ;  /* 0x0000004f0e0a7225 */ /* 0x000fc600078e00ff */
[----:B0-----:R-:W-:Y:S01]  /*16180*/  @P0 IADD3 R110, PT, PT, R110, -0x7f000001, RZ ;  /* 0x80ffffff6e6e0810 */ /* 0x001fe20007ffe0ff */
[----:B------:R-:W-:-:S07]  /*16190*/  ISETP.GE.U32.AND P0, PT, R88, 0x7f000001, PT ;  /* 0x7f0000015800780c */ /* 0x000fce0003f06070 */
[----:B------:R-:W-:Y:S01]  /*161a0*/  @P1 IADD3 R89, PT, PT, R89, -0x7f000001, RZ ;  /* 0x80ffffff59591810 */ /* 0x000fe20007ffe0ff */
[----:B------:R-:W-:Y:S01]  /*161b0*/  IMAD R87, R10, 0x7effffff, RZ ;  /* 0x7effffff0a577824 */ /* 0x000fe200078e02ff */
[----:B------:R0:W-:Y:S02]  /*161c0*/  STL [R1+0x11c], R88 ;  /* 0x00011c5801007387 */ /* 0x0001e40000100800 */
[----:B------:R-:W-:Y:S01]  /*161d0*/  IADD3 R89, PT, PT, R74, R89, RZ ;  /* 0x000000594a597210 */ /* 0x000fe20007ffe0ff */
[----:B------:R-:W-:-:S04]  /*161e0*/  IMAD.HI.U32 R124, R87, 0x7f000001, R10 ;  /* 0x7f000001577c7827 */ /* 0x000fc800078e000a */
[----:B------:R-:W-:Y:S01]  /*161f0*/  IMAD.WIDE.U32 R10, R19, R18, RZ ;  /* 0x00000012130a7225 */ /* 0x000fe200078e00ff */
[----:B0-----:R-:W-:Y:S01]  /*16200*/  @P0 IADD3 R88, PT, PT, R88, -0x7f000001, RZ ;  /* 0x80ffffff58580810 */ /* 0x001fe20007ffe0ff */
[----:B------:R-:W-:Y:S02]  /*16210*/  ISETP.GE.U32.AND P0, PT, R89, 0x7f000001, PT ;  /* 0x7f0000015900780c */ /* 0x000fe40003f06070 */
[----:B------:R-:W-:Y:S01]  /*16220*/  IMAD R87, R10, 0x7effffff, RZ ;  /* 0x7effffff0a577824 */ /* 0x000fe200078e02ff */
[----:B------:R0:W-:Y:S03]  /*16230*/  STL [R1+0x118], R110 ;  /* 0x0001186e01007387 */ /* 0x0001e60000100800 */
[----:B0-----:R-:W-:-:S07]  /*16240*/  IMAD.HI.U32 R110, R87, 0x7f000001, R10 ;  /* 0x7f000001576e7827 */ /* 0x001fce00078e000a */
[----:B------:R-:W-:Y:S01]  /*16250*/  @P0 IADD3 R89, PT, PT, R89, -0x7f000001, RZ ;  /* 0x80ffffff59590810 */ /* 0x000fe20007ffe0ff */
[----:B------:R-:W-:Y:S01]  /*16260*/  IMAD.WIDE.U32 R10, R8, R79, RZ ;  /* 0x0000004f080a7225 */ /* 0x000fe200078e00ff */
[----:B------:R-:W-:-:S03]  /*16270*/  ISETP.GE.U32.AND P0, PT, R110, 0x7f000001, PT ;  /* 0x7f0000016e00780c */ /* 0x000fc60003f06070 */
[----:B------:R-:W-:Y:S01]  /*16280*/  IMAD R87, R10, 0x7effffff, RZ ;  /* 0x7effffff0a577824 */ /* 0x000fe200078e02ff */
[----:B------:R-:W-:-:S03]  /*16290*/  ISETP.GE.U32.AND P1, PT, R124, 0x7f000001, PT ;  /* 0x7f0000017c00780c */ /* 0x000fc60003f26070 */
[----:B------:R-:W-:-:S04]  /*162a0*/  IMAD.HI.U32 R87, R87, 0x7f000001, R10 ;  /* 0x7f00000157577827 */ /* 0x000fc800078e000a */
[----:B------:R-:W-:Y:S02]  /*162b0*/  IMAD.WIDE.U32 R10, R62, R18, RZ ;  /* 0x000000123e0a7225 */ /* 0x000fe400078e00ff */
[----:B------:R-:W-:Y:S02]  /*162c0*/  @P0 IADD3 R110, PT, PT, R110, -0x7f000001, RZ ;  /* 0x80ffffff6e6e0810 */ /* 0x000fe40007ffe0ff */
[----:B------:R-:W-:Y:S02]  /*162d0*/  IMAD R123, R10, 0x7effffff, RZ ;  /* 0x7effffff0a7b7824 */ /* 0x000fe400078e02ff */
[----:B------:R-:W-:Y:S02]  /*162e0*/  IADD3 R18, PT, PT, R69, R110, RZ ;  /* 0x0000006e45127210 */ /* 0x000fe40007ffe0ff */
[----:B------:R-:W-:Y:S01]  /*162f0*/  IMAD.HI.U32 R123, R123, 0x7f000001, R10 ;  /* 0x7f0000017b7b7827 */ /* 0x000fe200078e000a */
[----:B------:R-:W-:Y:S01]  /*16300*/  @P1 IADD3 R124, PT, PT, R124, -0x7f000001, RZ ;  /* 0x80ffffff7c7c1810 */ /* 0x000fe20007ffe0ff */
[----:B------:R-:W-:Y:S01]  /*16310*/  ISETP.GE.U32.AND P2, PT, R87, 0x7f000001, PT ;  /* 0x7f0000015700780c */ /* 0x000fe20003f46070 */
[----:B------:R-:W-:-:S02]  /*16320*/  ISETP.GE.U32.AND P1, PT, R18, 0x7f000001, PT ;  /* 0x7f0000011200780c */ /* 0x000fc40003f26070 */
[----:B------:R-:W-:Y:S01]  /*16330*/  ISETP.GE.U32.AND P0, PT, R123, 0x7f000001, PT ;  /* 0x7f0000017b00780c */ /* 0x000fe20003f06070 */
[----:B------:R-:W-:-:S04]  /*16340*/  IMAD.WIDE.U32 R10, R115, R79, RZ ;  /* 0x0000004f730a7225 */ /* 0x000fc800078e00ff */
[----:B------:R-:W-:-:S04]  /*16350*/  IMAD R79, R10, 0x7effffff, RZ ;  /* 0x7effffff0a4f7824 */ /* 0x000fc800078e02ff */
[----:B------:R-:W-:Y:S01]  /*16360*/  IMAD.HI.U32 R110, R79, 0x7f000001, R10 ;  /* 0x7f0000014f6e7827 */ /* 0x000fe200078e000a */
[----:B------:R-:W-:Y:S02]  /*16370*/  @P2 IADD3 R87, PT, PT, R87, -0x7f000001, RZ ;  /* 0x80ffffff57572810 */ /* 0x000fe40007ffe0ff */
[----:B------:R-:W-:Y:S02]  /*16380*/  @P1 IADD3 R18, PT, PT, R18, -0x7f000001, RZ ;  /* 0x80ffffff12121810 */ /* 0x000fe40007ffe0ff */
[----:B------:R-:W-:Y:S01]  /*16390*/  @P0 IADD3 R123, PT, PT, R123, -0x7f000001, RZ ;  /* 0x80ffffff7b7b0810 */ /* 0x000fe20007ffe0ff */
[----:B------:R-:W-:Y:S01]  /*163a0*/  IMAD.WIDE.U32 R10, R60, R84, RZ ;  /* 0x000000543c0a7225 */ /* 0x000fe200078e00ff */
[----:B------:R-:W-:Y:S02]  /*163b0*/  IADD3 R18, PT, PT, R18, R87, RZ ;  /* 0x0000005712127210 */ /* 0x000fe40007ffe0ff */
[----:B------:R-:W-:Y:S01]  /*163c0*/  IADD3 R79, PT, PT, R94, R123, RZ ;  /* 0x0000007b5e4f7210 */ /* 0x000fe20007ffe0ff */
[----:B------:R-:W-:Y:S01]  /*163d0*/  IMAD R87, R10, 0x7effffff, RZ ;  /* 0x7effffff0a577824 */ /* 0x000fe200078e02ff */
[----:B------:R0:W-:Y:S03]  /*163e0*/  STL [R1+0x11c], R88 ;  /* 0x00011c5801007387 */ /* 0x0001e60000100800 */
[----:B------:R-:W-:Y:S01]  /*163f0*/  ISETP.GE.U32.AND P0, PT, R79, 0x7f000001, PT ;  /* 0x7f0000014f00780c */ /* 0x000fe20003f06070 */
[----:B0-----:R-:W-:-:S04]  /*16400*/  IMAD.HI.U32 R88, R87, 0x7f000001, R10 ;  /* 0x7f00000157587827 */ /* 0x001fc800078e000a */
[----:B------:R-:W-:-:S04]  /*16410*/  IMAD.WIDE.U32 R10, R9, R84, RZ ;  /* 0x00000054090a7225 */ /* 0x000fc800078e00ff */
[----:B------:R-:W-:-:S04]  /*16420*/  IMAD R87, R10, 0x7effffff, RZ ;  /* 0x7effffff0a577824 */ /* 0x000fc800078e02ff */
[----:B------:R-:W-:Y:S01]  /*16430*/  IMAD.HI.U32 R11, R87, 0x7f000001, R10 ;  /* 0x7f000001570b7827 */ /* 0x000fe200078e000a */
[----:B------:R-:W-:-:S04]  /*16440*/  @P0 IADD3 R79, PT, PT, R79, -0x7f000001, RZ ;  /* 0x80ffffff4f4f0810 */ /* 0x000fc80007ffe0ff */
[----:B------:R-:W-:Y:S01]  /*16450*/  ISETP.GE.U32.AND P0, PT, R11, 0x7f000001, PT ;  /* 0x7f0000010b00780c */ /* 0x000fe20003f06070 */
[----:B------:R-:W-:-:S12]  /*16460*/  ISETP.GE.U32.AND P1, PT, R110, 0x7f000001, PT ;  /* 0x7f0000016e00780c */ /* 0x000fd80003f26070 */
[----:B------:R-:W-:-:S04]  /*16470*/  @P0 IADD3 R11, PT, PT, R11, -0x7f000001, RZ ;  /* 0x80ffffff0b0b0810 */ /* 0x000fc80007ffe0ff */
[----:B------:R-:W-:Y:S01]  /*16480*/  IADD3 R74, PT, PT, R74, R11, RZ ;  /* 0x0000000b4a4a7210 */ /* 0x000fe20007ffe0ff */
[----:B------:R-:W-:Y:S01]  /*16490*/  IMAD.WIDE.U32 R10, R19, R84, RZ ;  /* 0x00000054130a7225 */ /* 0x000fe200078e00ff */
[----:B------:R-:W-:-:S03]  /*164a0*/  ISETP.GE.U32.AND P0, PT, R21, 0x7f000001, PT ;  /* 0x7f0000011500780c */ /* 0x000fc60003f06070 */
[----:B------:R-:W-:Y:S01]  /*164b0*/  IMAD R87, R10, 0x7effffff, RZ ;  /* 0x7effffff0a577824 */ /* 0x000fe200078e02ff */
[----:B------:R-:W-:-:S03]  /*164c0*/  IADD3 R89, PT, PT, R89, R124, RZ ;  /* 0x0000007c59597210 */ /* 0x000fc60007ffe0ff */
[----:B------:R-:W-:Y:S01]  /*164d0*/  IMAD.HI.U32 R124, R87, 0x7f000001, R10 ;  /* 0x7f000001577c7827 */ /* 0x000fe200078e000a */
[----:B------:R-:W-:-:S03]  /*164e0*/  @P1 IADD3 R110, PT, PT, R110, -0x7f000001, RZ ;  /* 0x80ffffff6e6e1810 */ /* 0x000fc60007ffe0ff */
[----:B------:R-:W-:Y:S01]  /*164f0*/  IMAD.WIDE.U32 R10, R62, R84, RZ ;  /* 0x000000543e0a7225 */ /* 0x000fe200078e00ff */
[----:B------:R-:W-:-:S03]  /*16500*/  ISETP.GE.U32.AND P1, PT, R124, 0x7f000001, PT ;  /* 0x7f0000017c00780c */ /* 0x000fc60003f26070 */
[----:B------:R-:W-:Y:S01]  /*16510*/  IMAD R87, R10, 0x7effffff, RZ ;  /* 0x7effffff0a577824 */ /* 0x000fe200078e02ff */
[----:B------:R-:W-:-:S03]  /*16520*/  @P0 IADD3 R21, PT, PT, R21, -0x7f000001, RZ ;  /* 0x80ffffff15150810 */ /* 0x000fc60007ffe0ff */
[----:B------:R-:W-:Y:S01]  /*16530*/  IMAD.HI.U32 R84, R87, 0x7f000001, R10 ;  /* 0x7f00000157547827 */ /* 0x000fe200078e000a */
[----:B------:R-:W-:-:S03]  /*16540*/  IADD3 R79, PT, PT, R79, R110, RZ ;  /* 0x0000006e4f4f7210 */ /* 0x000fc60007ffe0ff */
[----:B------:R-:W-:Y:S01]  /*16550*/  IMAD.WIDE.U32 R10, R100, R86, RZ ;  /* 0x00000056640a7225 */ /* 0x000fe200078e00ff */
[----:B------:R-:W-:-:S03]  /*16560*/  IADD3 R110, PT, PT, R85, R21, RZ ;  /* 0x00000015556e7210 */ /* 0x000fc60007ffe0ff */
[----:B------:R-:W-:Y:S01]  /*16570*/  IMAD R21, R10, 0x7effffff, RZ ;  /* 0x7effffff0a157824 */ /* 0x000fe200078e02ff */
[----:B------:R-:W-:Y:S01]  /*16580*/  @P1 IADD3 R124, PT, PT, R124, -0x7f000001, RZ ;  /* 0x80ffffff7c7c1810 */ /* 0x000fe20007ffe0ff */
[----:B------:R-:W-:Y:S01]  /*16590*/  ISETP.GE.U32.AND P1, PT, R105, 0x7f000001, PT ;  /* 0x7f0000016900780c */ /* 0x000fe20003f26070 */
[----:B------:R-:W-:Y:S01]  /*165a0*/  ISETP.GE.U32.AND P0, PT, R110, 0x7f000001, PT ;  /* 0x7f0000016e00780c */ /* 0x000fe20003f06070 */
[----:B------:R-:W-:-:S04]  /*165b0*/  IMAD.HI.U32 R21, R21, 0x7f000001, R10 ;  /* 0x7f00000115157827 */ /* 0x000fc800078e000a */
[----:B------:R-:W-:-:S04]  /*165c0*/  IMAD.WIDE.U32 R10, R14, R86, RZ ;  /* 0x000000560e0a7225 */ /* 0x000fc800078e00ff */
[----:B------:R-:W-:-:S04]  /*165d0*/  IMAD R87, R10, 0x7effffff, RZ ;  /* 0x7effffff0a577824 */ /* 0x000fc800078e02ff */
[----:B------:R-:W-:Y:S01]  /*165e0*/  IMAD.HI.U32 R11, R87, 0x7f000001, R10 ;  /* 0x7f000001570b7827 */ /* 0x000fe200078e000a */
[----:B------:R-:W-:Y:S02]  /*165f0*/  @P1 IADD3 R105, PT, PT, R105, -0x7f000001, RZ ;  /* 0x80ffffff69691810 */ /* 0x000fe40007ffe0ff */
[----:B------:R-:W-:Y:S01]  /*16600*/  @P0 IADD3 R110, PT, PT, R110, -0x7f000001, RZ ;  /* 0x80ffffff6e6e0810 */ /* 0x000fe20007ffe0ff */
[----:B------:R-:W-:Y:S01]  /*16610*/  ISETP.GE.U32.AND P0, PT, R74, 0x7f000001, PT ;  /* 0x7f0000014a00780c */ /* 0x000fe20003f06070 */
[----:B------:R-:W-:-:S12]  /*16620*/  ISETP.GE.U32.AND P1, PT, R11, 0x7f000001, PT ;  /* 0x7f0000010b00780c */ /* 0x000fd80003f26070 */
[----:B------:R-:W-:Y:S02]  /*16630*/  @P0 IADD3 R74, PT, PT, R74, -0x7f000001, RZ ;  /* 0x80ffffff4a4a0810 */ /* 0x000fe40007ffe0ff */
[----:B------:R-:W-:-:S04]  /*16640*/  @P1 IADD3 R11, PT, PT, R11, -0x7f000001, RZ ;  /* 0x80ffffff0b0b1810 */ /* 0x000fc80007ffe0ff */
[----:B------:R-:W-:Y:S01]  /*16650*/  IADD3 R74, PT, PT, R74, R11, RZ ;  /* 0x0000000b4a4a7210 */ /* 0x000fe20007ffe0ff */
[----:B------:R-:W-:-:S04]  /*16660*/  IMAD.WIDE.U32 R10, R8, R86, RZ ;  /* 0x00000056080a7225 */ /* 0x000fc800078e00ff */
[----:B------:R-:W-:Y:S01]  /*16670*/  IMAD R87, R10, 0x7effffff, RZ ;  /* 0x7effffff0a577824 */ /* 0x000fe200078e02ff */
[----:B------:R-:W-:-:S03]  /*16680*/  IADD3 R69, PT, PT, R69, R124, RZ ;  /* 0x0000007c45457210 */ /* 0x000fc60007ffe0ff */
[----:B------:R-:W-:Y:S01]  /*16690*/  IMAD.HI.U32 R10, R87, 0x7f000001, R10 ;  /* 0x7f000001570a7827 */ /* 0x000fe200078e000a */
[----:B------:R-:W-:Y:S01]  /*166a0*/  ISETP.GE.U32.AND P0, PT, R79, 0x7f000001, PT ;  /* 0x7f0000014f00780c */ /* 0x000fe20003f06070 */
[----:B------:R-:W-:-:S03]  /*166b0*/  ISETP.GE.U32.AND P1, PT, R69, 0x7f000001, PT ;  /* 0x7f0000014500780c */ /* 0x000fc60003f26070 */
[----:B------:R-:W-:Y:S01]  /*166c0*/  ISETP.GE.U32.AND P2, PT, R10, 0x7f000001, PT ;  /* 0x7f0000010a00780c */ /* 0x000fe20003f46070 */
[----:B------:R-:W-:-:S04]  /*166d0*/  IMAD.WIDE.U32 R86, R115, R86, RZ ;  /* 0x0000005673567225 */ /* 0x000fc800078e00ff */
[----:B------:R-:W-:-:S04]  /*166e0*/  IMAD R11, R86, 0x7effffff, RZ ;  /* 0x7effffff560b7824 */ /* 0x000fc800078e02ff */
[----:B------:R-:W-:Y:S02]  /*166f0*/  @P0 IADD3 R79, PT, PT, R79, -0x7f000001, RZ ;  /* 0x80ffffff4f4f0810 */ /* 0x000fe40007ffe0ff */
[----:B------:R-:W-:Y:S02]  /*16700*/  @P1 IADD3 R69, PT, PT, R69, -0x7f000001, RZ ;  /* 0x80ffffff45451810 */ /* 0x000fe40007ffe0ff */
[----:B------:R-:W-:Y:S01]  /*16710*/  @P2 IADD3 R10, PT, PT, R10, -0x7f000001, RZ ;  /* 0x80ffffff0a0a2810 */ /* 0x000fe20007ffe0ff */
[----:B------:R-:W-:-:S03]  /*16720*/  IMAD.HI.U32 R86, R11, 0x7f000001, R86 ;  /* 0x7f0000010b567827 */ /* 0x000fc600078e0056 */
[----:B------:R-:W-:Y:S01]  /*16730*/  IADD3 R87, PT, PT, R69, R10, RZ ;  /* 0x0000000a45577210 */ /* 0x000fe20007ffe0ff */
[----:B------:R-:W-:-:S04]  /*16740*/  IMAD.WIDE.U32 R10, R79, UR7, RZ ;  /* 0x000000074f0a7c25 */ /* 0x000fc8000f8e00ff */
[----:B------:R-:W-:-:S04]  /*16750*/  IMAD R69, R10, 0x7effffff, RZ ;  /* 0x7effffff0a457824 */ /* 0x000fc800078e02ff */
[----:B------:R-:W-:-:S05]  /*16760*/  IMAD.HI.U32 R69, R69, 0x7f000001, R10 ;  /* 0x7f00000145457827 */ /* 0x000fca00078e000a */
[----:B------:R-:W-:Y:S01]  /*16770*/  ISETP.GE.U32.AND P0, PT, R69, 0x7f000001, PT ;  /* 0x7f0000014500780c */ /* 0x000fe20003f06070 */
[----:B------:R-:W-:-:S12]  /*16780*/  IADD3 R105, PT, PT, R110, R105, RZ ;  /* 0x000000696e697210 */ /* 0x000fd80007ffe0ff */
[----:B------:R-:W-:Y:S01]  /*16790*/  @P0 IADD3 R69, PT, PT, R69, -0x7f000001, RZ ;  /* 0x80ffffff45450810 */ /* 0x000fe20007ffe0ff */
[----:B------:R-:W-:Y:S01]  /*167a0*/  ISETP.GE.U32.AND P0, PT, R105, 0x7f000001, PT ;  /* 0x7f0000016900780c */ /* 0x000fe20003f06070 */
[----:B------:R-:W-:-:S03]  /*167b0*/  ISETP.GE.U32.AND P1, PT, R84, 0x7f000001, PT ;  /* 0x7f0000015400780c */ /* 0x000fc60003f26070 */
[----:B------:R-:W-:-:S04]  /*167c0*/  IMAD.WIDE.U32 R10, R69, 0x5fffffa, RZ ;  /* 0x05fffffa450a7825 */ /* 0x000fc800078e00ff */
[----:B------:R-:W-:-:S05]  /*167d0*/  IMAD R69, R69, 0x6, RZ ;  /* 0x0000000645457824 */ /* 0x000fca00078e02ff */
[----:B------:R-:W-:Y:S01]  /*167e0*/  @P0 IADD3 R105, PT, PT, R105, -0x7f000001, RZ ;  /* 0x80ffffff69690810 */ /* 0x000fe20007ffe0ff */
[----:B------:R-:W-:Y:S01]  /*167f0*/  ISETP.GE.U32.AND P0, PT, R18, 0x7f000001, PT ;  /* 0x7f0000011200780c */ /* 0x000fe20003f06070 */
[----:B------:R-:W-:Y:S01]  /*16800*/  IMAD.HI.U32 R69, R69, 0x7f000001, R10 ;  /* 0x7f00000145457827 */ /* 0x000fe200078e000a */
[----:B------:R-:W-:-:S03]  /*16810*/  @P1 IADD3 R84, PT, PT, R84, -0x7f000001, RZ ;  /* 0x80ffffff54541810 */ /* 0x000fc60007ffe0ff */
[----:B------:R-:W-:-:S04]  /*16820*/  IMAD.WIDE.U32 R10, R105, UR6, RZ ;  /* 0x00000006690a7c25 */ /* 0x000fc8000f8e00ff */
[----:B------:R-:W-:Y:S01]  /*16830*/  IMAD R123, R10, 0x7effffff, RZ ;  /* 0x7effffff0a7b7824 */ /* 0x000fe200078e02ff */
[----:B------:R-:W-:-:S03]  /*16840*/  IADD3 R94, PT, PT, R94, R84, RZ ;  /* 0x000000545e5e7210 */ /* 0x000fc60007ffe0ff */
[----:B------:R-:W-:Y:S01]  /*16850*/  @P0 IADD3 R18, PT, PT, R18, -0x7f000001, RZ ;  /* 0x80ffffff12120810 */ /* 0x000fe20007ffe0ff */
[----:B------:R-:W-:-:S04]  /*16860*/  IMAD.HI.U32 R84, R123, 0x7f000001, R10 ;  /* 0x7f0000017b547827 */ /* 0x000fc800078e000a */
[----:B------:R-:W-:-:S04]  /*16870*/  IMAD.WIDE.U32 R10, R18, UR8, RZ ;  /* 0x00000008120a7c25 */ /* 0x000fc8000f8e00ff */
[----:B------:R-:W-:Y:S01]  /*16880*/  IMAD R123, R10, 0x7effffff, RZ ;  /* 0x7effffff0a7b7824 */ /* 0x000fe200078e02ff */
[----:B------:R-:W-:-:S03]  /*16890*/  ISETP.GE.U32.AND P1, PT, R88, 0x7f000001, PT ;  /* 0x7f0000015800780c */ /* 0x000fc60003f26070 */
[----:B------:R-:W-:-:S05]  /*168a0*/  IMAD.HI.U32 R123, R123, 0x7f000001, R10 ;  /* 0x7f0000017b7b7827 */ /* 0x000fca00078e000a */
[----:B------:R-:W-:Y:S01]  /*168b0*/  ISETP.GE.U32.AND P2, PT, R123, 0x7f000001, PT ;  /* 0x7f0000017b00780c */ /* 0x000fe20003f46070 */
[----:B------:R-:W-:-:S04]  /*168c0*/  ISETP.GE.U32.AND P0, PT, R94, 0x7f000001, PT ;  /* 0x7f0000015e00780c */ /* 0x000fc80003f06070 */
[----:B------:R-:W-:Y:S01]  /*168d0*/  @P1 IADD3 R88, PT, PT, R88, -0x7f000001, RZ ;  /* 0x80ffffff58581810 */ /* 0x000fe20007ffe0ff */
[----:B------:R-:W-:-:S07]  /*168e0*/  ISETP.GE.U32.AND P1, PT, R86, 0x7f000001, PT ;  /* 0x7f0000015600780c */ /* 0x000fce0003f26070 */
[----:B------:R-:W-:Y:S02]  /*168f0*/  @P2 IADD3 R123, PT, PT, R123, -0x7f000001, RZ ;  /* 0x80ffffff7b7b2810 */ /* 0x000fe40007ffe0ff */
[----:B------:R-:W-:-:S03]  /*16900*/  IADD3 R85, PT, PT, R85, R88, RZ ;  /* 0x0000005855557210 */ /* 0x000fc60007ffe0ff */
[----:B------:R-:W-:Y:S01]  /*16910*/  IMAD.WIDE.U32 R10, R123, 0x5fffffa, RZ ;  /* 0x05fffffa7b0a7825 */ /* 0x000fe200078e00ff */
[----:B------:R-:W-:-:S03]  /*16920*/  @P1 IADD3 R86, PT, PT, R86, -0x7f000001, RZ ;  /* 0x80ffffff56561810 */ /* 0x000fc60007ffe0ff */
[----:B------:R-:W-:Y:S01]  /*16930*/  IMAD R123, R123, 0x6, RZ ;  /* 0x000000067b7b7824 */ /* 0x000fe200078e02ff */
[----:B------:R-:W-:Y:S01]  /*16940*/  @P0 IADD3 R94, PT, PT, R94, -0x7f000001, RZ ;  /* 0x80ffffff5e5e0810 */ /* 0x000fe20007ffe0ff */
[----:B------:R-:W-:Y:S01]  /*16950*/  ISETP.GE.U32.AND P1, PT, R85, 0x7f000001, PT ;  /* 0x7f0000015500780c */ /* 0x000fe20003f26070 */
[----:B------:R-:W-:Y:S01]  /*16960*/  ISETP.GE.U32.AND P3, PT, R84, 0x7f000001, PT ;  /* 0x7f0000015400780c */ /* 0x000fe20003f66070 */
[----:B------:R-:W-:Y:S01]  /*16970*/  IMAD.HI.U32 R88, R123, 0x7f000001, R10 ;  /* 0x7f0000017b587827 */ /* 0x000fe200078e000a */
[----:B------:R-:W-:-:S03]  /*16980*/  ISETP.GE.U32.AND P0, PT, R89, 0x7f000001, PT ;  /* 0x7f0000015900780c */ /* 0x000fc60003f06070 */
[----:B------:R-:W-:Y:S01]  /*16990*/  IMAD.WIDE.U32 R10, R18, UR6, RZ ;  /* 0x00000006120a7c25 */ /* 0x000fe2000f8e00ff */
[----:B------:R-:W-:-:S03]  /*169a0*/  ISETP.GE.U32.AND P2, PT, R21, 0x7f000001, PT ;  /* 0x7f0000011500780c */ /* 0x000fc60003f46070 */
[----:B------:R-:W-:-:S04]  /*169b0*/  IMAD R123, R10, 0x7effffff, RZ ;  /* 0x7effffff0a7b7824 */ /* 0x000fc800078e02ff */
[----:B------:R-:W-:Y:S01]  /*169c0*/  IMAD.HI.U32 R110, R123, 0x7f000001, R10 ;  /* 0x7f0000017b6e7827 */ /* 0x000fe200078e000a */
[----:B------:R-:W-:Y:S02]  /*169d0*/  @P1 IADD3 R85, PT, PT, R85, -0x7f000001, RZ ;  /* 0x80ffffff55551810 */ /* 0x000fe40007ffe0ff */
[----:B------:R-:W-:Y:S02]  /*169e0*/  @P3 IADD3 R84, PT, PT, R84, -0x7f000001, RZ ;  /* 0x80ffffff54543810 */ /* 0x000fe40007ffe0ff */
[----:B------:R-:W-:Y:S01]  /*169f0*/  @P0 IADD3 R89, PT, PT, R89, -0x7f000001, RZ ;  /* 0x80ffffff59590810 */ /* 0x000fe20007ffe0ff */
[----:B------:R-:W-:Y:S01]  /*16a00*/  ISETP.GE.U32.AND P1, PT, R110, 0x7f000001, PT ;  /* 0x7f0000016e00780c */ /* 0x000fe20003f26070 */
[----:B------:R-:W-:Y:S01]  /*16a10*/  @P2 IADD3 R21, PT, PT, R21, -0x7f000001, RZ ;  /* 0x80ffffff15152810 */ /* 0x000fe20007ffe0ff */
[----:B------:R-:W-:Y:S02]  /*16a20*/  ISETP.GE.U32.AND P0, PT, R84, 0x7f000001, PT ;  /* 0x7f0000015400780c */ /* 0x000fe40003f06070 */
[----:B------:R-:W-:Y:S01]  /*16a30*/  IMAD.WIDE.U32 R10, R89, UR7, RZ ;  /* 0x00000007590a7c25 */ /* 0x000fe2000f8e00ff */
[----:B------:R-:W-:Y:S01]  /*16a40*/  ISETP.GE.U32.AND P2, PT, R69, 0x7f000001, PT ;  /* 0x7f0000014500780c */ /* 0x000fe20003f46070 */
[----:B------:R-:W-:-:S02]  /*16a50*/  IADD3 R21, PT, PT, R85, R21, RZ ;  /* 0x0000001555157210 */ /* 0x000fc40007ffe0ff */
[----:B------:R-:W-:-:S04]  /*16a60*/  IMAD R85, R10, 0x7effffff, RZ ;  /* 0x7effffff0a557824 */ /* 0x000fc800078e02ff */
[----:B------:R-:W-:Y:S01]  /*16a70*/  IMAD.HI.U32 R123, R85, 0x7f000001, R10 ;  /* 0x7f000001557b7827 */ /* 0x000fe200078e000a */
[----:B------:R-:W-:Y:S02]  /*16a80*/  @P1 IADD3 R110, PT, PT, R110, -0x7f000001, RZ ;  /* 0x80ffffff6e6e1810 */ /* 0x000fe40007ffe0ff */
[----:B------:R-:W-:Y:S02]  /*16a90*/  @P0 IADD3 R84, PT, PT, R84, -0x7f000001, RZ ;  /* 0x80ffffff54540810 */ /* 0x000fe40007ffe0ff */
[----:B------:R-:W-:Y:S01]  /*16aa0*/  ISETP.GE.U32.AND P1, PT, R123, 0x7f000001, PT ;  /* 0x7f0000017b00780c */ /* 0x000fe20003f26070 */
[----:B------:R-:W-:Y:S01]  /*16ab0*/  ISETP.GE.U32.AND P0, PT, R110, 0x7f000001, PT ;  /* 0x7f0000016e00780c */ /* 0x000fe20003f06070 */
[----:B------:R-:W-:Y:S01]  /*16ac0*/  @P2 IADD3 R69, PT, PT, R69, -0x7f000001, RZ ;  /* 0x80ffffff45452810 */ /* 0x000fe20007ffe0ff */
[----:B------:R-:W-:-:S03]  /*16ad0*/  IMAD.WIDE.U32 R10, R79, UR6, RZ ;  /* 0x000000064f0a7c25 */ /* 0x000fc6000f8e00ff */
[----:B------:R-:W-:Y:S01]  /*16ae0*/  IADD3 R69, PT, PT, R84, R69, RZ ;  /* 0x0000004554457210 */ /* 0x000fe20007ffe0ff */
[----:B------:R-:W-:-:S06]  /*16af0*/  IMAD R85, R10, 0x7effffff, RZ ;  /* 0x7effffff0a557824 */ /* 0x000fcc00078e02ff */
[----:B------:R-:W-:Y:S01]  /*16b00*/  @P1 IADD3 R123, PT, PT, R123, -0x7f000001, RZ ;  /* 0x80ffffff7b7b1810 */ /* 0x000fe20007ffe0ff */
[----:B------:R-:W-:Y:S01]  /*16b10*/  ISETP.GE.U32.AND P1, PT, R88, 0x7f000001, PT ;  /* 0x7f0000015800780c */ /* 0x000fe20003f26070 */
[----:B------:R-:W-:Y:S01]  /*16b20*/  @P0 IADD3 R110, PT, PT, R110, -0x7f000001, RZ ;  /* 0x80ffffff6e6e0810 */ /* 0x000fe20007ffe0ff */
[----:B------:R-:W-:Y:S01]  /*16b30*/  ISETP.GE.U32.AND P0, PT, R69, 0x7f000001, PT ;  /* 0x7f0000014500780c */ /* 0x000fe20003f06070 */
[----:B------:R-:W-:Y:S01]  /*16b40*/  IADD3 R86, PT, PT, R94, R86, RZ ;  /* 0x000000565e567210 */ /* 0x000fe20007ffe0ff */
[----:B------:R-:W-:-:S04]  /*16b50*/  IMAD.HI.U32 R94, R85, 0x7f000001, R10 ;  /* 0x7f000001555e7827 */ /* 0x000fc800078e000a */
[----:B------:R-:W-:Y:S01]  /*16b60*/  IMAD.WIDE.U32 R10, R18, UR7, RZ ;  /* 0x00000007120a7c25 */ /* 0x000fe2000f8e00ff */
[----:B------:R-:W-:-:S03]  /*16b70*/  IADD3 R84, PT, PT, R110, R123, RZ ;  /* 0x0000007b6e547210 */ /* 0x000fc60007ffe0ff */
[----:B------:R-:W-:Y:S01]  /*16b80*/  IMAD R85, R10, 0x7effffff, RZ ;  /* 0x7effffff0a557824 */ /* 0x000fe200078e02ff */
[----:B------:R-:W-:Y:S02]  /*16b90*/  @P1 IADD3 R88, PT, PT, R88, -0x7f000001, RZ ;  /* 0x80ffffff58581810 */ /* 0x000fe40007ffe0ff */
[----:B------:R-:W-:Y:S01]  /*16ba0*/  @P0 IADD3 R69, PT, PT, R69, -0x7f000001, RZ ;  /* 0x80ffffff45450810 */ /* 0x000fe20007ffe0ff */
[----:B------:R-:W-:-:S04]  /*16bb0*/  IMAD.HI.U32 R110, R85, 0x7f000001, R10 ;  /* 0x7f000001556e7827 */ /* 0x000fc800078e000a */
[----:B------:R-:W-:Y:S01]  /*16bc0*/  IMAD.WIDE.U32 R10, R105, UR8, RZ ;  /* 0x00000008690a7c25 */ /* 0x000fe2000f8e00ff */
[----:B------:R-:W-:-:S03]  /*16bd0*/  IADD3 R88, PT, PT, R69, R88, RZ ;  /* 0x0000005845587210 */ /* 0x000fc60007ffe0ff */
[----:B------:R-:W-:-:S04]  /*16be0*/  IMAD R69, R10, 0x7effffff, RZ ;  /* 0x7effffff0a457824 */ /* 0x000fc800078e02ff */
[----:B------:R-:W-:Y:S01]  /*16bf0*/  IMAD.HI.U32 R69, R69, 0x7f000001, R10 ;  /* 0x7f00000145457827 */ /* 0x000fe200078e000a */
[----:B------:R-:W-:-:S04]  /*16c00*/  ISETP.GE.U32.AND P0, PT, R84, 0x7f000001, PT ;  /* 0x7f0000015400780c */ /* 0x000fc80003f06070 */
[----:B------:R-:W-:-:S09]  /*16c10*/  ISETP.GE.U32.AND P1, PT, R69, 0x7f000001, PT ;  /* 0x7f0000014500780c */ /* 0x000fd20003f26070 */
[----:B------:R-:W-:Y:S01]  /*16c20*/  @P0 IADD3 R84, PT, PT, R84, -0x7f000001, RZ ;  /* 0x80ffffff54540810 */ /* 0x000fe20007ffe0ff */
[----:B------:R-:W-:-:S03]  /*16c30*/  ISETP.GE.U32.AND P0, PT, R71, 0x7f000001, PT ;  /* 0x7f0000014700780c */ /* 0x000fc60003f06070 */
[----:B------:R-:W-:Y:S01]  /*16c40*/  @P1 IADD3 R69, PT, PT, R69, -0x7f000001, RZ ;  /* 0x80ffffff45451810 */ /* 0x000fe20007ffe0ff */
[----:B------:R-:W-:Y:S01]  /*16c50*/  ISETP.GE.U32.AND P1, PT, R70, 0x7f000001, PT ;  /* 0x7f0000014600780c */ /* 0x000fe20003f26070 */
[----:B------:R-:W-:-:S08]  /*16c60*/  ISETP.GE.U32.AND P4, PT, R122, 0x7f000001, PT ;  /* 0x7f0000017a00780c */ /* 0x000fd00003f86070 */
[----:B------:R-:W-:-:S04]  /*16c70*/  @P0 IADD3 R71, PT, PT, R71, -0x7f000001, RZ ;  /* 0x80ffffff47470810 */ /* 0x000fc80007ffe0ff */
[----:B------:R-:W-:Y:S01]  /*16c80*/  @P1 IADD3 R70, PT, PT, R70, -0x7f000001, RZ ;  /* 0x80ffffff46461810 */ /* 0x000fe20007ffe0ff */
[----:B------:R-:W-:-:S04]  /*16c90*/  ISETP.GE.U32.AND P2, PT, R71, 0x7f000001, PT ;  /* 0x7f0000014700780c */ /* 0x000fc80003f46070 */
[----:B------:R-:W-:Y:S01]  /*16ca0*/  ISETP.GE.U32.AND P3, PT, R70, 0x7f000001, PT ;  /* 0x7f0000014600780c */ /* 0x000fe20003f66070 */
[----:B------:R-:W-:Y:S01]  /*16cb0*/  @P4 IADD3 R122, PT, PT, R122, -0x7f000001, RZ ;  /* 0x80ffffff7a7a4810 */ /* 0x000fe20007ffe0ff */
[----:B------:R-:W-:Y:S01]  /*16cc0*/  ISETP.GE.U32.AND P5, PT, R72, 0x7f000001, PT ;  /* 0x7f0000014800780c */ /* 0x000fe20003fa6070 */
[----:B------:R-:W-:-:S03]  /*16cd0*/  ISETP.GE.U32.AND P4, PT, R73, 0x7f000001, PT ;  /* 0x7f0000014900780c */ /* 0x000fc60003f86070 */
[----:B------:R-:W-:Y:S01]  /*16ce0*/  ISETP.GE.U32.AND P0, PT, R122, 0x7f000001, PT ;  /* 0x7f0000017a00780c */ /* 0x000fe20003f06070 */
[----:B------:R-:W-:Y:S02]  /*16cf0*/  ISETP.GE.U32.AND P1, PT, R12, 0x7f000001, PT ;  /* 0x7f0000010c00780c */ /* 0x000fe40003f26070 */
[----:B------:R-:W-:-:S04]  /*16d00*/  @P2 IADD3 R71, PT, PT, R71, -0x7f000001, RZ ;  /* 0x80ffffff47472810 */ /* 0x000fc80007ffe0ff */
[----:B------:R-:W-:Y:S01]  /*16d10*/  @P3 IADD3 R70, PT, PT, R70, -0x7f000001, RZ ;  /* 0x80ffffff46463810 */ /* 0x000fe20007ffe0ff */
[----:B------:R-:W-:Y:S01]  /*16d20*/  ISETP.GE.U32.AND P3, PT, R71, 0x7f000001, PT ;  /* 0x7f0000014700780c */ /* 0x000fe20003f66070 */
[----:B------:R-:W-:Y:S02]  /*16d30*/  @P5 IADD3 R72, PT, PT, R72, -0x7f000001, RZ ;  /* 0x80ffffff48485810 */ /* 0x000fe40007ffe0ff */
[----:B------:R-:W-:Y:S01]  /*16d40*/  @P4 IADD3 R73, PT, PT, R73, -0x7f000001, RZ ;  /* 0x80ffffff49494810 */ /* 0x000fe20007ffe0ff */
[----:B------:R-:W-:Y:S01]  /*16d50*/  ISETP.GE.U32.AND P2, PT, R70, 0x7f000001, PT ;  /* 0x7f0000014600780c */ /* 0x000fe20003f46070 */
[----:B------:R-:W-:Y:S01]  /*16d60*/  @P0 IADD3 R122, PT, PT, R122, -0x7f000001, RZ ;  /* 0x80ffffff7a7a0810 */ /* 0x000fe20007ffe0ff */
[----:B------:R-:W-:Y:S02]  /*16d70*/  ISETP.GE.U32.AND P4, PT, R72, 0x7f000001, PT ;  /* 0x7f0000014800780c */ /* 0x000fe40003f86070 */
[----:B------:R-:W-:Y:S01]  /*16d80*/  ISETP.GE.U32.AND P5, PT, R73, 0x7f000001, PT ;  /* 0x7f0000014900780c */ /* 0x000fe20003fa6070 */
[----:B------:R-:W-:Y:S01]  /*16d90*/  @P1 IADD3 R12, PT, PT, R12, -0x7f000001, RZ ;  /* 0x80ffffff0c0c1810 */ /* 0x000fe20007ffe0ff */
[----:B------:R-:W-:-:S03]  /*16da0*/  ISETP.GE.U32.AND P1, PT, R122, 0x7f000001, PT ;  /* 0x7f0000017a00780c */ /* 0x000fc60003f26070 */
        /* <DEDUP_REMOVED lines=8> */
[----:B------:R-:W-:Y:S02]  /*16e30*/  ISETP.GE.U32.AND P5, PT, R73, 0x7f000001, PT ;  /* 0x7f0000014900780c */ /* 0x000fe40003fa6070 */
        /* <DEDUP_REMOVED lines=10> */
[----:B------:R-:W-:Y:S01]  /*16ee0*/  ISETP.GE.U32.AND P5, PT, R122, 0x7f000001, PT ;  /* 0x7f0000017a00780c */ /* 0x000fe20003fa6070 */
[----:B------:R-:W-:-:S02]  /*16ef0*/  ISETP.GE.U32.AND P0, PT, R12, 0x7f000001, PT ;  /* 0x7f0000010c00780c */ /* 0x000fc40003f06070 */
[----:B------:R-:W-:-:S04]  /*16f00*/  @P3 IADD3 R71, PT, PT, R71, -0x7f000001, RZ ;  /* 0x80ffffff47473810 */ /* 0x000fc80007ffe0ff */
[----:B------:R-:W-:Y:S02]  /*16f10*/  @P2 IADD3 R70, PT, PT, R70, -0x7f000001, RZ ;  /* 0x80ffffff46462810 */ /* 0x000fe40007ffe0ff */
[----:B------:R-:W-:Y:S02]  /*16f20*/  IADD3 R71, PT, PT, R71, UR9, RZ ;  /* 0x0000000947477c10 */ /* 0x000fe4000fffe0ff */
[----:B------:R-:W-:Y:S02]  /*16f30*/  @P4 IADD3 R72, PT, PT, R72, -0x7f000001, RZ ;  /* 0x80ffffff48484810 */ /* 0x000fe40007ffe0ff */
[----:B------:R-:W-:Y:S02]  /*16f40*/  @P1 IADD3 R73, PT, PT, R73, -0x7f000001, RZ ;  /* 0x80ffffff49491810 */ /* 0x000fe40007ffe0ff */
[----:B------:R-:W-:Y:S02]  /*16f50*/  IADD3 R70, PT, PT, R70, UR10, RZ ;  /* 0x0000000a46467c10 */ /* 0x000fe4000fffe0ff */
[----:B------:R-:W-:Y:S01]  /*16f60*/  @P5 IADD3 R122, PT, PT, R122, -0x7f000001, RZ ;  /* 0x80ffffff7a7a5810 */ /* 0x000fe20007ffe0ff */
[----:B------:R-:W-:Y:S01]  /*16f70*/  ISETP.GE.U32.AND P1, PT, R72, 0x7f000001, PT ;  /* 0x7f0000014800780c */ /* 0x000fe20003f26070 */
[----:B------:R-:W-:Y:S01]  /*16f80*/  ISETP.GE.U32.AND P5, PT, R73, 0x7f000001, PT ;  /* 0x7f0000014900780c */ /* 0x000fe20003fa6070 */
[----:B------:R-:W-:Y:S01]  /*16f90*/  ISETP.GE.U32.AND P2, PT, R71, 0x7f000001, PT ;  /* 0x7f0000014700780c */ /* 0x000fe20003f46070 */
[----:B------:R-:W-:Y:S01]  /*16fa0*/  ISETP.GE.U32.AND P3, PT, R70, 0x7f000001, PT ;  /* 0x7f0000014600780c */ /* 0x000fe20003f66070 */
[----:B------:R-:W-:-:S05]  /*16fb0*/  @P0 IADD3 R12, PT, PT, R12, -0x7f000001, RZ ;  /* 0x80ffffff0c0c0810 */ /* 0x000fca0007ffe0ff */
[----:B------:R-:W-:-:S04]  /*16fc0*/  ISETP.GE.U32.AND P0, PT, R12, 0x7f000001, PT ;  /* 0x7f0000010c00780c */ /* 0x000fc80003f06070 */
[----:B------:R-:W-:Y:S02]  /*16fd0*/  @P1 IADD3 R72, PT, PT, R72, -0x7f000001, RZ ;  /* 0x80ffffff48481810 */ /* 0x000fe40007ffe0ff */
[----:B------:R-:W-:Y:S02]  /*16fe0*/  @P5 IADD3 R73, PT, PT, R73, -0x7f000001, RZ ;  /* 0x80ffffff49495810 */ /* 0x000fe40007ffe0ff */
[----:B------:R-:W-:Y:S02]  /*16ff0*/  @P2 IADD3 R71, PT, PT, R71, -0x7f000001, RZ ;  /* 0x80ffffff47472810 */ /* 0x000fe40007ffe0ff */
[----:B------:R-:W-:Y:S02]  /*17000*/  @P3 IADD3 R70, PT, PT, R70, -0x7f000001, RZ ;  /* 0x80ffffff46463810 */ /* 0x000fe40007ffe0ff */
[----:B------:R-:W-:Y:S02]  /*17010*/  IADD3 R72, PT, PT, R71, R72, RZ ;  /* 0x0000004847487210 */ /* 0x000fe40007ffe0ff */
[----:B------:R-:W-:-:S02]  /*17020*/  IADD3 R73, PT, PT, R70, R73, RZ ;  /* 0x0000004946497210 */ /* 0x000fc40007ffe0ff */
[----:B------:R-:W2:Y:S01]  /*17030*/  LDL.64 R70, [R1+0x100] ;  /* 0x0001000001467983 */ /* 0x000ea20000100a00 */
[----:B------:R-:W-:Y:S02]  /*17040*/  @P0 IADD3 R12, PT, PT, R12, -0x7f000001, RZ ;  /* 0x80ffffff0c0c0810 */ /* 0x000fe40007ffe0ff */
[----:B------:R-:W-:Y:S01]  /*17050*/  IADD3 R69, PT, PT, R84, R69, RZ ;  /* 0x0000004554457210 */ /* 0x000fe20007ffe0ff */
[----:B------:R-:W-:Y:S02]  /*17060*/  IMAD.WIDE.U32 R84, R89, UR8, RZ ;  /* 0x0000000859547c25 */ /* 0x000fe4000f8e00ff */
[----:B------:R-:W-:Y:S02]  /*17070*/  ISETP.GE.U32.AND P0, PT, R12, 0x7f000001, PT ;  /* 0x7f0000010c00780c */ /* 0x000fe40003f06070 */
[----:B------:R-:W-:-:S04]  /*17080*/  IMAD R11, R84, 0x7effffff, RZ ;  /* 0x7effffff540b7824 */ /* 0x000fc800078e02ff */
[----:B------:R-:W-:Y:S01]  /*17090*/  IMAD.HI.U32 R84, R11, 0x7f000001, R84 ;  /* 0x7f0000010b547827 */ /* 0x000fe200078e0054 */
[----:B------:R-:W-:-:S06]  /*170a0*/  IADD3 R11, PT, PT, R122, UR11, RZ ;  /* 0x0000000b7a0b7c10 */ /* 0x000fcc000fffe0ff */
[----:B------:R-:W-:Y:S01]  /*170b0*/  @P0 IADD3 R12, PT, PT, R12, -0x7f000001, RZ ;  /* 0x80ffffff0c0c0810 */ /* 0x000fe20007ffe0ff */
[----:B------:R-:W-:-:S04]  /*170c0*/  ISETP.GE.U32.AND P0, PT, R11, 0x7f000001, PT ;  /* 0x7f0000010b00780c */ /* 0x000fc80003f06070 */
[----:B------:R-:W-:-:S09]  /*170d0*/  ISETP.GE.U32.AND P4, PT, R12, 0x7f000001, PT ;  /* 0x7f0000010c00780c */ /* 0x000fd20003f86070 */
[----:B------:R-:W-:Y:S01]  /*170e0*/  @P0 IADD3 R11, PT, PT, R11, -0x7f000001, RZ ;  /* 0x80ffffff0b0b0810 */ /* 0x000fe20007ffe0ff */
[----:B------:R-:W-:-:S03]  /*170f0*/  ISETP.GE.U32.AND P0, PT, R109, 0x7f000001, PT ;  /* 0x7f0000016d00780c */ /* 0x000fc60003f06070 */
[----:B------:R-:W-:Y:S01]  /*17100*/  @P4 IADD3 R12, PT, PT, R12, -0x7f000001, RZ ;  /* 0x80ffffff0c0c4810 */ /* 0x000fe20007ffe0ff */
[----:B------:R-:W-:-:S03]  /*17110*/  ISETP.GE.U32.AND P1, PT, R95, 0x7f000001, PT ;  /* 0x7f0000015f00780c */ /* 0x000fc60003f26070 */
[----:B------:R-:W-:Y:S01]  /*17120*/  IADD3 R12, PT, PT, R11, R12, RZ ;  /* 0x0000000c0b0c7210 */ /* 0x000fe20007ffe0ff */
[----:B------:R-:W-:-:S05]  /*17130*/  IMAD.WIDE.U32 R10, R105, UR7, RZ ;  /* 0x00000007690a7c25 */ /* 0x000fca000f8e00ff */
[----:B------:R-:W-:Y:S01]  /*17140*/  @P0 IADD3 R109, PT, PT, R109, -0x7f000001, RZ ;  /* 0x80ffffff6d6d0810 */ /* 0x000fe20007ffe0ff */
[----:B------:R-:W-:-:S04]  /*17150*/  IMAD R85, R10, 0x7effffff, RZ ;  /* 0x7effffff0a557824 */ /* 0x000fc800078e02ff */
[----:B------:R-:W-:Y:S01]  /*17160*/  ISETP.GE.U32.AND P0, PT, R109, 0x7f000001, PT ;  /* 0x7f0000016d00780c */ /* 0x000fe20003f06070 */
[----:B------:R-:W-:-:S04]  /*17170*/  IMAD.HI.U32 R122, R85, 0x7f000001, R10 ;  /* 0x7f000001557a7827 */ /* 0x000fc800078e000a */
[----:B------:R-:W-:Y:S01]  /*17180*/  IMAD.WIDE.U32 R10, R105, UR12, RZ ;  /* 0x0000000c690a7c25 */ /* 0x000fe2000f8e00ff */
[----:B------:R-:W-:-:S03]  /*17190*/  @P1 IADD3 R95, PT, PT, R95, -0x7f000001, RZ ;  /* 0x80ffffff5f5f1810 */ /* 0x000fc60007ffe0ff */
[----:B------:R-:W-:-:S04]  /*171a0*/  IMAD R105, R10, 0x7effffff, RZ ;  /* 0x7effffff0a697824 */ /* 0x000fc800078e02ff */
[----:B------:R-:W-:Y:S01]  /*171b0*/  @P0 IADD3 R109, PT, PT, R109, -0x7f000001, RZ ;  /* 0x80ffffff6d6d0810 */ /* 0x000fe20007ffe0ff */
[----:B------:R-:W-:-:S04]  /*171c0*/  IMAD.HI.U32 R105, R105, 0x7f000001, R10 ;  /* 0x7f00000169697827 */ /* 0x000fc800078e000a */
[----:B------:R-:W-:Y:S01]  /*171d0*/  IMAD.WIDE.U32 R10, R89, UR6, RZ ;  /* 0x00000006590a7c25 */ /* 0x000fe2000f8e00ff */
[----:B------:R-:W-:-:S03]  /*171e0*/  IADD3 R109, PT, PT, R109, R95, RZ ;  /* 0x0000005f6d6d7210 */ /* 0x000fc60007ffe0ff */
[----:B------:R-:W-:-:S04]  /*171f0*/  IMAD R95, R10, 0x7effffff, RZ ;  /* 0x7effffff0a5f7824 */ /* 0x000fc800078e02ff */
[----:B------:R-:W-:-:S04]  /*17200*/  IMAD.HI.U32 R95, R95, 0x7f000001, R10 ;  /* 0x7f0000015f5f7827 */ /* 0x000fc800078e000a */
[----:B------:R-:W-:-:S04]  /*17210*/  IMAD.WIDE.U32 R10, R89, UR12, RZ ;  /* 0x0000000c590a7c25 */ /* 0x000fc8000f8e00ff */
[----:B------:R-:W-:-:S04]  /*17220*/  IMAD R85, R10, 0x7effffff, RZ ;  /* 0x7effffff0a557824 */ /* 0x000fc800078e02ff */
[----:B------:R-:W-:-:S05]  /*17230*/  IMAD.HI.U32 R85, R85, 0x7f000001, R10 ;  /* 0x7f00000155557827 */ /* 0x000fca00078e000a */
[----:B------:R-:W-:Y:S01]  /*17240*/  ISETP.GE.U32.AND P2, PT, R85, 0x7f000001, PT ;  /* 0x7f0000015500780c */ /* 0x000fe20003f46070 */
[----:B------:R-:W-:-:S12]  /*17250*/  ISETP.GE.U32.AND P0, PT, R95, 0x7f000001, PT ;  /* 0x7f0000015f00780c */ /* 0x000fd80003f06070 */
[----:B------:R-:W-:Y:S02]  /*17260*/  @P2 IADD3 R85, PT, PT, R85, -0x7f000001, RZ ;  /* 0x80ffffff55552810 */ /* 0x000fe40007ffe0ff */
[----:B------:R-:W-:-:S03]  /*17270*/  @P0 IADD3 R95, PT, PT, R95, -0x7f000001, RZ ;  /* 0x80ffffff5f5f0810 */ /* 0x000fc60007ffe0ff */
[----:B------:R-:W-:-:S04]  /*17280*/  IMAD.WIDE.U32 R10, R85, 0x5fffffa, RZ ;  /* 0x05fffffa550a7825 */ /* 0x000fc800078e00ff */
[----:B------:R-:W-:Y:S01]  /*17290*/  IMAD R85, R85, 0x6, RZ ;  /* 0x0000000655557824 */ /* 0x000fe200078e02ff */
[----:B------:R-:W-:-:S03]  /*172a0*/  ISETP.GE.U32.AND P0, PT, R95, 0x7f000001, PT ;  /* 0x7f0000015f00780c */ /* 0x000fc60003f06070 */
[----:B------:R-:W-:-:S04]  /*172b0*/  IMAD.HI.U32 R85, R85, 0x7f000001, R10 ;  /* 0x7f00000155557827 */ /* 0x000fc800078e000a */
[----:B------:R-:W-:-:S04]  /*172c0*/  IMAD.WIDE.U32 R10, R79, UR8, RZ ;  /* 0x000000084f0a7c25 */ /* 0x000fc8000f8e00ff */
[----:B------:R-:W-:-:S04]  /*172d0*/  IMAD R89, R10, 0x7effffff, RZ ;  /* 0x7effffff0a597824 */ /* 0x000fc800078e02ff */
[----:B------:R-:W-:Y:S01]  /*172e0*/  IMAD.HI.U32 R89, R89, 0x7f000001, R10 ;  /* 0x7f00000159597827 */ /* 0x000fe200078e000a */
[----:B------:R-:W-:-:S04]  /*172f0*/  @P0 IADD3 R95, PT, PT, R95, -0x7f000001, RZ ;  /* 0x80ffffff5f5f0810 */ /* 0x000fc80007ffe0ff */
[----:B------:R-:W-:Y:S01]  /*17300*/  ISETP.GE.U32.AND P0, PT, R89, 0x7f000001, PT ;  /* 0x7f0000015900780c */ /* 0x000fe20003f06070 */
[----:B------:R-:W-:-:S12]  /*17310*/  ISETP.GE.U32.AND P1, PT, R122, 0x7f000001, PT ;  /* 0x7f0000017a00780c */ /* 0x000fd80003f26070 */
[----:B------:R-:W-:-:S05]  /*17320*/  @P0 IADD3 R89, PT, PT, R89, -0x7f000001, RZ ;  /* 0x80ffffff59590810 */ /* 0x000fca0007ffe0ff */
[----:B------:R-:W-:Y:S01]  /*17330*/  IMAD.WIDE.U32 R10, R89, 0x5fffffa, RZ ;  /* 0x05fffffa590a7825 */ /* 0x000fe200078e00ff */
[----:B------:R-:W-:-:S03]  /*17340*/  @P1 IADD3 R122, PT, PT, R122, -0x7f000001, RZ ;  /* 0x80ffffff7a7a1810 */ /* 0x000fc60007ffe0ff */
[----:B------:R-:W-:-:S04]  /*17350*/  IMAD R89, R89, 0x6, RZ ;  /* 0x0000000659597824 */ /* 0x000fc800078e02ff */
[----:B------:R-:W-:Y:S01]  /*17360*/  IMAD.HI.U32 R89, R89, 0x7f000001, R10 ;  /* 0x7f00000159597827 */ /* 0x000fe200078e000a */
[----:B------:R-:W-:-:S03]  /*17370*/  IADD3 R122, PT, PT, R95, R122, RZ ;  /* 0x0000007a5f7a7210 */ /* 0x000fc60007ffe0ff */
[----:B------:R-:W-:-:S04]  /*17380*/  IMAD.WIDE.U32 R10, R18, UR12, RZ ;  /* 0x0000000c120a7c25 */ /* 0x000fc8000f8e00ff */
[----:B------:R-:W-:-:S04]  /*17390*/  IMAD R95, R10, 0x7effffff, RZ ;  /* 0x7effffff0a5f7824 */ /* 0x000fc800078e02ff */
[----:B------:R-:W-:-:S05]  /*173a0*/  IMAD.HI.U32 R95, R95, 0x7f000001, R10 ;  /* 0x7f0000015f5f7827 */ /* 0x000fca00078e000a */
[----:B------:R-:W-:-:S13]  /*173b0*/  ISETP.GE.U32.AND P0, PT, R95, 0x7f000001, PT ;  /* 0x7f0000015f00780c */ /* 0x000fda0003f06070 */
[----:B------:R-:W-:-:S05]  /*173c0*/  @P0 IADD3 R95, PT, PT, R95, -0x7f000001, RZ ;  /* 0x80ffffff5f5f0810 */ /* 0x000fca0007ffe0ff */
[----:B------:R-:W-:-:S04]  /*173d0*/  IMAD.WIDE.U32 R10, R95, 0x5fffffa, RZ ;  /* 0x05fffffa5f0a7825 */ /* 0x000fc800078e00ff */
[----:B------:R-:W-:-:S04]  /*173e0*/  IMAD R95, R95, 0x6, RZ ;  /* 0x000000065f5f7824 */ /* 0x000fc800078e02ff */
[----:B------:R-:W-:-:S04]  /*173f0*/  IMAD.HI.U32 R18, R95, 0x7f000001, R10 ;  /* 0x7f0000015f127827 */ /* 0x000fc800078e000a */
[----:B------:R-:W-:-:S04]  /*17400*/  IMAD.WIDE.U32 R10, R79, UR12, RZ ;  /* 0x0000000c4f0a7c25 */ /* 0x000fc8000f8e00ff */
[----:B------:R-:W-:-:S04]  /*17410*/  IMAD R79, R10, 0x7effffff, RZ ;  /* 0x7effffff0a4f7824 */ /* 0x000fc800078e02ff */
[----:B------:R-:W-:-:S05]  /*17420*/  IMAD.HI.U32 R79, R79, 0x7f000001, R10 ;  /* 0x7f0000014f4f7827 */ /* 0x000fca00078e000a */
[----:B------:R-:W-:Y:S01]  /*17430*/  ISETP.GE.U32.AND P0, PT, R79, 0x7f000001, PT ;  /* 0x7f0000014f00780c */ /* 0x000fe20003f06070 */
[----:B------:R-:W-:Y:S01]  /*17440*/  ISETP.GE.U32.AND P2, PT, R89, 0x7f000001, PT ;  /* 0x7f0000015900780c */ /* 0x000fe20003f46070 */
[----:B------:R-:W-:-:S11]  /*17450*/  ISETP.GE.U32.AND P1, PT, R122, 0x7f000001, PT ;  /* 0x7f0000017a00780c */ /* 0x000fd60003f26070 */
[----:B------:R-:W-:Y:S01]  /*17460*/  @P0 IADD3 R79, PT, PT, R79, -0x7f000001, RZ ;  /* 0x80ffffff4f4f0810 */ /* 0x000fe20007ffe0ff */
[----:B------:R-:W-:-:S04]  /*17470*/  ISETP.GE.U32.AND P0, PT, R86, 0x7f000001, PT ;  /* 0x7f0000015600780c */ /* 0x000fc80003f06070 */
[----:B------:R-:W-:Y:S01]  /*17480*/  IMAD.WIDE.U32 R10, R79, 0x5fffffa, RZ ;  /* 0x05fffffa4f0a7825 */ /* 0x000fe200078e00ff */
[----:B------:R-:W-:-:S03]  /*17490*/  @P2 IADD3 R89, PT, PT, R89, -0x7f000001, RZ ;  /* 0x80ffffff59592810 */ /* 0x000fc60007ffe0ff */
[----:B------:R-:W-:Y:S01]  /*174a0*/  IMAD R79, R79, 0x6, RZ ;  /* 0x000000064f4f7824 */ /* 0x000fe200078e02ff */
[----:B------:R-:W-:-:S04]  /*174b0*/  @P1 IADD3 R122, PT, PT, R122, -0x7f000001, RZ ;  /* 0x80ffffff7a7a1810 */ /* 0x000fc80007ffe0ff */
[----:B------:R-:W-:Y:S01]  /*174c0*/  @P0 IADD3 R86, PT, PT, R86, -0x7f000001, RZ ;  /* 0x80ffffff56560810 */ /* 0x000fe20007ffe0ff */
[----:B------:R-:W-:Y:S01]  /*174d0*/  IMAD.HI.U32 R79, R79, 0x7f000001, R10 ;  /* 0x7f0000014f4f7827 */ /* 0x000fe200078e000a */
[----:B------:R-:W-:-:S03]  /*174e0*/  IADD3 R95, PT, PT, R122, R89, RZ ;  /* 0x000000597a5f7210 */ /* 0x000fc60007ffe0ff */
[----:B------:R-:W-:-:S04]  /*174f0*/  IMAD.WIDE.U32 R10, R86, UR7, RZ ;  /* 0x00000007560a7c25 */ /* 0x000fc8000f8e00ff */
[----:B------:R-:W-:-:S04]  /*17500*/  IMAD R89, R10, 0x7effffff, RZ ;  /* 0x7effffff0a597824 */ /* 0x000fc800078e02ff */
[----:B------:R-:W-:-:S05]  /*17510*/  IMAD.HI.U32 R89, R89, 0x7f000001, R10 ;  /* 0x7f00000159597827 */ /* 0x000fca00078e000a */
[----:B------:R-:W-:Y:S01]  /*17520*/  ISETP.GE.U32.AND P0, PT, R89, 0x7f000001, PT ;  /* 0x7f0000015900780c */ /* 0x000fe20003f06070 */
[----:B------:R-:W-:Y:S01]  /*17530*/  ISETP.GE.U32.AND P2, PT, R95, 0x7f000001, PT ;  /* 0x7f0000015f00780c */ /* 0x000fe20003f46070 */
[----:B------:R-:W-:-:S11]  /*17540*/  ISETP.GE.U32.AND P1, PT, R21, 0x7f000001, PT ;  /* 0x7f0000011500780c */ /* 0x000fd60003f26070 */
[----:B------:R-:W-:Y:S01]  /*17550*/  @P0 IADD3 R89, PT, PT, R89, -0x7f000001, RZ ;  /* 0x80ffffff59590810 */ /* 0x000fe20007ffe0ff */
[----:B------:R-:W-:Y:S01]  /*17560*/  ISETP.GE.U32.AND P0, PT, R90, 0x7f000001, PT ;  /* 0x7f0000015a00780c */ /* 0x000fe20003f06070 */
[----:B------:R-:W-:Y:S02]  /*17570*/  @P2 IADD3 R95, PT, PT, R95, -0x7f000001, RZ ;  /* 0x80ffffff5f5f2810 */ /* 0x000fe40007ffe0ff */
[----:B------:R-:W-:Y:S01]  /*17580*/  @P1 IADD3 R21, PT, PT, R21, -0x7f000001, RZ ;  /* 0x80ffffff15151810 */ /* 0x000fe20007ffe0ff */
[----:B------:R-:W-:Y:S01]  /*17590*/  ISETP.GE.U32.AND P2, PT, R63, 0x7f000001, PT ;  /* 0x7f0000013f00780c */ /* 0x000fe20003f46070 */
[----:B------:R-:W-:-:S08]  /*175a0*/  ISETP.GE.U32.AND P1, PT, R92, 0x7f000001, PT ;  /* 0x7f0000015c00780c */ /* 0x000fd00003f26070 */
[----:B------:R-:W-:-:S05]  /*175b0*/  @P0 IADD3 R90, PT, PT, R90, -0x7f000001, RZ ;  /* 0x80ffffff5a5a0810 */ /* 0x000fca0007ffe0ff */
[----:B------:R-:W-:Y:S01]  /*175c0*/  ISETP.GE.U32.AND P0, PT, R90, 0x7f000001, PT ;  /* 0x7f0000015a00780c */ /* 0x000fe20003f06070 */
[----:B------:R-:W-:Y:S01]  /*175d0*/  ISETP.GE.U32.AND P3, PT, R18, 0x7f000001, PT ;  /* 0x7f0000011200780c */ /* 0x000fe20003f66070 */
[----:B------:R-:W-:Y:S02]  /*175e0*/  @P2 IADD3 R63, PT, PT, R63, -0x7f000001, RZ ;  /* 0x80ffffff3f3f2810 */ /* 0x000fe40007ffe0ff */
[----:B------:R-:W-:Y:S01]  /*175f0*/  @P1 IADD3 R92, PT, PT, R92, -0x7f000001, RZ ;  /* 0x80ffffff5c5c1810 */ /* 0x000fe20007ffe0ff */
[----:B------:R-:W-:Y:S01]  /*17600*/  ISETP.GE.U32.AND P1, PT, R58, 0x7f000001, PT ;  /* 0x7f0000013a00780c */ /* 0x000fe20003f26070 */
[----:B------:R-:W-:-:S07]  /*17610*/  ISETP.GE.U32.AND P2, PT, R87, 0x7f000001, PT ;  /* 0x7f0000015700780c */ /* 0x000fce0003f46070 */
[----:B------:R-:W-:Y:S01]  /*17620*/  @P0 IADD3 R90, PT, PT, R90, -0x7f000001, RZ ;  /* 0x80ffffff5a5a0810 */ /* 0x000fe20007ffe0ff */
[----:B------:R-:W-:-:S03]  /*17630*/  ISETP.GE.U32.AND P0, PT, R92, 0x7f000001, PT ;  /* 0x7f0000015c00780c */ /* 0x000fc60003f06070 */
[----:B------:R-:W-:Y:S02]  /*17640*/  IADD3 R90, PT, PT, R90, R63, RZ ;  /* 0x0000003f5a5a7210 */ /* 0x000fe40007ffe0ff */
[----:B--2---:R-:W2:Y:S01]  /*17650*/  LD.E R63, desc[UR14][R70.64+0x400] ;  /* 0x0004000e463f7980 */ /* 0x004ea2000c101900 */
[----:B------:R-:W-:Y:S01]  /*17660*/  IMAD.WIDE.U32 R10, R89, 0x5fffffa, RZ ;  /* 0x05fffffa590a7825 */ /* 0x000fe200078e00ff */
[----:B------:R-:W-:Y:S01]  /*17670*/  @P3 IADD3 R18, PT, PT, R18, -0x7f000001, RZ ;  /* 0x80ffffff12123810 */ /* 0x000fe20007ffe0ff */
[----:B------:R-:W-:Y:S01]  /*17680*/  ISETP.GE.U32.AND P4, PT, R79, 0x7f000001, PT ;  /* 0x7f0000014f00780c */ /* 0x000fe20003f86070 */
[----:B------:R-:W-:Y:S01]  /*17690*/  ISETP.GE.U32.AND P3, PT, R69, 0x7f000001, PT ;  /* 0x7f0000014500780c */ /* 0x000fe20003f66070 */
[----:B------:R-:W-:Y:S01]  /*176a0*/  IMAD R89, R89, 0x6, RZ ;  /* 0x0000000659597824 */ /* 0x000fe200078e02ff */
[----:B------:R-:W-:-:S03]  /*176b0*/  @P1 IADD3 R58, PT, PT, R58, -0x7f000001, RZ ;  /* 0x80ffffff3a3a1810 */ /* 0x000fc60007ffe0ff */
[----:B------:R-:W-:Y:S01]  /*176c0*/  IMAD.HI.U32 R89, R89, 0x7f000001, R10 ;  /* 0x7f00000159597827 */ /* 0x000fe200078e000a */
[----:B------:R-:W-:-:S03]  /*176d0*/  @P0 IADD3 R92, PT, PT, R92, -0x7f000001, RZ ;  /* 0x80ffffff5c5c0810 */ /* 0x000fc60007ffe0ff */
[----:B------:R-:W-:Y:S01]  /*176e0*/  IMAD.WIDE.U32 R10, R21, UR6, RZ ;  /* 0x00000006150a7c25 */ /* 0x000fe2000f8e00ff */
[----:B------:R-:W-:Y:S02]  /*176f0*/  IADD3 R18, PT, PT, R95, R18, RZ ;  /* 0x000000125f127210 */ /* 0x000fe40007ffe0ff */
[----:B------:R-:W-:Y:S01]  /*17700*/  @P2 IADD3 R87, PT, PT, R87, -0x7f000001, RZ ;  /* 0x80ffffff57572810 */ /* 0x000fe20007ffe0ff */
[----:B------:R-:W-:Y:S01]  /*17710*/  IMAD R95, R10, 0x7effffff, RZ ;  /* 0x7effffff0a5f7824 */ /* 0x000fe200078e02ff */
[----:B------:R-:W-:Y:S02]  /*17720*/  @P4 IADD3 R79, PT, PT, R79, -0x7f000001, RZ ;  /* 0x80ffffff4f4f4810 */ /* 0x000fe40007ffe0ff */
[----:B------:R-:W-:Y:S02]  /*17730*/  @P3 IADD3 R69, PT, PT, R69, -0x7f000001, RZ ;  /* 0x80ffffff45453810 */ /* 0x000fe40007ffe0ff */
[----:B------:R-:W-:Y:S01]  /*17740*/  IADD3 R92, PT, PT, R92, R58, RZ ;  /* 0x0000003a5c5c7210 */ /* 0x000fe20007ffe0ff */
[----:B------:R-:W-:Y:S01]  /*17750*/  IMAD.HI.U32 R95, R95, 0x7f000001, R10 ;  /* 0x7f0000015f5f7827 */ /* 0x000fe200078e000a */
[----:B------:R-:W3:Y:S03]  /*17760*/  LD.E R58, desc[UR14][R70.64+0x404] ;  /* 0x0004040e463a7980 */ /* 0x000ee6000c101900 */
[----:B------:R-:W-:Y:S01]  /*17770*/  IMAD.WIDE.U32 R10, R87, UR8, RZ ;  /* 0x00000008570a7c25 */ /* 0x000fe2000f8e00ff */
[----:B------:R-:W-:-:S03]  /*17780*/  IADD3 R69, PT, PT, R69, R79, RZ ;  /* 0x0000004f45457210 */ /* 0x000fc60007ffe0ff */
[----:B------:R-:W-:Y:S01]  /*17790*/  IMAD R79, R10, 0x7effffff, RZ ;  /* 0x7effffff0a4f7824 */ /* 0x000fe200078e02ff */
[----:B------:R-:W-:-:S03]  /*177a0*/  ISETP.GE.U32.AND P0, PT, R22, 0x7f000001, PT ;  /* 0x7f0000011600780c */ /* 0x000fc60003f06070 */
[----:B------:R-:W-:-:S05]  /*177b0*/  IMAD.HI.U32 R79, R79, 0x7f000001, R10 ;  /* 0x7f0000014f4f7827 */ /* 0x000fca00078e000a */
[----:B------:R-:W-:-:S05]  /*177c0*/  ISETP.GE.U32.AND P1, PT, R79, 0x7f000001, PT ;  /* 0x7f0000014f00780c */ /* 0x000fca0003f26070 */
[----:B------:R-:W-:-:S05]  /*177d0*/  @P0 IADD3 R22, PT, PT, R22, -0x7f000001, RZ ;  /* 0x80ffffff16160810 */ /* 0x000fca0007ffe0ff */
[----:B------:R-:W-:-:S03]  /*177e0*/  ISETP.GE.U32.AND P0, PT, R22, 0x7f000001, PT ;  /* 0x7f0000011600780c */ /* 0x000fc60003f06070 */
[----:B------:R-:W-:Y:S01]  /*177f0*/  @P1 IADD3 R79, PT, PT, R79, -0x7f000001, RZ ;  /* 0x80ffffff4f4f1810 */ /* 0x000fe20007ffe0ff */
[----:B------:R-:W-:-:S09]  /*17800*/  ISETP.GE.U32.AND P1, PT, R114, 0x7f000001, PT ;  /* 0x7f0000017200780c */ /* 0x000fd20003f26070 */
[----:B------:R-:W-:-:S04]  /*17810*/  @P0 IADD3 R22, PT, PT, R22, -0x7f000001, RZ ;  /* 0x80ffffff16160810 */ /* 0x000fc80007ffe0ff */
[----:B------:R-:W-:-:S04]  /*17820*/  @P1 IADD3 R114, PT, PT, R114, -0x7f000001, RZ ;  /* 0x80ffffff72721810 */ /* 0x000fc80007ffe0ff */
[----:B------:R-:W-:Y:S02]  /*17830*/  IADD3 R114, PT, PT, R22, R114, RZ ;  /* 0x0000007216727210 */ /* 0x000fe40007ffe0ff */
[----:B------:R-:W4:Y:S01]  /*17840*/  LD.E R22, desc[UR14][R70.64+0x408] ;  /* 0x0004080e46167980 */ /* 0x000f22000c101900 */
[----:B------:R-:W-:Y:S01]  /*17850*/  ISETP.GE.U32.AND P2, PT, R74, 0x7f000001, PT ;  /* 0x7f0000014a00780c */ /* 0x000fe20003f46070 */
[----:B------:R-:W-:Y:S01]  /*17860*/  ISETP.GE.U32.AND P4, PT, R85, 0x7f000001, PT ;  /* 0x7f0000015500780c */ /* 0x000fe20003f86070 */
[----:B------:R-:W-:Y:S01]  /*17870*/  ISETP.GE.U32.AND P3, PT, R88, 0x7f000001, PT ;  /* 0x7f0000015800780c */ /* 0x000fe20003f66070 */
[----:B------:R-:W-:-:S04]  /*17880*/  IMAD.WIDE.U32 R10, R79, 0x5fffffa, RZ ;  /* 0x05fffffa4f0a7825 */ /* 0x000fc800078e00ff */
[----:B------:R-:W-:Y:S01]  /*17890*/  IMAD R79, R79, 0x6, RZ ;  /* 0x000000064f4f7824 */ /* 0x000fe200078e02ff */
[----:B------:R0:W4:Y:S05]  /*178a0*/  LD.E R71, desc[UR14][R70.64+0x40c] ;  /* 0x00040c0e46477980 */ /* 0x00012a000c101900 */
[----:B------:R-:W-:Y:S02]  /*178b0*/  @P2 IADD3 R74, PT, PT, R74, -0x7f000001, RZ ;  /* 0x80ffffff4a4a2810 */ /* 0x000fe40007ffe0ff */
[----:B------:R-:W-:Y:S02]  /*178c0*/  @P4 IADD3 R85, PT, PT, R85, -0x7f000001, RZ ;  /* 0x80ffffff55554810 */ /* 0x000fe40007ffe0ff */
[----:B------:R-:W-:Y:S01]  /*178d0*/  @P3 IADD3 R88, PT, PT, R88, -0x7f000001, RZ ;  /* 0x80ffffff58583810 */ /* 0x000fe20007ffe0ff */
[----:B------:R-:W-:-:S04]  /*178e0*/  IMAD.HI.U32 R79, R79, 0x7f000001, R10 ;  /* 0x7f0000014f4f7827 */ /* 0x000fc800078e000a */
[----:B------:R-:W-:Y:S01]  /*178f0*/  IMAD.WIDE.U32 R10, R74, UR12, RZ ;  /* 0x0000000c4a0a7c25 */ /* 0x000fe2000f8e00ff */
[----:B------:R-:W-:-:S03]  /*17900*/  IADD3 R88, PT, PT, R88, R85, RZ ;  /* 0x0000005558587210 */ /* 0x000fc60007ffe0ff */
[----:B------:R-:W-:-:S04]  /*17910*/  IMAD R85, R10, 0x7effffff, RZ ;  /* 0x7effffff0a557824 */ /* 0x000fc800078e02ff */
[----:B------:R-:W-:-:S05]  /*17920*/  IMAD.HI.U32 R85, R85, 0x7f000001, R10 ;  /* 0x7f00000155557827 */ /* 0x000fca00078e000a */
[----:B------:R-:W-:-:S13]  /*17930*/  ISETP.GE.U32.AND P0, PT, R85, 0x7f000001, PT ;  /* 0x7f0000015500780c */ /* 0x000fda0003f06070 */
[----:B------:R-:W-:Y:S01]  /*17940*/  @P0 IADD3 R85, PT, PT, R85, -0x7f000001, RZ ;  /* 0x80ffffff55550810 */ /* 0x000fe20007ffe0ff */
[----:B------:R-:W-:-:S13]  /*17950*/  ISETP.GE.U32.AND P0, PT, R18, 0x7f000001, PT ;  /* 0x7f0000011200780c */ /* 0x000fda0003f06070 */
[----:B------:R-:W-:Y:S01]  /*17960*/  @P0 IADD3 R18, PT, PT, R18, -0x7f000001, RZ ;  /* 0x80ffffff12120810 */ /* 0x000fe20007ffe0ff */
[----:B------:R-:W-:Y:S01]  /*17970*/  ISETP.GE.U32.AND P0, PT, R83, 0x7f000001, PT ;  /* 0x7f0000015300780c */ /* 0x000fe20003f06070 */
[----:B------:R-:W-:-:S12]  /*17980*/  ISETP.GE.U32.AND P1, PT, R20, 0x7f000001, PT ;  /* 0x7f0000011400780c */ /* 0x000fd80003f26070 */
[----:B------:R-:W-:-:S05]  /*17990*/  @P0 IADD3 R83, PT, PT, R83, -0x7f000001, RZ ;  /* 0x80ffffff53530810 */ /* 0x000fca0007ffe0ff */
[----:B------:R-:W-:Y:S01]  /*179a0*/  ISETP.GE.U32.AND P0, PT, R83, 0x7f000001, PT ;  /* 0x7f0000015300780c */ /* 0x000fe20003f06070 */
[----:B------:R-:W-:-:S05]  /*179b0*/  @P1 IADD3 R20, PT, PT, R20, -0x7f000001, RZ ;  /* 0x80ffffff14141810 */ /* 0x000fca0007ffe0ff */
[----:B------:R-:W-:-:S07]  /*179c0*/  ISETP.GE.U32.AND P1, PT, R20, 0x7f000001, PT ;  /* 0x7f0000011400780c */ /* 0x000fce0003f26070 */
[----:B------:R-:W-:-:S05]  /*179d0*/  @P0 IADD3 R83, PT, PT, R83, -0x7f000001, RZ ;  /* 0x80ffffff53530810 */ /* 0x000fca0007ffe0ff */
[----:B------:R-:W-:Y:S01]  /*179e0*/  ISETP.GE.U32.AND P0, PT, R83, 0x7f000001, PT ;  /* 0x7f0000015300780c */ /* 0x000fe20003f06070 */
[----:B------:R-:W-:Y:S01]  /*179f0*/  @P1 IADD3 R20, PT, PT, R20, -0x7f000001, RZ ;  /* 0x80ffffff14141810 */ /* 0x000fe20007ffe0ff */
[----:B------:R-:W-:-:S04]  /*17a00*/  ISETP.GE.U32.AND P4, PT, R88, 0x7f000001, PT ;  /* 0x7f0000015800780c */ /* 0x000fc80003f86070 */
[----:B------:R-:W-:Y:S01]  /*17a10*/  ISETP.GE.U32.AND P1, PT, R20, 0x7f000001, PT ;  /* 0x7f0000011400780c */ /* 0x000fe20003f26070 */
[----:B------:R-:W-:-:S06]  /*17a20*/  ISETP.GE.U32.AND P2, PT, R90, 0x7f000001, PT ;  /* 0x7f0000015a00780c */ /* 0x000fcc0003f46070 */
[----:B------:R-:W-:-:S05]  /*17a30*/  @P0 IADD3 R83, PT, PT, R83, -0x7f000001, RZ ;  /* 0x80ffffff53530810 */ /* 0x000fca0007ffe0ff */
[----:B------:R-:W-:Y:S01]  /*17a40*/  ISETP.GE.U32.AND P0, PT, R83, 0x7f000001, PT ;  /* 0x7f0000015300780c */ /* 0x000fe20003f06070 */
[----:B------:R-:W-:Y:S01]  /*17a50*/  @P4 IADD3 R88, PT, PT, R88, -0x7f000001, RZ ;  /* 0x80ffffff58584810 */ /* 0x000fe20007ffe0ff */
[----:B------:R-:W-:Y:S01]  /*17a60*/  ISETP.GE.U32.AND P4, PT, R69, 0x7f000001, PT ;  /* 0x7f0000014500780c */ /* 0x000fe20003f86070 */
[----:B------:R-:W-:Y:S02]  /*17a70*/  @P1 IADD3 R20, PT, PT, R20, -0x7f000001, RZ ;  /* 0x80ffffff14141810 */ /* 0x000fe40007ffe0ff */
[----:B------:R-:W-:Y:S01]  /*17a80*/  @P2 IADD3 R90, PT, PT, R90, -0x7f000001, RZ ;  /* 0x80ffffff5a5a2810 */ /* 0x000fe20007ffe0ff */
[----:B------:R-:W-:Y:S01]  /*17a90*/  ISETP.GE.U32.AND P3, PT, R116, 0x7f000001, PT ;  /* 0x7f0000017400780c */ /* 0x000fe20003f66070 */
[----:B------:R-:W-:Y:S01]  /*17aa0*/  ISETP.GE.U32.AND P2, PT, R92, 0x7f000001, PT ;  /* 0x7f0000015c00780c */ /* 0x000fe20003f46070 */
[----:B------:R-:W-:-:S05]  /*17ab0*/  ISETP.GE.U32.AND P1, PT, R20, 0x7f000001, PT ;  /* 0x7f0000011400780c */ /* 0x000fca0003f26070 */
[----:B------:R-:W-:Y:S02]  /*17ac0*/  @P0 IADD3 R83, PT, PT, R83, -0x7f000001, RZ ;  /* 0x80ffffff53530810 */ /* 0x000fe40007ffe0ff */
[----:B------:R-:W-:-:S03]  /*17ad0*/  @P4 IADD3 R69, PT, PT, R69, -0x7f000001, RZ ;  /* 0x80ffffff45454810 */ /* 0x000fc60007ffe0ff */
[----:B------:R-:W-:Y:S01]  /*17ae0*/  ISETP.GE.U32.AND P0, PT, R83, 0x7f000001, PT ;  /* 0x7f0000015300780c */ /* 0x000fe20003f06070 */
[----:B------:R-:W-:Y:S01]  /*17af0*/  ISETP.GE.U32.AND P4, PT, R113, 0x7f000001, PT ;  /* 0x7f0000017100780c */ /* 0x000fe20003f86070 */
[----:B------:R-:W-:Y:S02]  /*17b00*/  @P3 IADD3 R116, PT, PT, R116, -0x7f000001, RZ ;  /* 0x80ffffff74743810 */ /* 0x000fe40007ffe0ff */
[----:B------:R-:W-:Y:S02]  /*17b10*/  @P2 IADD3 R92, PT, PT, R92, -0x7f000001, RZ ;  /* 0x80ffffff5c5c2810 */ /* 0x000fe40007ffe0ff */
[----:B------:R-:W-:Y:S01]  /*17b20*/  @P1 IADD3 R20, PT, PT, R20, -0x7f000001, RZ ;  /* 0x80ffffff14141810 */ /* 0x000fe20007ffe0ff */
[----:B------:R-:W-:Y:S01]  /*17b30*/  ISETP.GE.U32.AND P3, PT, R75, 0x7f000001, PT ;  /* 0x7f0000014b00780c */ /* 0x000fe20003f66070 */
[----:B------:R-:W-:Y:S01]  /*17b40*/  ISETP.GE.U32.AND P2, PT, R109, 0x7f000001, PT ;  /* 0x7f0000016d00780c */ /* 0x000fe20003f46070 */
[----:B------:R-:W-:Y:S02]  /*17b50*/  IMAD.WIDE.U32 R10, R85, 0x5fffffa, RZ ;  /* 0x05fffffa550a7825 */ /* 0x000fe400078e00ff */
[----:B------:R-:W-:-:S02]  /*17b60*/  ISETP.GE.U32.AND P1, PT, R20, 0x7f000001, PT ;  /* 0x7f0000011400780c */ /* 0x000fc40003f26070 */
[----:B------:R-:W-:Y:S01]  /*17b70*/  @P0 IADD3 R83, PT, PT, R83, -0x7f000001, RZ ;  /* 0x80ffffff53530810 */ /* 0x000fe20007ffe0ff */
[----:B------:R-:W-:Y:S01]  /*17b80*/  IMAD R85, R85, 0x6, RZ ;  /* 0x0000000655557824 */ /* 0x000fe200078e02ff */
[----:B------:R-:W-:Y:S01]  /*17b90*/  @P4 IADD3 R113, PT, PT, R113, -0x7f000001, RZ ;  /* 0x80ffffff71714810 */ /* 0x000fe20007ffe0ff */
[----:B------:R-:W-:Y:S01]  /*17ba0*/  ISETP.GE.U32.AND P4, PT, R114, 0x7f000001, PT ;  /* 0x7f0000017200780c */ /* 0x000fe20003f86070 */
[----:B------:R-:W-:Y:S01]  /*17bb0*/  IADD3 R83, PT, PT, R56, R83, RZ ;  /* 0x0000005338537210 */ /* 0x000fe20007ffe0ff */
[----:B------:R-:W-:Y:S02]  /*17bc0*/  IMAD.HI.U32 R85, R85, 0x7f000001, R10 ;  /* 0x7f00000155557827 */ /* 0x000fe400078e000a */
[----:B------:R-:W-:Y:S02]  /*17bd0*/  @P3 IADD3 R75, PT, PT, R75, -0x7f000001, RZ ;  /* 0x80ffffff4b4b3810 */ /* 0x000fe40007ffe0ff */
[----:B------:R-:W-:Y:S01]  /*17be0*/  @P2 IADD3 R109, PT, PT, R109, -0x7f000001, RZ ;  /* 0x80ffffff6d6d2810 */ /* 0x000fe20007ffe0ff */
[----:B------:R-:W-:Y:S01]  /*17bf0*/  ISETP.GE.U32.AND P3, PT, R111, 0x7f000001, PT ;  /* 0x7f0000016f00780c */ /* 0x000fe20003f66070 */
[----:B------:R-:W-:Y:S01]  /*17c00*/  IMAD.WIDE.U32 R10, R18, R86, RZ ;  /* 0x00000056120a7225 */ /* 0x000fe200078e00ff */
[----:B------:R-:W-:Y:S01]  /*17c10*/  ISETP.GE.U32.AND P0, PT, R83, 0x7f000001, PT ;  /* 0x7f0000015300780c */ /* 0x000fe20003f06070 */
[----:B------:R-:W-:-:S02]  /*17c20*/  @P1 IADD3 R20, PT, PT, R20, -0x7f000001, RZ ;  /* 0x80ffffff14141810 */ /* 0x000fc40007ffe0ff */
[----:B------:R-:W-:Y:S01]  /*17c30*/  IADD3 R109, PT, PT, R109, R113, RZ ;  /* 0x000000716d6d7210 */ /* 0x000fe20007ffe0ff */
[----:B------:R-:W-:Y:S01]  /*17c40*/  IMAD R123, R10, 0x7effffff, RZ ;  /* 0x7effffff0a7b7824 */ /* 0x000fe200078e02ff */
[----:B------:R-:W-:Y:S01]  /*17c50*/  ISETP.GE.U32.AND P1, PT, R78, 0x7f000001, PT ;  /* 0x7f0000014e00780c */ /* 0x000fe20003f26070 */
[----:B------:R-:W-:Y:S02]  /*17c60*/  @P4 IADD3 R114, PT, PT, R114, -0x7f000001, RZ ;  /* 0x80ffffff72724810 */ /* 0x000fe40007ffe0ff */
[----:B------:R-:W-:Y:S01]  /*17c70*/  IMAD.HI.U32 R122, R123, 0x7f000001, R10 ;  /* 0x7f0000017b7a7827 */ /* 0x000fe200078e000a */
[----:B------:R-:W-:Y:S01]  /*17c80*/  IADD3 R116, PT, PT, R90, R116, RZ ;  /* 0x000000745a747210 */ /* 0x000fe20007ffe0ff */
[----:B------:R-:W-:Y:S01]  /*17c90*/  ISETP.GE.U32.AND P2, PT, R16, 0x7f000001, PT ;  /* 0x7f0000011000780c */ /* 0x000fe20003f46070 */
[----:B------:R-:W-:Y:S01]  /*17ca0*/  ISETP.GE.U32.AND P4, PT, R109, 0x7f000001, PT ;  /* 0x7f0000016d00780c */ /* 0x000fe20003f86070 */
[----:B------:R-:W-:Y:S01]  /*17cb0*/  IMAD.WIDE.U32 R10, R88, R21, RZ ;  /* 0x00000015580a7225 */ /* 0x000fe200078e00ff */
[----:B------:R-:W-:-:S02]  /*17cc0*/  @P3 IADD3 R111, PT, PT, R111, -0x7f000001, RZ ;  /* 0x80ffffff6f6f3810 */ /* 0x000fc40007ffe0ff */
[----:B------:R-:W-:Y:S01]  /*17cd0*/  @P0 IADD3 R83, PT, PT, R83, -0x7f000001, RZ ;  /* 0x80ffffff53530810 */ /* 0x000fe20007ffe0ff */
[----:B------:R-:W-:Y:S01]  /*17ce0*/  IMAD R123, R10, 0x7effffff, RZ ;  /* 0x7effffff0a7b7824 */ /* 0x000fe200078e02ff */
[----:B------:R-:W-:Y:S01]  /*17cf0*/  ISETP.GE.U32.AND P0, PT, R77, 0x7f000001, PT ;  /* 0x7f0000014d00780c */ /* 0x000fe20003f06070 */
[----:B------:R-:W-:Y:S01]  /*17d00*/  ISETP.GE.U32.AND P6, PT, R116, 0x7f000001, PT ;  /* 0x7f0000017400780c */ /* 0x000fe20003fc6070 */
[----:B------:R-:W-:Y:S01]  /*17d10*/  @P1 IADD3 R78, PT, PT, R78, -0x7f000001, RZ ;  /* 0x80ffffff4e4e1810 */ /* 0x000fe20007ffe0ff */
[----:B------:R-:W-:Y:S01]  /*17d20*/  IMAD.HI.U32 R90, R123, 0x7f000001, R10 ;  /* 0x7f0000017b5a7827 */ /* 0x000fe200078e000a */
[----:B------:R-:W-:Y:S02]  /*17d30*/  IADD3 R75, PT, PT, R92, R75, RZ ;  /* 0x0000004b5c4b7210 */ /* 0x000fe40007ffe0ff */
[----:B------:R-:W-:Y:S01]  /*17d40*/  IADD3 R114, PT, PT, R114, R111, RZ ;  /* 0x0000006f72727210 */ /* 0x000fe20007ffe0ff */
[----:B------:R-:W-:Y:S01]  /*17d50*/  ISETP.GE.U32.AND P1, PT, R91, 0x7f000001, PT ;  /* 0x7f0000015b00780c */ /* 0x000fe20003f26070 */
[----:B------:R-:W-:Y:S01]  /*17d60*/  IMAD.WIDE.U32 R10, R69, R87, RZ ;  /* 0x00000057450a7225 */ /* 0x000fe200078e00ff */
[----:B------:R-:W-:-:S02]  /*17d70*/  @P2 IADD3 R16, PT, PT, R16, -0x7f000001, RZ ;  /* 0x80ffffff10102810 */ /* 0x000fc40007ffe0ff */
[----:B------:R-:W-:Y:S01]  /*17d80*/  @P4 IADD3 R109, PT, PT, R109, -0x7f000001, RZ ;  /* 0x80ffffff6d6d4810 */ /* 0x000fe20007ffe0ff */
[----:B------:R-:W-:Y:S01]  /*17d90*/  IMAD R123, R10, 0x7effffff, RZ ;  /* 0x7effffff0a7b7824 */ /* 0x000fe200078e02ff */
[----:B------:R-:W-:Y:S01]  /*17da0*/  ISETP.GE.U32.AND P5, PT, R75, 0x7f000001, PT ;  /* 0x7f0000014b00780c */ /* 0x000fe20003fa6070 */
[----:B------:R-:W-:Y:S02]  /*17db0*/  ISETP.GE.U32.AND P3, PT, R114, 0x7f000001, PT ;  /* 0x7f0000017200780c */ /* 0x000fe40003f66070 */
[----:B0-----:R-:W-:Y:S01]  /*17dc0*/  IMAD.HI.U32 R70, R123, 0x7f000001, R10 ;  /* 0x7f0000017b467827 */ /* 0x001fe200078e000a */
[----:B------:R-:W-:Y:S02]  /*17dd0*/  IADD3 R123, PT, PT, R83, R20, RZ ;  /* 0x00000014537b7210 */ /* 0x000fe40007ffe0ff */
[----:B------:R-:W-:Y:S02]  /*17de0*/  @P0 IADD3 R77, PT, PT, R77, -0x7f000001, RZ ;  /* 0x80ffffff4d4d0810 */ /* 0x000fe40007ffe0ff */
[----:B------:R-:W-:-:S02]  /*17df0*/  @P6 IADD3 R116, PT, PT, R116, -0x7f000001, RZ ;  /* 0x80ffffff74746810 */ /* 0x000fc40007ffe0ff */
[----:B------:R-:W-:Y:S02]  /*17e00*/  IADD3 R83, PT, PT, R109, R16, RZ ;  /* 0x000000106d537210 */ /* 0x000fe40007ffe0ff */
[----:B------:R-:W-:Y:S01]  /*17e10*/  @P1 IADD3 R91, PT, PT, R91, -0x7f000001, RZ ;  /* 0x80ffffff5b5b1810 */ /* 0x000fe20007ffe0ff */
[----:B------:R-:W-:Y:S01]  /*17e20*/  ISETP.GE.U32.AND P0, PT, R72, 0x7f000001, PT ;  /* 0x7f0000014800780c */ /* 0x000fe20003f06070 */
[----:B------:R-:W-:Y:S01]  /*17e30*/  IADD3 R20, PT, PT, R116, R77, RZ ;  /* 0x0000004d74147210 */ /* 0x000fe20007ffe0ff */
[----:B------:R-:W-:Y:S01]  /*17e40*/  ISETP.GE.U32.AND P1, PT, R83, 0x7f000001, PT ;  /* 0x7f0000015300780c */ /* 0x000fe20003f26070 */
[----:B------:R-:W-:Y:S01]  /*17e50*/  ISETP.GE.U32.AND P2, PT, R122, 0x7f000001, PT ;  /* 0x7f0000017a00780c */ /* 0x000fe20003f46070 */
[----:B------:R-:W-:Y:S02]  /*17e60*/  @P5 IADD3 R75, PT, PT, R75, -0x7f000001, RZ ;  /* 0x80ffffff4b4b5810 */ /* 0x000fe40007ffe0ff */
[----:B------:R-:W-:Y:S01]  /*17e70*/  @P3 IADD3 R114, PT, PT, R114, -0x7f000001, RZ ;  /* 0x80ffffff72723810 */ /* 0x000fe20007ffe0ff */
[----:B------:R-:W-:Y:S01]  /*17e80*/  ISETP.GE.U32.AND P4, PT, R73, 0x7f000001, PT ;  /* 0x7f0000014900780c */ /* 0x000fe20003f86070 */
[----:B------:R-:W-:Y:S01]  /*17e90*/  ISETP.GE.U32.AND P3, PT, R20, 0x7f000001, PT ;  /* 0x7f0000011400780c */ /* 0x000fe20003f66070 */
[----:B------:R-:W-:-:S04]  /*17ea0*/  IADD3 R75, PT, PT, R75, R78, RZ ;  /* 0x0000004e4b4b7210 */ /* 0x000fc80007ffe0ff */
[----:B------:R-:W-:Y:S01]  /*17eb0*/  @P0 IADD3 R72, PT, PT, R72, -0x7f000001, RZ ;  /* 0x80ffffff48480810 */ /* 0x000fe20007ffe0ff */
[----:B------:R-:W-:Y:S01]  /*17ec0*/  ISETP.GE.U32.AND P0, PT, R12, 0x7f000001, PT ;  /* 0x7f0000010c00780c */ /* 0x000fe20003f06070 */
[----:B------:R-:W-:Y:S01]  /*17ed0*/  @P1 IADD3 R83, PT, PT, R83, -0x7f000001, RZ ;  /* 0x80ffffff53531810 */ /* 0x000fe20007ffe0ff */
[----:B------:R-:W-:Y:S01]  /*17ee0*/  ISETP.GE.U32.AND P1, PT, R75, 0x7f000001, PT ;  /* 0x7f0000014b00780c */ /* 0x000fe20003f26070 */
[----:B------:R-:W-:Y:S01]  /*17ef0*/  @P2 IADD3 R122, PT, PT, R122, -0x7f000001, RZ ;  /* 0x80ffffff7a7a2810 */ /* 0x000fe20007ffe0ff */
[----:B------:R-:W-:Y:S01]  /*17f00*/  ISETP.GE.U32.AND P2, PT, R70, 0x7f000001, PT ;  /* 0x7f0000014600780c */ /* 0x000fe20003f46070 */
[----:B------:R-:W-:Y:S02]  /*17f10*/  IADD3 R114, PT, PT, R114, R91, RZ ;  /* 0x0000005b72727210 */ /* 0x000fe40007ffe0ff */
[----:B------:R-:W-:Y:S02]  /*17f20*/  @P4 IADD3 R73, PT, PT, R73, -0x7f000001, RZ ;  /* 0x80ffffff49494810 */ /* 0x000fe40007ffe0ff */
[----:B------:R-:W-:Y:S01]  /*17f30*/  @P3 IADD3 R20, PT, PT, R20, -0x7f000001, RZ ;  /* 0x80ffffff14143810 */ /* 0x000fe20007ffe0ff */
[----:B------:R-:W-:Y:S01]  /*17f40*/  ISETP.GE.U32.AND P6, PT, R123, 0x7f000001, PT ;  /* 0x7f0000017b00780c */ /* 0x000fe20003fc6070 */
[----:B------:R-:W-:-:S03]  /*17f50*/  ISETP.GE.U32.AND P5, PT, R114, 0x7f000001, PT ;  /* 0x7f0000017200780c */ /* 0x000fc60003fa6070 */
[----:B------:R-:W-:Y:S01]  /*17f60*/  ISETP.GE.U32.AND P3, PT, R20, R73, PT ;  /* 0x000000491400720c */ /* 0x000fe20003f66070 */
[----:B------:R-:W-:Y:S01]  /*17f70*/  IMAD.WIDE.U32 R10, R122, 0x5fffffa, RZ ;  /* 0x05fffffa7a0a7825 */ /* 0x000fe200078e00ff */
[----:B------:R-:W-:Y:S02]  /*17f80*/  @P0 IADD3 R12, PT, PT, R12, -0x7f000001, RZ ;  /* 0x80ffffff0c0c0810 */ /* 0x000fe40007ffe0ff */
[----:B------:R-:W-:Y:S01]  /*17f90*/  @P1 IADD3 R75, PT, PT, R75, -0x7f000001, RZ ;  /* 0x80ffffff4b4b1810 */ /* 0x000fe20007ffe0ff */
[----:B------:R-:W-:Y:S01]  /*17fa0*/  IMAD R109, R122, 0x6, RZ ;  /* 0x000000067a6d7824 */ /* 0x000fe200078e02ff */
[----:B------:R-:W-:Y:S02]  /*17fb0*/  @P2 IADD3 R70, PT, PT, R70, -0x7f000001, RZ ;  /* 0x80ffffff46462810 */ /* 0x000fe40007ffe0ff */
[----:B------:R-:W-:Y:S01]  /*17fc0*/  IADD3 R20, PT, PT, -R73, R20, RZ ;  /* 0x0000001449147210 */ /* 0x000fe20007ffe1ff */
[----:B------:R-:W-:Y:S01]  /*17fd0*/  ISETP.GE.U32.AND P1, PT, R75, R12, PT ;  /* 0x0000000c4b00720c */ /* 0x000fe20003f26070 */
[----:B------:R-:W-:Y:S01]  /*17fe0*/  IMAD.HI.U32 R109, R109, 0x7f000001, R10 ;  /* 0x7f0000016d6d7827 */ /* 0x000fe200078e000a */
[----:B------:R-:W-:Y:S01]  /*17ff0*/  ISETP.GE.U32.AND P4, PT, R83, R72, PT ;  /* 0x000000485300720c */ /* 0x000fe20003f86070 */
[----:B------:R-:W-:-:S02]  /*18000*/  @P6 IADD3 R123, PT, PT, R123, -0x7f000001, RZ ;  /* 0x80ffffff7b7b6810 */ /* 0x000fc40007ffe0ff */
[----:B------:R-:W-:Y:S01]  /*18010*/  IMAD.WIDE.U32 R10, R70, 0x5fffffa, RZ ;  /* 0x05fffffa460a7825 */ /* 0x000fe200078e00ff */
[----:B------:R-:W-:Y:S02]  /*18020*/  @P5 IADD3 R114, PT, PT, R114, -0x7f000001, RZ ;  /* 0x80ffffff72725810 */ /* 0x000fe40007ffe0ff */
[----:B------:R-:W-:Y:S01]  /*18030*/  @!P3 IADD3 R20, PT, PT, R20, 0x7f000001, RZ ;  /* 0x7f0000011414b810 */ /* 0x000fe20007ffe0ff */
[----:B------:R-:W-:Y:S01]  /*18040*/  IMAD R77, R70, 0x6, RZ ;  /* 0x00000006464d7824 */ /* 0x000fe200078e02ff */
[----:B------:R-:W-:Y:S01]  /*18050*/  IADD3 R116, PT, PT, -R12, R75, RZ ;  /* 0x0000004b0c747210 */ /* 0x000fe20007ffe1ff */
[----:B------:R-:W-:Y:S02]  /*18060*/  ISETP.GE.U32.AND P0, PT, R114, R123, PT ;  /* 0x0000007b7200720c */ /* 0x000fe40003f06070 */
[----:B------:R-:W-:Y:S01]  /*18070*/  IMAD.HI.U32 R92, R77, 0x7f000001, R10 ;  /* 0x7f0000014d5c7827 */ /* 0x000fe200078e000a */
[----:B------:R-:W-:-:S03]  /*18080*/  IADD3 R122, PT, PT, -R72, R83, RZ ;  /* 0x00000053487a7210 */ /* 0x000fc60007ffe1ff */
[----:B--2---:R-:W-:Y:S01]  /*18090*/  IMAD.WIDE.U32 R10, R63, R20, RZ ;  /* 0x000000143f0a7225 */ /* 0x004fe200078e00ff */
[----:B------:R-:W-:-:S03]  /*180a0*/  @!P1 IADD3 R116, PT, PT, R116, 0x7f000001, RZ ;  /* 0x7f00000174749810 */ /* 0x000fc60007ffe0ff */
[----:B------:R-:W-:Y:S01]  /*180b0*/  IMAD R75, R10, 0x7effffff, RZ ;  /* 0x7effffff0a4b7824 */ /* 0x000fe200078e02ff */
[----:B------:R-:W-:Y:S02]  /*180c0*/  @!P4 IADD3 R122, PT, PT, R122, 0x7f000001, RZ ;  /* 0x7f0000017a7ac810 */ /* 0x000fe40007ffe0ff */
[----:B------:R-:W-:Y:S01]  /*180d0*/  IADD3 R123, PT, PT, -R123, R114, RZ ;  /* 0x000000727b7b7210 */ /* 0x000fe20007ffe1ff */
[----:B------:R-:W-:-:S04]  /*180e0*/  IMAD.HI.U32 R75, R75, 0x7f000001, R10 ;  /* 0x7f0000014b4b7827 */ /* 0x000fc800078e000a */
[----:B------:R-:W-:Y:S01]  /*180f0*/  IMAD.WIDE.U32 R10, R63, R116, RZ ;  /* 0x000000743f0a7225 */ /* 0x000fe200078e00ff */
[----:B------:R-:W-:-:S03]  /*18100*/  @!P0 IADD3 R123, PT, PT, R123, 0x7f000001, RZ ;  /* 0x7f0000017b7b8810 */ /* 0x000fc60007ffe0ff */
[----:B------:R-:W-:-:S04]  /*18110*/  IMAD.WIDE.U32 R72, R63, R122, RZ ;  /* 0x0000007a3f487225 */ /* 0x000fc800078e00ff */
[----:B------:R-:W-:Y:S02]  /*18120*/  IMAD R77, R10, 0x7effffff, RZ ;  /* 0x7effffff0a4d7824 */ /* 0x000fe400078e02ff */
[----:B------:R-:W-:Y:S02]  /*18130*/  IMAD R83, R72, 0x7effffff, RZ ;  /* 0x7effffff48537824 */ /* 0x000fe400078e02ff */
[----:B------:R-:W-:-:S04]  /*18140*/  IMAD.HI.U32 R77, R77, 0x7f000001, R10 ;  /* 0x7f0000014d4d7827 */ /* 0x000fc800078e000a */
[----:B---3--:R-:W-:-:S04]  /*18150*/  IMAD.WIDE.U32 R10, R58, R123, RZ ;  /* 0x0000007b3a0a7225 */ /* 0x008fc800078e00ff */
[----:B------:R-:W-:-:S04]  /*18160*/  IMAD.HI.U32 R83, R83, 0x7f000001, R72 ;  /* 0x7f00000153537827 */ /* 0x000fc800078e0048 */
[----:B------:R-:W-:-:S04]  /*18170*/  IMAD.WIDE.U32 R72, R63, R123, RZ ;  /* 0x0000007b3f487225 */ /* 0x000fc800078e00ff */
[----:B------:R-:W-:-:S04]  /*18180*/  IMAD R63, R10, 0x7effffff, RZ ;  /* 0x7effffff0a3f7824 */ /* 0x000fc800078e02ff */
[----:B------:R-:W-:-:S04]  /*18190*/  IMAD.HI.U32 R78, R63, 0x7f000001, R10 ;  /* 0x7f0000013f4e7827 */ /* 0x000fc800078e000a */
[----:B------:R-:W-:-:S04]  /*181a0*/  IMAD.WIDE.U32 R10, R58, R116, RZ ;  /* 0x000000743a0a7225 */ /* 0x000fc800078e00ff */
[----:B------:R-:W-:-:S04]  /*181b0*/  IMAD R63, R10, 0x7effffff, RZ ;  /* 0x7effffff0a3f7824 */ /* 0x000fc800078e02ff */
[----:B------:R-:W-:-:S04]  /*181c0*/  IMAD.HI.U32 R12, R63, 0x7f000001, R10 ;  /* 0x7f0000013f0c7827 */ /* 0x000fc800078e000a */
[----:B------:R-:W-:Y:S01]  /*181d0*/  IMAD.WIDE.U32 R10, R58, R122, RZ ;  /* 0x0000007a3a0a7225 */ /* 0x000fe200078e00ff */
[----:B------:R-:W-:-:S03]  /*181e0*/  ISETP.GE.U32.AND P0, PT, R12, 0x7f000001, PT ;  /* 0x7f0000010c00780c */ /* 0x000fc60003f06070 */
[----:B------:R-:W-:-:S04]  /*181f0*/  IMAD R91, R10, 0x7effffff, RZ ;  /* 0x7effffff0a5b7824 */ /* 0x000fc800078e02ff */
[----:B------:R-:W-:-:S04]  /*18200*/  IMAD.HI.U32 R91, R91, 0x7f000001, R10 ;  /* 0x7f0000015b5b7827 */ /* 0x000fc800078e000a */
[----:B------:R-:W-:Y:S02]  /*18210*/  IMAD.WIDE.U32 R10, R58, R20, RZ ;  /* 0x000000143a0a7225 */ /* 0x000fe400078e00ff */
[----:B------:R-:W-:Y:S02]  /*18220*/  @P0 IADD3 R12, PT, PT, R12, -0x7f000001, RZ ;  /* 0x80ffffff0c0c0810 */ /* 0x000fe40007ffe0ff */
[----:B------:R-:W-:-:S04]  /*18230*/  IMAD R63, R10, 0x7effffff, RZ ;  /* 0x7effffff0a3f7824 */ /* 0x000fc800078e02ff */
[----:B------:R-:W-:-:S04]  /*18240*/  IMAD.HI.U32 R16, R63, 0x7f000001, R10 ;  /* 0x7f0000013f107827 */ /* 0x000fc800078e000a */
[----:B------:R-:W-:-:S04]  /*18250*/  IMAD.WIDE.U32 R10, R12, 0x5fffffa, RZ ;  /* 0x05fffffa0c0a7825 */ /* 0x000fc800078e00ff */
[----:B------:R-:W-:-:S04]  /*18260*/  IMAD R63, R12, 0x6, RZ ;  /* 0x000000060c3f7824 */ /* 0x000fc800078e02ff */
[----:B------:R-:W-:-:S04]  /*18270*/  IMAD.HI.U32 R114, R63, 0x7f000001, R10 ;  /* 0x7f0000013f727827 */ /* 0x000fc800078e000a */
[----:B----4-:R-:W-:-:S04]  /*18280*/  IMAD.WIDE.U32 R10, R22, R20, RZ ;  /* 0x00000014160a7225 */ /* 0x010fc800078e00ff */
        /* <DEDUP_REMOVED lines=9> */
[----:B------:R-:W-:Y:S01]  /*18320*/  IMAD R111, R72, 0x7effffff, RZ ;  /* 0x7effffff486f7824 */ /* 0x000fe200078e02ff */
[----:B------:R-:W-:Y:S01]  /*18330*/  ISETP.GE.U32.AND P1, PT, R63, 0x7f000001, PT ;  /* 0x7f0000013f00780c */ /* 0x000fe20003f26070 */
[----:B------:R-:W-:Y:S01]  /*18340*/  IMAD.WIDE.U32 R10, R22, R122, RZ ;  /* 0x0000007a160a7225 */ /* 0x000fe200078e00ff */
[----:B------:R-:W-:-:S03]  /*18350*/  @P0 IADD3 R12, PT, PT, R12, -0x7f000001, RZ ;  /* 0x80ffffff0c0c0810 */ /* 0x000fc60007ffe0ff */
[----:B------:R-:W-:-:S04]  /*18360*/  IMAD.HI.U32 R111, R111, 0x7f000001, R72 ;  /* 0x7f0000016f6f7827 */ /* 0x000fc800078e0048 */
[----:B------:R-:W-:-:S04]  /*18370*/  IMAD R73, R10, 0x7effffff, RZ ;  /* 0x7effffff0a497824 */ /* 0x000fc800078e02ff */
[----:B------:R-:W-:Y:S01]  /*18380*/  IMAD.HI.U32 R70, R73, 0x7f000001, R10 ;  /* 0x7f00000149467827 */ /* 0x000fe200078e000a */
[----:B------:R-:W-:-:S03]  /*18390*/  @P1 IADD3 R63, PT, PT, R63, -0x7f000001, RZ ;  /* 0x80ffffff3f3f1810 */ /* 0x000fc60007ffe0ff */
[----:B------:R-:W-:-:S04]  /*183a0*/  IMAD.WIDE.U32 R10, R12, 0x5fffffa, RZ ;  /* 0x05fffffa0c0a7825 */ /* 0x000fc800078e00ff */
[----:B------:R-:W-:-:S04]  /*183b0*/  IMAD R73, R12, 0x6, RZ ;  /* 0x000000060c497824 */ /* 0x000fc800078e02ff */
[----:B------:R-:W-:-:S04]  /*183c0*/  IMAD.HI.U32 R58, R73, 0x7f000001, R10 ;  /* 0x7f000001493a7827 */ /* 0x000fc800078e000a */
[----:B------:R-:W-:-:S04]  /*183d0*/  IMAD.WIDE.U32 R72, R63, 0x5fffffa, RZ ;  /* 0x05fffffa3f487825 */ /* 0x000fc800078e00ff */
[----:B------:R-:W-:Y:S02]  /*183e0*/  IMAD R63, R63, 0x6, RZ ;  /* 0x000000063f3f7824 */ /* 0x000fe400078e02ff */
[----:B------:R-:W-:-:S04]  /*183f0*/  IMAD.WIDE.U32 R10, R71, R123, RZ ;  /* 0x0000007b470a7225 */ /* 0x000fc800078e00ff */
[----:B------:R-:W-:-:S04]  /*18400*/  IMAD.HI.U32 R72, R63, 0x7f000001, R72 ;  /* 0x7f0000013f487827 */ /* 0x000fc800078e0048 */
        /* <DEDUP_REMOVED lines=8> */
[----:B------:R-:W-:-:S04]  /*18490*/  IMAD.WIDE.U32 R10, R87, UR6, RZ ;  /* 0x00000006570a7c25 */ /* 0x000fc8000f8e00ff */
[----:B------:R-:W-:Y:S01]  /*184a0*/  IMAD R63, R10, 0x7effffff, RZ ;  /* 0x7effffff0a3f7824 */ /* 0x000fe200078e02ff */
[----:B------:R-:W-:-:S03]  /*184b0*/  ISETP.GE.U32.AND P0, PT, R22, 0x7f000001, PT ;  /* 0x7f0000011600780c */ /* 0x000fc60003f06070 */
[----:B------:R-:W-:-:S04]  /*184c0*/  IMAD.HI.U32 R20, R63, 0x7f000001, R10 ;  /* 0x7f0000013f147827 */ /* 0x000fc800078e000a */
[----:B------:R-:W-:-:S04]  /*184d0*/  IMAD.WIDE.U32 R10, R71, R116, RZ ;  /* 0x00000074470a7225 */ /* 0x000fc800078e00ff */
[----:B------:R-:W-:Y:S01]  /*184e0*/  IMAD R63, R10, 0x7effffff, RZ ;  /* 0x7effffff0a3f7824 */ /* 0x000fe200078e02ff */
[----:B------:R-:W-:-:S03]  /*184f0*/  ISETP.GE.U32.AND P1, PT, R12, 0x7f000001, PT ;  /* 0x7f0000010c00780c */ /* 0x000fc60003f26070 */
[----:B------:R-:W-:Y:S01]  /*18500*/  IMAD.HI.U32 R63, R63, 0x7f000001, R10 ;  /* 0x7f0000013f3f7827 */ /* 0x000fe200078e000a */
[----:B------:R-:W-:-:S04]  /*18510*/  @P0 IADD3 R22, PT, PT, R22, -0x7f000001, RZ ;  /* 0x80ffffff16160810 */ /* 0x000fc80007ffe0ff */
[----:B------:R-:W-:Y:S01]  /*18520*/  ISETP.GE.U32.AND P0, PT, R63, 0x7f000001, PT ;  /* 0x7f0000013f00780c */ /* 0x000fe20003f06070 */
[----:B------:R-:W-:-:S04]  /*18530*/  IMAD.WIDE.U32 R10, R22, 0x5fffffa, RZ ;  /* 0x05fffffa160a7825 */ /* 0x000fc800078e00ff */
[----:B------:R-:W-:Y:S01]  /*18540*/  IMAD R71, R22, 0x6, RZ ;  /* 0x0000000616477824 */ /* 0x000fe200078e02ff */
[----:B------:R-:W-:-:S03]  /*18550*/  @P1 IADD3 R12, PT, PT, R12, -0x7f000001, RZ ;  /* 0x80ffffff0c0c1810 */ /* 0x000fc60007ffe0ff */
[----:B------:R-:W-:-:S04]  /*18560*/  IMAD.HI.U32 R22, R71, 0x7f000001, R10 ;  /* 0x7f00000147167827 */ /* 0x000fc800078e000a */
[----:B------:R-:W-:Y:S01]  /*18570*/  @P0 IADD3 R63, PT, PT, R63, -0x7f000001, RZ ;  /* 0x80ffffff3f3f0810 */ /* 0x000fe20007ffe0ff */
[----:B------:R-:W-:Y:S01]  /*18580*/  ISETP.GE.U32.AND P0, PT, R94, 0x7f000001, PT ;  /* 0x7f0000015e00780c */ /* 0x000fe20003f06070 */
[----:B------:R-:W-:-:S04]  /*18590*/  IMAD.WIDE.U32 R10, R12, 0x5fffffa, RZ ;  /* 0x05fffffa0c0a7825 */ /* 0x000fc800078e00ff */
[----:B------:R-:W-:-:S04]  /*185a0*/  IMAD R71, R12, 0x6, RZ ;  /* 0x000000060c477824 */ /* 0x000fc800078e02ff */
[----:B------:R-:W-:-:S04]  /*185b0*/  IMAD.HI.U32 R12, R71, 0x7f000001, R10 ;  /* 0x7f000001470c7827 */ /* 0x000fc800078e000a */
[----:B------:R-:W-:Y:S01]  /*185c0*/  IMAD.WIDE.U32 R10, R63, 0x5fffffa, RZ ;  /* 0x05fffffa3f0a7825 */ /* 0x000fe200078e00ff */
[----:B------:R-:W-:-:S03]  /*185d0*/  @P0 IADD3 R94, PT, PT, R94, -0x7f000001, RZ ;  /* 0x80ffffff5e5e0810 */ /* 0x000fc60007ffe0ff */
[----:B------:R-:W-:Y:S01]  /*185e0*/  IMAD R63, R63, 0x6, RZ ;  /* 0x000000063f3f7824 */ /* 0x000fe200078e02ff */
[----:B------:R-:W-:-:S03]  /*185f0*/  ISETP.GE.U32.AND P2, PT, R20, 0x7f000001, PT ;  /* 0x7f0000011400780c */ /* 0x000fc60003f46070 */
[----:B------:R-:W-:Y:S01]  /*18600*/  IMAD.HI.U32 R63, R63, 0x7f000001, R10 ;  /* 0x7f0000013f3f7827 */ /* 0x000fe200078e000a */
[----:B------:R-:W-:-:S03]  /*18610*/  ISETP.GE.U32.AND P0, PT, R94, 0x7f000001, PT ;  /* 0x7f0000015e00780c */ /* 0x000fc60003f06070 */
[----:B------:R-:W-:-:S04]  /*18620*/  IMAD.WIDE.U32 R10, R74, UR7, RZ ;  /* 0x000000074a0a7c25 */ /* 0x000fc8000f8e00ff */
[----:B------:R-:W-:Y:S01]  /*18630*/  IMAD R71, R10, 0x7effffff, RZ ;  /* 0x7effffff0a477824 */ /* 0x000fe200078e02ff */
[----:B------:R-:W-:-:S03]  /*18640*/  ISETP.GE.U32.AND P1, PT, R110, 0x7f000001, PT ;  /* 0x7f0000016e00780c */ /* 0x000fc60003f26070 */
[----:B------:R-:W-:Y:S01]  /*18650*/  IMAD.HI.U32 R71, R71, 0x7f000001, R10 ;  /* 0x7f00000147477827 */ /* 0x000fe200078e000a */
[----:B------:R-:W-:-:S03]  /*18660*/  @P2 IADD3 R20, PT, PT, R20, -0x7f000001, RZ ;  /* 0x80ffffff14142810 */ /* 0x000fc60007ffe0ff */
[----:B------:R-:W-:Y:S01]  /*18670*/  IMAD.WIDE.U32 R10, R86, UR6, RZ ;  /* 0x00000006560a7c25 */ /* 0x000fe2000f8e00ff */
[----:B------:R-:W-:-:S03]  /*18680*/  @P0 IADD3 R94, PT, PT, R94, -0x7f000001, RZ ;  /* 0x80ffffff5e5e0810 */ /* 0x000fc60007ffe0ff */
[----:B------:R-:W-:Y:S01]  /*18690*/  IMAD R123, R10, 0x7effffff, RZ ;  /* 0x7effffff0a7b7824 */ /* 0x000fe200078e02ff */
[----:B------:R-:W-:-:S03]  /*186a0*/  ISETP.GE.U32.AND P0, PT, R20, 0x7f000001, PT ;  /* 0x7f0000011400780c */ /* 0x000fc60003f06070 */
[----:B------:R-:W-:Y:S01]  /*186b0*/  IMAD.HI.U32 R122, R123, 0x7f000001, R10 ;  /* 0x7f0000017b7a7827 */ /* 0x000fe200078e000a */
[----:B------:R-:W-:-:S04]  /*186c0*/  @P1 IADD3 R110, PT, PT, R110, -0x7f000001, RZ ;  /* 0x80ffffff6e6e1810 */ /* 0x000fc80007ffe0ff */
[----:B------:R-:W-:-:S05]  /*186d0*/  ISETP.GE.U32.AND P1, PT, R122, 0x7f000001, PT ;  /* 0x7f0000017a00780c */ /* 0x000fca0003f26070 */
[----:B------:R-:W-:Y:S01]  /*186e0*/  @P0 IADD3 R20, PT, PT, R20, -0x7f000001, RZ ;  /* 0x80ffffff14140810 */ /* 0x000fe20007ffe0ff */
[----:B------:R-:W-:-:S07]  /*186f0*/  ISETP.GE.U32.AND P0, PT, R95, 0x7f000001, PT ;  /* 0x7f0000015f00780c */ /* 0x000fce0003f06070 */
[----:B------:R-:W-:-:S05]  /*18700*/  @P1 IADD3 R122, PT, PT, R122, -0x7f000001, RZ ;  /* 0x80ffffff7a7a1810 */ /* 0x000fca0007ffe0ff */
[----:B------:R-:W-:Y:S01]  /*18710*/  ISETP.GE.U32.AND P1, PT, R122, 0x7f000001, PT ;  /* 0x7f0000017a00780c */ /* 0x000fe20003f26070 */
[----:B------:R-:W-:Y:S01]  /*18720*/  @P0 IADD3 R95, PT, PT, R95, -0x7f000001, RZ ;  /* 0x80ffffff5f5f0810 */ /* 0x000fe20007ffe0ff */
[----:B------:R-:W-:Y:S01]  /*18730*/  ISETP.GE.U32.AND P2, PT, R71, 0x7f000001, PT ;  /* 0x7f0000014700780c */ /* 0x000fe20003f46070 */
[----:B------:R-:W-:-:S03]  /*18740*/  IMAD.WIDE.U32 R10, R87, UR7, RZ ;  /* 0x00000007570a7c25 */ /* 0x000fc6000f8e00ff */
[----:B------:R-:W-:Y:S01]  /*18750*/  ISETP.GE.U32.AND P0, PT, R95, 0x7f000001, PT ;  /* 0x7f0000015f00780c */ /* 0x000fe20003f06070 */
[----:B------:R-:W-:Y:S01]  /*18760*/  IMAD R123, R10, 0x7effffff, RZ ;  /* 0x7effffff0a7b7824 */ /* 0x000fe200078e02ff */
[----:B------:R-:W-:-:S05]  /*18770*/  IADD3 R110, PT, PT, R94, R110, RZ ;  /* 0x0000006e5e6e7210 */ /* 0x000fca0007ffe0ff */
[----:B------:R-:W-:Y:S01]  /*18780*/  @P1 IADD3 R122, PT, PT, R122, -0x7f000001, RZ ;  /* 0x80ffffff7a7a1810 */ /* 0x000fe20007ffe0ff */
[----:B------:R-:W-:Y:S01]  /*18790*/  ISETP.GE.U32.AND P1, PT, R89, 0x7f000001, PT ;  /* 0x7f0000015900780c */ /* 0x000fe20003f26070 */
[----:B------:R-:W-:Y:S01]  /*187a0*/  IMAD.HI.U32 R125, R123, 0x7f000001, R10 ;  /* 0x7f0000017b7d7827 */ /* 0x000fe200078e000a */
[----:B------:R-:W-:-:S03]  /*187b0*/  @P2 IADD3 R71, PT, PT, R71, -0x7f000001, RZ ;  /* 0x80ffffff47472810 */ /* 0x000fc60007ffe0ff */
[----:B------:R-:W-:Y:S01]  /*187c0*/  @P0 IADD3 R95, PT, PT, R95, -0x7f000001, RZ ;  /* 0x80ffffff5f5f0810 */ /* 0x000fe20007ffe0ff */
[----:B------:R-:W-:Y:S01]  /*187d0*/  ISETP.GE.U32.AND P0, PT, R110, 0x7f000001, PT ;  /* 0x7f0000016e00780c */ /* 0x000fe20003f06070 */
[----:B------:R-:W-:Y:S01]  /*187e0*/  ISETP.GE.U32.AND P2, PT, R125, 0x7f000001, PT ;  /* 0x7f0000017d00780c */ /* 0x000fe20003f46070 */
[----:B------:R-:W-:-:S05]  /*187f0*/  IMAD.WIDE.U32 R10, R21, UR8, RZ ;  /* 0x00000008150a7c25 */ /* 0x000fca000f8e00ff */
[----:B------:R-:W-:Y:S01]  /*18800*/  @P1 IADD3 R89, PT, PT, R89, -0x7f000001, RZ ;  /* 0x80ffffff59591810 */ /* 0x000fe20007ffe0ff */
[----:B------:R-:W-:Y:S01]  /*18810*/  ISETP.GE.U32.AND P1, PT, R84, 0x7f000001, PT ;  /* 0x7f0000015400780c */ /* 0x000fe20003f26070 */
[----:B------:R-:W-:Y:S01]  /*18820*/  IADD3 R71, PT, PT, R20, R71, RZ ;  /* 0x0000004714477210 */ /* 0x000fe20007ffe0ff */
[----:B------:R-:W-:-:S03]  /*18830*/  IMAD R123, R10, 0x7effffff, RZ ;  /* 0x7effffff0a7b7824 */ /* 0x000fc600078e02ff */
[----:B------:R-:W-:Y:S01]  /*18840*/  @P0 IADD3 R110, PT, PT, R110, -0x7f000001, RZ ;  /* 0x80ffffff6e6e0810 */ /* 0x000fe20007ffe0ff */
[----:B------:R-:W-:Y:S01]  /*18850*/  IMAD.HI.U32 R116, R123, 0x7f000001, R10 ;  /* 0x7f0000017b747827 */ /* 0x000fe200078e000a */
[----:B------:R-:W-:Y:S01]  /*18860*/  @P2 IADD3 R125, PT, PT, R125, -0x7f000001, RZ ;  /* 0x80ffffff7d7d2810 */ /* 0x000fe20007ffe0ff */
[----:B------:R-:W-:-:S03]  /*18870*/  ISETP.GE.U32.AND P0, PT, R71, 0x7f000001, PT ;  /* 0x7f0000014700780c */ /* 0x000fc60003f06070 */
[----:B------:R-:W-:Y:S02]  /*18880*/  IADD3 R94, PT, PT, R122, R125, RZ ;  /* 0x0000007d7a5e7210 */ /* 0x000fe40007ffe0ff */
[----:B------:R-:W-:Y:S01]  /*18890*/  @P1 IADD3 R84, PT, PT, R84, -0x7f000001, RZ ;  /* 0x80ffffff54541810 */ /* 0x000fe20007ffe0ff */
[----:B------:R-:W-:Y:S01]  /*188a0*/  ISETP.GE.U32.AND P1, PT, R116, 0x7f000001, PT ;  /* 0x7f0000017400780c */ /* 0x000fe20003f26070 */
[----:B------:R-:W-:-:S04]  /*188b0*/  IMAD.WIDE.U32 R122, R74, UR8, RZ ;  /* 0x000000084a7a7c25 */ /* 0x000fc8000f8e00ff */
[----:B------:R-:W-:Y:S02]  /*188c0*/  IMAD R11, R122, 0x7effffff, RZ ;  /* 0x7effffff7a0b7824 */ /* 0x000fe400078e02ff */
[----:B------:R-:W-:Y:S01]  /*188d0*/  @P0 IADD3 R71, PT, PT, R71, -0x7f000001, RZ ;  /* 0x80ffffff47470810 */ /* 0x000fe20007ffe0ff */
[----:B------:R-:W-:Y:S01]  /*188e0*/  ISETP.GE.U32.AND P0, PT, R94, 0x7f000001, PT ;  /* 0x7f0000015e00780c */ /* 0x000fe20003f06070 */
[----:B------:R-:W-:-:S04]  /*188f0*/  IMAD.HI.U32 R122, R11, 0x7f000001, R122 ;  /* 0x7f0000010b7a7827 */ /* 0x000fc800078e007a */
[----:B------:R-:W-:Y:S01]  /*18900*/  @P1 IADD3 R116, PT, PT, R116, -0x7f000001, RZ ;  /* 0x80ffffff74741810 */ /* 0x000fe20007ffe0ff */
[----:B------:R-:W-:Y:S01]  /*18910*/  ISETP.GE.U32.AND P1, PT, R122, 0x7f000001, PT ;  /* 0x7f0000017a00780c */ /* 0x000fe20003f26070 */
[----:B------:R-:W-:-:S06]  /*18920*/  IADD3 R89, PT, PT, R95, R89, RZ ;  /* 0x000000595f597210 */ /* 0x000fcc0007ffe0ff */
[----:B------:R-:W-:Y:S01]  /*18930*/  @P0 IADD3 R94, PT, PT, R94, -0x7f000001, RZ ;  /* 0x80ffffff5e5e0810 */ /* 0x000fe20007ffe0ff */
[----:B------:R-:W-:-:S05]  /*18940*/  ISETP.GE.U32.AND P0, PT, R89, 0x7f000001, PT ;  /* 0x7f0000015900780c */ /* 0x000fca0003f06070 */
[----:B------:R-:W-:Y:S01]  /*18950*/  @P1 IADD3 R122, PT, PT, R122, -0x7f000001, RZ ;  /* 0x80ffffff7a7a1810 */ /* 0x000fe20007ffe0ff */
[----:B------:R-:W-:Y:S01]  /*18960*/  ISETP.GE.U32.AND P1, PT, R79, 0x7f000001, PT ;  /* 0x7f0000014f00780c */ /* 0x000fe20003f26070 */
[----:B------:R-:W-:Y:S01]  /*18970*/  IADD3 R123, PT, PT, R110, R84, RZ ;  /* 0x000000546e7b7210 */ /* 0x000fe20007ffe0ff */
[----:B------:R-:W-:-:S05]  /*18980*/  IMAD.WIDE.U32 R10, R21, UR12, RZ ;  /* 0x0000000c150a7c25 */ /* 0x000fca000f8e00ff */
[----:B------:R-:W-:Y:S01]  /*18990*/  @P0 IADD3 R89, PT, PT, R89, -0x7f000001, RZ ;  /* 0x80ffffff59590810 */ /* 0x000fe20007ffe0ff */
[----:B------:R-:W-:Y:S01]  /*189a0*/  ISETP.GE.U32.AND P0, PT, R123, 0x7f000001, PT ;  /* 0x7f0000017b00780c */ /* 0x000fe20003f06070 */
[----:B------:R-:W-:-:S04]  /*189b0*/  IMAD R95, R10, 0x7effffff, RZ ;  /* 0x7effffff0a5f7824 */ /* 0x000fc800078e02ff */
[----:B------:R-:W-:Y:S01]  /*189c0*/  @P1 IADD3 R79, PT, PT, R79, -0x7f000001, RZ ;  /* 0x80ffffff4f4f1810 */ /* 0x000fe20007ffe0ff */
[----:B------:R-:W-:Y:S01]  /*189d0*/  ISETP.GE.U32.AND P1, PT, R105, 0x7f000001, PT ;  /* 0x7f0000016900780c */ /* 0x000fe20003f26070 */
[----:B------:R-:W-:Y:S01]  /*189e0*/  IMAD.HI.U32 R20, R95, 0x7f000001, R10 ;  /* 0x7f0000015f147827 */ /* 0x000fe200078e000a */
[----:B------:R-:W-:-:S03]  /*189f0*/  IADD3 R122, PT, PT, R94, R122, RZ ;  /* 0x0000007a5e7a7210 */ /* 0x000fc60007ffe0ff */
[----:B------:R-:W-:Y:S02]  /*18a00*/  IMAD.WIDE.U32 R10, R88, R87, RZ ;  /* 0x00000057580a7225 */ /* 0x000fe400078e00ff */
[----:B------:R-:W-:Y:S02]  /*18a10*/  @P0 IADD3 R123, PT, PT, R123, -0x7f000001, RZ ;  /* 0x80ffffff7b7b0810 */ /* 0x000fe40007ffe0ff */
[----:B------:R-:W-:Y:S01]  /*18a20*/  IMAD R95, R10, 0x7effffff, RZ ;  /* 0x7effffff0a5f7824 */ /* 0x000fe200078e02ff */
[----:B------:R-:W-:-:S03]  /*18a30*/  ISETP.GE.U32.AND P0, PT, R122, 0x7f000001, PT ;  /* 0x7f0000017a00780c */ /* 0x000fc60003f06070 */
[----:B------:R-:W-:Y:S01]  /*18a40*/  IMAD.HI.U32 R110, R95, 0x7f000001, R10 ;  /* 0x7f0000015f6e7827 */ /* 0x000fe200078e000a */
[----:B------:R-:W-:Y:S01]  /*18a50*/  @P1 IADD3 R105, PT, PT, R105, -0x7f000001, RZ ;  /* 0x80ffffff69691810 */ /* 0x000fe20007ffe0ff */
[----:B------:R-:W-:Y:S02]  /*18a60*/  ISETP.GE.U32.AND P1, PT, R20, 0x7f000001, PT ;  /* 0x7f0000011400780c */ /* 0x000fe40003f26070 */
[----:B------:R-:W-:Y:S01]  /*18a70*/  IMAD.WIDE.U32 R10, R18, R74, RZ ;  /* 0x0000004a120a7225 */ /* 0x000fe200078e00ff */
[----:B------:R-:W-:Y:S02]  /*18a80*/  IADD3 R116, PT, PT, R71, R116, RZ ;  /* 0x0000007447747210 */ /* 0x000fe40007ffe0ff */
[----:B------:R-:W-:Y:S01]  /*18a90*/  IADD3 R84, PT, PT, R89, R79, RZ ;  /* 0x0000004f59547210 */ /* 0x000fe20007ffe0ff */
[----:B------:R-:W-:Y:S02]  /*18aa0*/  IMAD R71, R10, 0x7effffff, RZ ;  /* 0x7effffff0a477824 */ /* 0x000fe400078e02ff */
[----:B------:R-:W-:Y:S01]  /*18ab0*/  IMAD.WIDE.U32 R94, R88, R86, RZ ;  /* 0x00000056585e7225 */ /* 0x000fe200078e00ff */
[----:B------:R-:W-:Y:S01]  /*18ac0*/  ISETP.GE.U32.AND P2, PT, R90, 0x7f000001, PT ;  /* 0x7f0000015a00780c */ /* 0x000fe20003f46070 */
[----:B------:R-:W-:-:S02]  /*18ad0*/  @P0 IADD3 R122, PT, PT, R122, -0x7f000001, RZ ;  /* 0x80ffffff7a7a0810 */ /* 0x000fc40007ffe0ff */
[----:B------:R-:W-:Y:S01]  /*18ae0*/  IMAD.HI.U32 R71, R71, 0x7f000001, R10 ;  /* 0x7f00000147477827 */ /* 0x000fe200078e000a */
[----:B------:R-:W-:-:S03]  /*18af0*/  ISETP.GE.U32.AND P0, PT, R84, 0x7f000001, PT ;  /* 0x7f0000015400780c */ /* 0x000fc60003f06070 */
[----:B------:R-:W-:Y:S01]  /*18b00*/  IMAD R11, R94, 0x7effffff, RZ ;  /* 0x7effffff5e0b7824 */ /* 0x000fe200078e02ff */
[----:B------:R-:W-:-:S03]  /*18b10*/  @P1 IADD3 R20, PT, PT, R20, -0x7f000001, RZ ;  /* 0x80ffffff14141810 */ /* 0x000fc60007ffe0ff */
[----:B------:R-:W-:Y:S01]  /*18b20*/  IMAD.HI.U32 R94, R11, 0x7f000001, R94 ;  /* 0x7f0000010b5e7827 */ /* 0x000fe200078e005e */
[----:B------:R-:W-:-:S03]  /*18b30*/  ISETP.GE.U32.AND P1, PT, R85, 0x7f000001, PT ;  /* 0x7f0000015500780c */ /* 0x000fc60003f26070 */
[----:B------:R-:W-:Y:S01]  /*18b40*/  IMAD.WIDE.U32 R10, R18, R87, RZ ;  /* 0x00000057120a7225 */ /* 0x000fe200078e00ff */
[----:B------:R-:W-:-:S03]  /*18b50*/  @P2 IADD3 R90, PT, PT, R90, -0x7f000001, RZ ;  /* 0x80ffffff5a5a2810 */ /* 0x000fc60007ffe0ff */
[----:B------:R-:W-:Y:S01]  /*18b60*/  IMAD R89, R10, 0x7effffff, RZ ;  /* 0x7effffff0a597824 */ /* 0x000fe200078e02ff */
[----:B------:R-:W-:-:S03]  /*18b70*/  @P0 IADD3 R84, PT, PT, R84, -0x7f000001, RZ ;  /* 0x80ffffff54540810 */ /* 0x000fc60007ffe0ff */
[----:B------:R-:W-:Y:S01]  /*18b80*/  IMAD.HI.U32 R89, R89, 0x7f000001, R10 ;  /* 0x7f00000159597827 */ /* 0x000fe200078e000a */
[----:B------:R-:W-:-:S03]  /*18b90*/  ISETP.GE.U32.AND P0, PT, R90, 0x7f000001, PT ;  /* 0x7f0000015a00780c */ /* 0x000fc60003f06070 */
[----:B------:R-:W-:Y:S01]  /*18ba0*/  IMAD.WIDE.U32 R10, R69, R21, RZ ;  /* 0x00000015450a7225 */ /* 0x000fe200078e00ff */
[----:B------:R-:W-:-:S03]  /*18bb0*/  @P1 IADD3 R85, PT, PT, R85, -0x7f000001, RZ ;  /* 0x80ffffff55551810 */ /* 0x000fc60007ffe0ff */
[----:B------:R-:W-:Y:S01]  /*18bc0*/  IMAD R95, R10, 0x7effffff, RZ ;  /* 0x7effffff0a5f7824 */ /* 0x000fe200078e02ff */
[----:B------:R-:W-:-:S03]  /*18bd0*/  ISETP.GE.U32.AND P1, PT, R109, 0x7f000001, PT ;  /* 0x7f0000016d00780c */ /* 0x000fc60003f26070 */
[----:B------:R-:W-:Y:S01]  /*18be0*/  IMAD.HI.U32 R95, R95, 0x7f000001, R10 ;  /* 0x7f0000015f5f7827 */ /* 0x000fe200078e000a */
[----:B------:R-:W-:-:S03]  /*18bf0*/  IADD3 R105, PT, PT, R123, R105, RZ ;  /* 0x000000697b697210 */ /* 0x000fc60007ffe0ff */
[----:B------:R-:W-:Y:S01]  /*18c00*/  IMAD.WIDE.U32 R10, R69, R74, RZ ;  /* 0x0000004a450a7225 */ /* 0x000fe200078e00ff */
[----:B------:R-:W-:-:S03]  /*18c10*/  @P0 IADD3 R90, PT, PT, R90, -0x7f000001, RZ ;  /* 0x80ffffff5a5a0810 */ /* 0x000fc60007ffe0ff */
[----:B------:R-:W-:Y:S01]  /*18c20*/  IMAD R79, R10, 0x7effffff, RZ ;  /* 0x7effffff0a4f7824 */ /* 0x000fe200078e02ff */
[----:B------:R-:W-:-:S03]  /*18c30*/  ISETP.GE.U32.AND P0, PT, R105, 0x7f000001, PT ;  /* 0x7f0000016900780c */ /* 0x000fc60003f06070 */
[----:B------:R-:W-:Y:S01]  /*18c40*/  IMAD.HI.U32 R79, R79, 0x7f000001, R10 ;  /* 0x7f0000014f4f7827 */ /* 0x000fe200078e000a */
[----:B------:R-:W-:-:S03]  /*18c50*/  @P1 IADD3 R109, PT, PT, R109, -0x7f000001, RZ ;  /* 0x80ffffff6d6d1810 */ /* 0x000fc60007ffe0ff */
[----:B------:R-:W-:Y:S01]  /*18c60*/  IMAD.WIDE.U32 R10, R21, UR7, RZ ;  /* 0x00000007150a7c25 */ /* 0x000fe2000f8e00ff */
[----:B------:R-:W-:-:S03]  /*18c70*/  IADD3 R85, PT, PT, R84, R85, RZ ;  /* 0x0000005554557210 */ /* 0x000fc60007ffe0ff */
[----:B------:R-:W-:Y:S01]  /*18c80*/  IMAD R123, R10, 0x7effffff, RZ ;  /* 0x7effffff0a7b7824 */ /* 0x000fe200078e02ff */
[----:B------:R-:W-:-:S03]  /*18c90*/  IADD3 R109, PT, PT, R90, R109, RZ ;  /* 0x0000006d5a6d7210 */ /* 0x000fc60007ffe0ff */
[----:B------:R-:W-:Y:S01]  /*18ca0*/  IMAD.HI.U32 R84, R123, 0x7f000001, R10 ;  /* 0x7f0000017b547827 */ /* 0x000fe200078e000a */
[----:B------:R-:W-:-:S03]  /*18cb0*/  @P0 IADD3 R105, PT, PT, R105, -0x7f000001, RZ ;  /* 0x80ffffff69690810 */ /* 0x000fc60007ffe0ff */
        /* <DEDUP_REMOVED lines=24> */
[----:B------:R-:W-:Y:S01]  /*18e40*/  IMAD.WIDE.U32 R10, R105, R74, RZ ;  /* 0x0000004a690a7225 */ /* 0x000fe200078e00ff */
[----:B------:R-:W-:-:S03]  /*18e50*/  ISETP.GE.U32.AND P0, PT, R109, 0x7f000001, PT ;  /* 0x7f0000016d00780c */ /* 0x000fc60003f06070 */
[----:B------:R-:W-:-:S04]  /*18e60*/  IMAD R123, R10, 0x7effffff, RZ ;  /* 0x7effffff0a7b7824 */ /* 0x000fc800078e02ff */
[----:B------:R-:W-:-:S05]  /*18e70*/  IMAD.HI.U32 R123, R123, 0x7f000001, R10 ;  /* 0x7f0000017b7b7827 */ /* 0x000fca00078e000a */
[----:B------:R-:W-:Y:S01]  /*18e80*/  ISETP.GE.U32.AND P2, PT, R123, 0x7f000001, PT ;  /* 0x7f0000017b00780c */ /* 0x000fe20003f46070 */
[----:B------:R-:W-:Y:S01]  /*18e90*/  @P0 IADD3 R109, PT, PT, R109, -0x7f000001, RZ ;  /* 0x80ffffff6d6d0810 */ /* 0x000fe20007ffe0ff */
[----:B------:R-:W-:-:S04]  /*18ea0*/  ISETP.GE.U32.AND P1, PT, R90, 0x7f000001, PT ;  /* 0x7f0000015a00780c */ /* 0x000fc80003f26070 */
[----:B------:R-:W-:-:S07]  /*18eb0*/  ISETP.GE.U32.AND P0, PT, R109, 0x7f000001, PT ;  /* 0x7f0000016d00780c */ /* 0x000fce0003f06070 */
        /* <DEDUP_REMOVED lines=43> */
[----:B------:R-:W-:-:S05]  /*19170*/  IMAD.HI.U32 R87, R87, 0x7f000001, R10 ;  /* 0x7f00000157577827 */ /* 0x000fca00078e000a */
[----:B------:R-:W-:-:S13]  /*19180*/  ISETP.GE.U32.AND P0, PT, R87, 0x7f000001, PT ;  /* 0x7f0000015700780c */ /* 0x000fda0003f06070 */
[----:B------:R-:W-:-:S05]  /*19190*/  @P0 IADD3 R87, PT, PT, R87, -0x7f000001, RZ ;  /* 0x80ffffff57570810 */ /* 0x000fca0007ffe0ff */
        /* <DEDUP_REMOVED lines=9> */
[----:B------:R-:W-:-:S12]  /*19230*/  IADD3 R20, PT, PT, R122, R20, RZ ;  /* 0x000000147a147210 */ /* 0x000fd80007ffe0ff */
[----:B------:R-:W-:Y:S01]  /*19240*/  @P0 IADD3 R87, PT, PT, R87, -0x7f000001, RZ ;  /* 0x80ffffff57570810 */ /* 0x000fe20007ffe0ff */
[----:B------:R-:W-:-:S04]  /*19250*/  ISETP.GE.U32.AND P0, PT, R85, 0x7f000001, PT ;  /* 0x7f0000015500780c */ /* 0x000fc80003f06070 */
[----:B------:R-:W-:-:S04]  /*19260*/  IMAD.WIDE.U32 R10, R87, 0x5fffffa, RZ ;  /* 0x05fffffa570a7825 */ /* 0x000fc800078e00ff */
[----:B------:R-:W-:-:S04]  /*19270*/  IMAD R87, R87, 0x6, RZ ;  /* 0x0000000657577824 */ /* 0x000fc800078e02ff */
[----:B------:R-:W-:Y:S01]  /*19280*/  IMAD.HI.U32 R122, R87, 0x7f000001, R10 ;  /* 0x7f000001577a7827 */ /* 0x000fe200078e000a */
[----:B------:R-:W-:Y:S01]  /*19290*/  @P0 IADD3 R85, PT, PT, R85, -0x7f000001, RZ ;  /* 0x80ffffff55550810 */ /* 0x000fe20007ffe0ff */
[----:B------:R-:W-:-:S03]  /*192a0*/  ISETP.GE.U32.AND P0, PT, R116, 0x7f000001, PT ;  /* 0x7f0000017400780c */ /* 0x000fc60003f06070 */
[----:B------:R-:W-:Y:S01]  /*192b0*/  ISETP.GE.U32.AND P2, PT, R122, 0x7f000001, PT ;  /* 0x7f0000017a00780c */ /* 0x000fe20003f46070 */
[----:B------:R-:W-:Y:S01]  /*192c0*/  ISETP.GE.U32.AND P1, PT, R123, 0x7f000001, PT ;  /* 0x7f0000017b00780c */ /* 0x000fe20003f26070 */
[----:B------:R-:W-:-:S08]  /*192d0*/  IMAD.WIDE.U32 R86, R105, R86, RZ ;  /* 0x0000005669567225 */ /* 0x000fd000078e00ff */
[----:B------:R-:W-:-:S03]  /*192e0*/  @P0 IADD3 R116, PT, PT, R116, -0x7f000001, RZ ;  /* 0x80ffffff74740810 */ /* 0x000fc60007ffe0ff */
[----:B------:R-:W-:-:S04]  /*192f0*/  @P2 IADD3 R122, PT, PT, R122, -0x7f000001, RZ ;  /* 0x80ffffff7a7a2810 */ /* 0x000fc80007ffe0ff */
[----:B------:R-:W-:Y:S01]  /*19300*/  IADD3 R116, PT, PT, R116, R122, RZ ;  /* 0x0000007a74747210 */ /* 0x000fe20007ffe0ff */
[----:B------:R-:W-:-:S04]  /*19310*/  IMAD R11, R86, 0x7effffff, RZ ;  /* 0x7effffff560b7824 */ /* 0x000fc800078e02ff */
[----:B------:R-:W-:Y:S01]  /*19320*/  ISETP.GE.U32.AND P0, PT, R116, 0x7f000001, PT ;  /* 0x7f0000017400780c */ /* 0x000fe20003f06070 */
[----:B------:R-:W-:Y:S01]  /*19330*/  @P1 IADD3 R123, PT, PT, R123, -0x7f000001, RZ ;  /* 0x80ffffff7b7b1810 */ /* 0x000fe20007ffe0ff */
[----:B------:R-:W-:Y:S01]  /*19340*/  IMAD.HI.U32 R86, R11, 0x7f000001, R86 ;  /* 0x7f0000010b567827 */ /* 0x000fe200078e0056 */
[----:B------:R-:W-:-:S03]  /*19350*/  ISETP.GE.U32.AND P1, PT, R84, 0x7f000001, PT ;  /* 0x7f0000015400780c */ /* 0x000fc60003f26070 */
[----:B------:R-:W-:-:S04]  /*19360*/  IMAD.WIDE.U32 R10, R23, R85, RZ ;  /* 0x00000055170a7225 */ /* 0x000fc800078e00ff */
[----:B------:R-:W-:-:S03]  /*19370*/  IMAD R85, R10, 0x7effffff, RZ ;  /* 0x7effffff0a557824 */ /* 0x000fc600078e02ff */
[----:B------:R-:W-:Y:S01]  /*19380*/  @P0 IADD3 R116, PT, PT, R116, -0x7f000001, RZ ;  /* 0x80ffffff74740810 */ /* 0x000fe20007ffe0ff */
[----:B------:R-:W-:Y:S01]  /*19390*/  ISETP.GE.U32.AND P0, PT, R20, 0x7f000001, PT ;  /* 0x7f0000011400780c */ /* 0x000fe20003f06070 */
[----:B------:R-:W-:-:S04]  /*193a0*/  IMAD.HI.U32 R85, R85, 0x7f000001, R10 ;  /* 0x7f00000155557827 */ /* 0x000fc800078e000a */
[----:B------:R-:W-:Y:S01]  /*193b0*/  IMAD.WIDE.U32 R10, R23, R88, RZ ;  /* 0x00000058170a7225 */ /* 0x000fe200078e00ff */
[----:B------:R-:W-:-:S03]  /*193c0*/  @P1 IADD3 R84, PT, PT, R84, -0x7f000001, RZ ;  /* 0x80ffffff54541810 */ /* 0x000fc60007ffe0ff */
[----:B------:R-:W-:-:S04]  /*193d0*/  IMAD R87, R10, 0x7effffff, RZ ;  /* 0x7effffff0a577824 */ /* 0x000fc800078e02ff */
[----:B------:R-:W-:Y:S01]  /*193e0*/  IMAD.HI.U32 R88, R87, 0x7f000001, R10 ;  /* 0x7f00000157587827 */ /* 0x000fe200078e000a */
[----:B------:R-:W-:-:S03]  /*193f0*/  @P0 IADD3 R20, PT, PT, R20, -0x7f000001, RZ ;  /* 0x80ffffff14140810 */ /* 0x000fc60007ffe0ff */
[----:B------:R-:W-:Y:S01]  /*19400*/  IMAD.WIDE.U32 R10, R23, R84, RZ ;  /* 0x00000054170a7225 */ /* 0x000fe200078e00ff */
[----:B------:R-:W-:Y:S01]  /*19410*/  ISETP.GE.U32.AND P1, PT, R74, 0x7f000001, PT ;  /* 0x7f0000014a00780c */ /* 0x000fe20003f26070 */
[----:B------:R-:W-:Y:S01]  /*19420*/  ISETP.GE.U32.AND P0, PT, R92, 0x7f000001, PT ;  /* 0x7f0000015c00780c */ /* 0x000fe20003f06070 */
[----:B------:R-:W-:Y:S01]  /*19430*/  ISETP.GE.U32.AND P2, PT, R86, 0x7f000001, PT ;  /* 0x7f0000015600780c */ /* 0x000fe20003f46070 */
[----:B------:R-:W-:-:S04]  /*19440*/  IMAD R87, R10, 0x7effffff, RZ ;  /* 0x7effffff0a577824 */ /* 0x000fc800078e02ff */
[----:B------:R-:W-:Y:S01]  /*19450*/  IMAD.HI.U32 R87, R87, 0x7f000001, R10 ;  /* 0x7f00000157577827 */ /* 0x000fe200078e000a */
[----:B------:R-:W-:-:S03]  /*19460*/  IADD3 R90, PT, PT, R90, R123, RZ ;  /* 0x0000007b5a5a7210 */ /* 0x000fc60007ffe0ff */
[----:B------:R-:W-:-:S04]  /*19470*/  IMAD.WIDE.U32 R10, R23, R18, RZ ;  /* 0x00000012170a7225 */ /* 0x000fc800078e00ff */
[----:B------:R-:W-:Y:S01]  /*19480*/  IMAD R123, R10, 0x7effffff, RZ ;  /* 0x7effffff0a7b7824 */ /* 0x000fe200078e02ff */
[----:B------:R-:W-:Y:S02]  /*19490*/  @P1 IADD3 R74, PT, PT, R74, -0x7f000001, RZ ;  /* 0x80ffffff4a4a1810 */ /* 0x000fe40007ffe0ff */
[----:B------:R-:W-:Y:S02]  /*194a0*/  @P0 IADD3 R92, PT, PT, R92, -0x7f000001, RZ ;  /* 0x80ffffff5c5c0810 */ /* 0x000fe40007ffe0ff */
[----:B------:R-:W-:Y:S01]  /*194b0*/  @P2 IADD3 R86, PT, PT, R86, -0x7f000001, RZ ;  /* 0x80ffffff56562810 */ /* 0x000fe20007ffe0ff */
[----:B------:R-:W-:Y:S01]  /*194c0*/  IMAD.HI.U32 R84, R123, 0x7f000001, R10 ;  /* 0x7f0000017b547827 */ /* 0x000fe200078e000a */
[----:B------:R-:W-:Y:S01]  /*194d0*/  ISETP.GE.U32.AND P2, PT, R109, 0x7f000001, PT ;  /* 0x7f0000016d00780c */ /* 0x000fe20003f46070 */
[----:B------:R-:W-:Y:S02]  /*194e0*/  ISETP.GE.U32.AND P0, PT, R90, 0x7f000001, PT ;  /* 0x7f0000015a00780c */ /* 0x000fe40003f06070 */
[----:B------:R-:W-:Y:S01]  /*194f0*/  IMAD.WIDE.U32 R10, R23, R116, RZ ;  /* 0x00000074170a7225 */ /* 0x000fe200078e00ff */
[----:B------:R-:W-:-:S03]  /*19500*/  IADD3 R74, PT, PT, R92, R74, RZ ;  /* 0x0000004a5c4a7210 */ /* 0x000fc60007ffe0ff */
[----:B------:R-:W-:Y:S02]  /*19510*/  IMAD R123, R10, 0x7effffff, RZ ;  /* 0x7effffff0a7b7824 */ /* 0x000fe400078e02ff */
[----:B------:R-:W-:Y:S02]  /*19520*/  ISETP.GE.U32.AND P1, PT, R74, 0x7f000001, PT ;  /* 0x7f0000014a00780c */ /* 0x000fe40003f26070 */
[----:B------:R-:W-:-:S04]  /*19530*/  IMAD.HI.U32 R18, R123, 0x7f000001, R10 ;  /* 0x7f0000017b127827 */ /* 0x000fc800078e000a */
[----:B------:R-:W-:Y:S01]  /*19540*/  IMAD.WIDE.U32 R10, R23, R69, RZ ;  /* 0x00000045170a7225 */ /* 0x000fe200078e00ff */
[----:B------:R-:W-:Y:S02]  /*19550*/  @P2 IADD3 R109, PT, PT, R109, -0x7f000001, RZ ;  /* 0x80ffffff6d6d2810 */ /* 0x000fe40007ffe0ff */
[----:B------:R-:W-:Y:S01]  /*19560*/  @P0 IADD3 R90, PT, PT, R90, -0x7f000001, RZ ;  /* 0x80ffffff5a5a0810 */ /* 0x000fe20007ffe0ff */
[----:B------:R-:W-:Y:S01]  /*19570*/  IMAD R69, R10, 0x7effffff, RZ ;  /* 0x7effffff0a457824 */ /* 0x000fe200078e02ff */
[----:B------:R-:W-:Y:S02]  /*19580*/  ISETP.GE.U32.AND P0, PT, R110, 0x7f000001, PT ;  /* 0x7f0000016e00780c */ /* 0x000fe40003f06070 */
[----:B------:R-:W-:Y:S01]  /*19590*/  IADD3 R109, PT, PT, R90, R109, RZ ;  /* 0x0000006d5a6d7210 */ /* 0x000fe20007ffe0ff */
[----:B------:R-:W-:Y:S01]  /*195a0*/  IMAD.HI.U32 R69, R69, 0x7f000001, R10 ;  /* 0x7f00000145457827 */ /* 0x000fe200078e000a */
[----:B------:R-:W-:-:S03]  /*195b0*/  @P1 IADD3 R74, PT, PT, R74, -0x7f000001, RZ ;  /* 0x80ffffff4a4a1810 */ /* 0x000fc60007ffe0ff */
[----:B------:R-:W-:Y:S01]  /*195c0*/  IMAD.WIDE.U32 R10, R23, R20, RZ ;  /* 0x00000014170a7225 */ /* 0x000fe200078e00ff */
[----:B------:R-:W-:-:S03]  /*195d0*/  ISETP.GE.U32.AND P1, PT, R109, 0x7f000001, PT ;  /* 0x7f0000016d00780c */ /* 0x000fc60003f26070 */
[----:B------:R-:W-:-:S04]  /*195e0*/  IMAD R123, R10, 0x7effffff, RZ ;  /* 0x7effffff0a7b7824 */ /* 0x000fc800078e02ff */
[----:B------:R-:W-:-:S04]  /*195f0*/  IMAD.HI.U32 R20, R123, 0x7f000001, R10 ;  /* 0x7f0000017b147827 */ /* 0x000fc800078e000a */
[----:B------:R-:W-:Y:S01]  /*19600*/  IMAD.WIDE.U32 R10, R23, R105, RZ ;  /* 0x00000069170a7225 */ /* 0x000fe200078e00ff */
[----:B------:R-:W-:-:S03]  /*19610*/  @P0 IADD3 R110, PT, PT, R110, -0x7f000001, RZ ;  /* 0x80ffffff6e6e0810 */ /* 0x000fc60007ffe0ff */
[----:B------:R-:W-:Y:S01]  /*19620*/  IMAD R105, R10, 0x7effffff, RZ ;  /* 0x7effffff0a697824 */ /* 0x000fe200078e02ff */
[----:B------:R-:W-:Y:S01]  /*19630*/  @P1 IADD3 R109, PT, PT, R109, -0x7f000001, RZ ;  /* 0x80ffffff6d6d1810 */ /* 0x000fe20007ffe0ff */
[----:B------:R-:W-:Y:S01]  /*19640*/  ISETP.GE.U32.AND P1, PT, R71, 0x7f000001, PT ;  /* 0x7f0000014700780c */ /* 0x000fe20003f26070 */
[----:B------:R-:W-:Y:S01]  /*19650*/  ISETP.GE.U32.AND P0, PT, R110, 0x7f000001, PT ;  /* 0x7f0000016e00780c */ /* 0x000fe20003f06070 */
[----:B------:R-:W-:-:S04]  /*19660*/  IMAD.HI.U32 R105, R105, 0x7f000001, R10 ;  /* 0x7f00000169697827 */ /* 0x000fc800078e000a */
[----:B------:R-:W-:-:S04]  /*19670*/  IMAD.WIDE.U32 R10, R86, 0x5fffffa, RZ ;  /* 0x05fffffa560a7825 */ /* 0x000fc800078e00ff */
        /* <DEDUP_REMOVED lines=21> */
[----:B------:R-:W-:Y:S01]  /*197d0*/  IMAD.HI.U32 R71, R71, 0x7f000001, R10 ;  /* 0x7f00000147477827 */ /* 0x000fe200078e000a */
[----:B------:R-:W-:-:S03]  /*197e0*/  ISETP.GE.U32.AND P1, PT, R86, 0x7f000001, PT ;  /* 0x7f0000015600780c */ /* 0x000fc60003f26070 */
[----:B------:R-:W-:Y:S01]  /*197f0*/  IMAD.WIDE.U32 R10, R74, R27, RZ ;  /* 0x0000001b4a0a7225 */ /* 0x000fe200078e00ff */
[----:B------:R-:W-:-:S03]  /*19800*/  ISETP.GE.U32.AND P0, PT, R123, 0x7f000001, PT ;  /* 0x7f0000017b00780c */ /* 0x000fc60003f06070 */
[----:B------:R-:W-:-:S04]  /*19810*/  IMAD R95, R10, 0x7effffff, RZ ;  /* 0x7effffff0a5f7824 */ /* 0x000fc800078e02ff */
[----:B------:R-:W-:-:S04]  /*19820*/  IMAD.HI.U32 R95, R95, 0x7f000001, R10 ;  /* 0x7f0000015f5f7827 */ /* 0x000fc800078e000a */
[----:B------:R-:W-:Y:S01]  /*19830*/  IMAD.WIDE.U32 R10, R74, R32, RZ ;  /* 0x000000204a0a7225 */ /* 0x000fe200078e00ff */
        /* <DEDUP_REMOVED lines=8> */
[----:B------:R-:W-:-:S04]  /*198c0*/  IMAD.WIDE.U32 R10, R109, R32, RZ ;  /* 0x000000206d0a7225 */ /* 0x000fc800078e00ff */
[----:B------:R-:W-:-:S04]  /*198d0*/  IMAD R109, R10, 0x7effffff, RZ ;  /* 0x7effffff0a6d7824 */ /* 0x000fc800078e02ff */
[----:B------:R-:W-:Y:S01]  /*198e0*/  IMAD.HI.U32 R109, R109, 0x7f000001, R10 ;  /* 0x7f0000016d6d7827 */ /* 0x000fe200078e000a */
[----:B------:R-:W-:-:S04]  /*198f0*/  ISETP.GE.U32.AND P0, PT, R94, 0x7f000001, PT ;  /* 0x7f0000015e00780c */ /* 0x000fc80003f06070 */
[----:B------:R-:W-:Y:S01]  /*19900*/  ISETP.GE.U32.AND P2, PT, R109, 0x7f000001, PT ;  /* 0x7f0000016d00780c */ /* 0x000fe20003f46070 */
[----:B------:R-:W-:-:S08]  /*19910*/  ISETP.GE.U32.AND P1, PT, R89, 0x7f000001, PT ;  /* 0x7f0000015900780c */ /* 0x000fd00003f26070 */
[----:B------:R-:W-:-:S04]  /*19920*/  @P0 IADD3 R94, PT, PT, R94, -0x7f000001, RZ ;  /* 0x80ffffff5e5e0810 */ /* 0x000fc80007ffe0ff */
[----:B------:R-:W-:Y:S01]  /*19930*/  @P2 IADD3 R109, PT, PT, R109, -0x7f000001, RZ ;  /* 0x80ffffff6d6d2810 */ /* 0x000fe20007ffe0ff */
[----:B------:R-:W-:Y:S01]  /*19940*/  ISETP.GE.U32.AND P2, PT, R86, 0x7f000001, PT ;  /* 0x7f0000015600780c */ /* 0x000fe20003f46070 */
[----:B------:R-:W-:-:S03]  /*19950*/  ISETP.GE.U32.AND P0, PT, R94, 0x7f000001, PT ;  /* 0x7f0000015e00780c */ /* 0x000fc60003f06070 */
[----:B------:R-:W-:Y:S01]  /*19960*/  IMAD.WIDE.U32 R10, R109, 0x5fffffa, RZ ;  /* 0x05fffffa6d0a7825 */ /* 0x000fe200078e00ff */
[----:B------:R-:W-:-:S03]  /*19970*/  @P1 IADD3 R89, PT, PT, R89, -0x7f000001, RZ ;  /* 0x80ffffff59591810 */ /* 0x000fc60007ffe0ff */
[----:B------:R-:W-:-:S05]  /*19980*/  IMAD R109, R109, 0x6, RZ ;  /* 0x000000066d6d7824 */ /* 0x000fca00078e02ff */
[----:B------:R-:W-:Y:S02]  /*19990*/  @P2 IADD3 R86, PT, PT, R86, -0x7f000001, RZ ;  /* 0x80ffffff56562810 */ /* 0x000fe40007ffe0ff */
[----:B------:R-:W-:Y:S01]  /*199a0*/  @P0 IADD3 R94, PT, PT, R94, -0x7f000001, RZ ;  /* 0x80ffffff5e5e0810 */ /* 0x000fe20007ffe0ff */
[----:B------:R-:W-:-:S04]  /*199b0*/  IMAD.HI.U32 R109, R109, 0x7f000001, R10 ;  /* 0x7f0000016d6d7827 */ /* 0x000fc800078e000a */
[----:B------:R-:W-:Y:S01]  /*199c0*/  IMAD.WIDE.U32 R10, R86, R31, RZ ;  /* 0x0000001f560a7225 */ /* 0x000fe200078e00ff */
[----:B------:R-:W-:-:S03]  /*199d0*/  IADD3 R94, PT, PT, R94, R89, RZ ;  /* 0x000000595e5e7210 */ /* 0x000fc60007ffe0ff */
        /* <DEDUP_REMOVED lines=8> */
[----:B------:R-:W-:-:S03]  /*19a60*/  IADD3 R122, PT, PT, R94, R79, RZ ;  /* 0x0000004f5e7a7210 */ /* 0x000fc60007ffe0ff */
[----:B------:R-:W-:-:S04]  /*19a70*/  IMAD.WIDE.U32 R10, R89, 0x5fffffa, RZ ;  /* 0x05fffffa590a7825 */ /* 0x000fc800078e00ff */
[----:B------:R-:W-:-:S04]  /*19a80*/  IMAD R79, R89, 0x6, RZ ;  /* 0x00000006594f7824 */ /* 0x000fc800078e02ff */
[----:B------:R-:W-:-:S04]  /*19a90*/  IMAD.HI.U32 R94, R79, 0x7f000001, R10 ;  /* 0x7f0000014f5e7827 */ /* 0x000fc800078e000a */
[----:B------:R-:W-:-:S04]  /*19aa0*/  IMAD.WIDE.U32 R10, R86, R27, RZ ;  /* 0x0000001b560a7225 */ /* 0x000fc800078e00ff */
[----:B------:R-:W-:Y:S01]  /*19ab0*/  IMAD R79, R10, 0x7effffff, RZ ;  /* 0x7effffff0a4f7824 */ /* 0x000fe200078e02ff */
[----:B------:R-:W-:-:S03]  /*19ac0*/  ISETP.GE.U32.AND P0, PT, R122, 0x7f000001, PT ;  /* 0x7f0000017a00780c */ /* 0x000fc60003f06070 */
[----:B------:R-:W-:-:S04]  /*19ad0*/  IMAD.HI.U32 R79, R79, 0x7f000001, R10 ;  /* 0x7f0000014f4f7827 */ /* 0x000fc800078e000a */
[----:B------:R-:W-:Y:S01]  /*19ae0*/  IMAD.WIDE.U32 R10, R86, R30, RZ ;  /* 0x0000001e560a7225 */ /* 0x000fe200078e00ff */
[----:B------:R-:W-:-:S03]  /*19af0*/  ISETP.GE.U32.AND P1, PT, R21, 0x7f000001, PT ;  /* 0x7f0000011500780c */ /* 0x000fc60003f26070 */
[----:B------:R-:W-:-:S04]  /*19b00*/  IMAD R89, R10, 0x7effffff, RZ ;  /* 0x7effffff0a597824 */ /* 0x000fc800078e02ff */
[----:B------:R-:W-:-:S04]  /*19b10*/  IMAD.HI.U32 R89, R89, 0x7f000001, R10 ;  /* 0x7f00000159597827 */ /* 0x000fc800078e000a */
[----:B------:R-:W-:Y:S01]  /*19b20*/  IMAD.WIDE.U32 R10, R86, R32, RZ ;  /* 0x00000020560a7225 */ /* 0x000fe200078e00ff */
[----:B------:R-:W-:-:S03]  /*19b30*/  @P0 IADD3 R122, PT, PT, R122, -0x7f000001, RZ ;  /* 0x80ffffff7a7a0810 */ /* 0x000fc60007ffe0ff */
[----:B------:R-:W-:Y:S01]  /*19b40*/  IMAD R123, R10, 0x7effffff, RZ ;  /* 0x7effffff0a7b7824 */ /* 0x000fe200078e02ff */
[----:B------:R-:W-:Y:S01]  /*19b50*/  ISETP.GE.U32.AND P0, PT, R83, 0x7f000001, PT ;  /* 0x7f0000015300780c */ /* 0x000fe20003f06070 */
[----:B------:R-:W-:Y:S02]  /*19b60*/  @P1 IADD3 R21, PT, PT, R21, -0x7f000001, RZ ;  /* 0x80ffffff15151810 */ /* 0x000fe40007ffe0ff */
[----:B------:R-:W-:Y:S02]  /*19b70*/  IMAD.HI.U32 R123, R123, 0x7f000001, R10 ;  /* 0x7f0000017b7b7827 */ /* 0x000fe400078e000a */
[----:B------:R-:W-:-:S03]  /*19b80*/  IADD3 R21, PT, PT, R122, R21, RZ ;  /* 0x000000157a157210 */ /* 0x000fc60007ffe0ff */
[----:B------:R-:W-:Y:S02]  /*19b90*/  ISETP.GE.U32.AND P1, PT, R123, 0x7f000001, PT ;  /* 0x7f0000017b00780c */ /* 0x000fe40003f26070 */
[----:B------:R-:W-:-:S03]  /*19ba0*/  ISETP.GE.U32.AND P2, PT, R21, 0x7f000001, PT ;  /* 0x7f0000011500780c */ /* 0x000fc60003f46070 */
[----:B------:R-:W-:-:S05]  /*19bb0*/  @P0 IADD3 R83, PT, PT, R83, -0x7f000001, RZ ;  /* 0x80ffffff53530810 */ /* 0x000fca0007ffe0ff */
[----:B------:R-:W-:-:S03]  /*19bc0*/  ISETP.GE.U32.AND P0, PT, R83, 0x7f000001, PT ;  /* 0x7f0000015300780c */ /* 0x000fc60003f06070 */
[----:B------:R-:W-:Y:S02]  /*19bd0*/  @P1 IADD3 R123, PT, PT, R123, -0x7f000001, RZ ;  /* 0x80ffffff7b7b1810 */ /* 0x000fe40007ffe0ff */
[----:B------:R-:W-:-:S03]  /*19be0*/  @P2 IADD3 R21, PT, PT, R21, -0x7f000001, RZ ;  /* 0x80ffffff15152810 */ /* 0x000fc60007ffe0ff */
[----:B------:R-:W-:-:S04]  /*19bf0*/  IMAD.WIDE.U32 R10, R123, 0x5fffffa, RZ ;  /* 0x05fffffa7b0a7825 */ /* 0x000fc800078e00ff */
[----:B------:R-:W-:Y:S01]  /*19c00*/  IMAD R123, R123, 0x6, RZ ;  /* 0x000000067b7b7824 */ /* 0x000fe200078e02ff */
[----:B------:R-:W-:Y:S01]  /*19c10*/  ISETP.GE.U32.AND P1, PT, R78, 0x7f000001, PT ;  /* 0x7f0000014e00780c */ /* 0x000fe20003f26070 */
[----:B------:R-:W-:Y:S02]  /*19c20*/  @P0 IADD3 R83, PT, PT, R83, -0x7f000001, RZ ;  /* 0x80ffffff53530810 */ /* 0x000fe40007ffe0ff */
[----:B------:R-:W-:Y:S01]  /*19c30*/  IMAD.HI.U32 R86, R123, 0x7f000001, R10 ;  /* 0x7f0000017b567827 */ /* 0x000fe200078e000a */
[----:B------:R-:W-:-:S03]  /*19c40*/  ISETP.GE.U32.AND P0, PT, R75, 0x7f000001, PT ;  /* 0x7f0000014b00780c */ /* 0x000fc60003f06070 */
[----:B------:R-:W-:-:S04]  /*19c50*/  IMAD.WIDE.U32 R10, R21, R30, RZ ;  /* 0x0000001e150a7225 */ /* 0x000fc800078e00ff */
[----:B------:R-:W-:-:S04]  /*19c60*/  IMAD R123, R10, 0x7effffff, RZ ;  /* 0x7effffff0a7b7824 */ /* 0x000fc800078e02ff */
[----:B------:R-:W-:Y:S01]  /*19c70*/  IMAD.HI.U32 R123, R123, 0x7f000001, R10 ;  /* 0x7f0000017b7b7827 */ /* 0x000fe200078e000a */
[----:B------:R-:W-:Y:S02]  /*19c80*/  @P1 IADD3 R78, PT, PT, R78, -0x7f000001, RZ ;  /* 0x80ffffff4e4e1810 */ /* 0x000fe40007ffe0ff */
[----:B------:R-:W-:Y:S02]  /*19c90*/  @P0 IADD3 R75, PT, PT, R75, -0x7f000001, RZ ;  /* 0x80ffffff4b4b0810 */ /* 0x000fe40007ffe0ff */
[----:B------:R-:W-:-:S03]  /*19ca0*/  ISETP.GE.U32.AND P1, PT, R123, 0x7f000001, PT ;  /* 0x7f0000017b00780c */ /* 0x000fc60003f26070 */
[----:B------:R-:W-:-:S10]  /*19cb0*/  ISETP.GE.U32.AND P0, PT, R75, 0x7f000001, PT ;  /* 0x7f0000014b00780c */ /* 0x000fd40003f06070 */
[----:B------:R-:W-:Y:S01]  /*19cc0*/  @P1 IADD3 R123, PT, PT, R123, -0x7f000001, RZ ;  /* 0x80ffffff7b7b1810 */ /* 0x000fe20007ffe0ff */
[----:B------:R-:W-:Y:S02]  /*19cd0*/  ISETP.GE.U32.AND P1, PT, R91, 0x7f000001, PT ;  /* 0x7f0000015b00780c */ /* 0x000fe40003f26070 */
[----:B------:R-:W-:Y:S01]  /*19ce0*/  @P0 IADD3 R75, PT, PT, R75, -0x7f000001, RZ ;  /* 0x80ffffff4b4b0810 */ /* 0x000fe20007ffe0ff */
[----:B------:R-:W-:Y:S01]  /*19cf0*/  ISETP.GE.U32.AND P0, PT, R77, 0x7f000001, PT ;  /* 0x7f0000014d00780c */ /* 0x000fe20003f06070 */
[----:B------:R-:W-:Y:S01]  /*19d00*/  IMAD.WIDE.U32 R10, R123, 0x5fffffa, RZ ;  /* 0x05fffffa7b0a7825 */ /* 0x000fe200078e00ff */
[----:B------:R-:W-:-:S03]  /*19d10*/  IADD3 R83, PT, PT, R83, R78, RZ ;  /* 0x0000004e53537210 */ /* 0x000fc60007ffe0ff */
[----:B------:R-:W-:-:S04]  /*19d20*/  IMAD R123, R123, 0x6, RZ ;  /* 0x000000067b7b7824 */ /* 0x000fc800078e02ff */
[----:B------:R-:W-:Y:S01]  /*19d30*/  IMAD.HI.U32 R78, R123, 0x7f000001, R10 ;  /* 0x7f0000017b4e7827 */ /* 0x000fe200078e000a */
[----:B------:R-:W-:-:S03]  /*19d40*/  @P1 IADD3 R91, PT, PT, R91, -0x7f000001, RZ ;  /* 0x80ffffff5b5b1810 */ /* 0x000fc60007ffe0ff */
[----:B------:R-:W-:Y:S01]  /*19d50*/  IMAD.WIDE.U32 R10, R21, R31, RZ ;  /* 0x0000001f150a7225 */ /* 0x000fe200078e00ff */
[----:B------:R-:W-:Y:S02]  /*19d60*/  @P0 IADD3 R77, PT, PT, R77, -0x7f000001, RZ ;  /* 0x80ffffff4d4d0810 */ /* 0x000fe40007ffe0ff */
[----:B------:R-:W-:Y:S01]  /*19d70*/  IADD3 R91, PT, PT, R75, R91, RZ ;  /* 0x0000005b4b5b7210 */ /* 0x000fe20007ffe0ff */
[----:B------:R-:W-:Y:S02]  /*19d80*/  IMAD R75, R10, 0x7effffff, RZ ;  /* 0x7effffff0a4b7824 */ /* 0x000fe400078e02ff */
[----:B------:R-:W-:Y:S02]  /*19d90*/  ISETP.GE.U32.AND P0, PT, R77, 0x7f000001, PT ;  /* 0x7f0000014d00780c */ /* 0x000fe40003f06070 */
[----:B------:R-:W-:-:S05]  /*19da0*/  IMAD.HI.U32 R75, R75, 0x7f000001, R10 ;  /* 0x7f0000014b4b7827 */ /* 0x000fca00078e000a */
[----:B------:R-:W-:-:S06]  /*19db0*/  ISETP.GE.U32.AND P1, PT, R75, 0x7f000001, PT ;  /* 0x7f0000014b00780c */ /* 0x000fcc0003f26070 */
[----:B------:R-:W-:Y:S01]  /*19dc0*/  @P0 IADD3 R77, PT, PT, R77, -0x7f000001, RZ ;  /* 0x80ffffff4d4d0810 */ /* 0x000fe20007ffe0ff */
[----:B------:R-:W-:-:S06]  /*19dd0*/  ISETP.GE.U32.AND P0, PT, R111, 0x7f000001, PT ;  /* 0x7f0000016f00780c */ /* 0x000fcc0003f06070 */
[----:B------:R-:W-:Y:S01]  /*19de0*/  @P1 IADD3 R75, PT, PT, R75, -0x7f000001, RZ ;  /* 0x80ffffff4b4b1810 */ /* 0x000fe20007ffe0ff */
[----:B------:R-:W-:-:S04]  /*19df0*/  ISETP.GE.U32.AND P1, PT, R16, 0x7f000001, PT ;  /* 0x7f0000011000780c */ /* 0x000fc80003f26070 */
[----:B------:R-:W-:Y:S02]  /*19e00*/  IMAD.WIDE.U32 R10, R75, 0x5fffffa, RZ ;  /* 0x05fffffa4b0a7825 */ /* 0x000fe400078e00ff */
[----:B------:R-:W-:Y:S02]  /*19e10*/  @P0 IADD3 R111, PT, PT, R111, -0x7f000001, RZ ;  /* 0x80ffffff6f6f0810 */ /* 0x000fe40007ffe0ff */
[----:B------:R-:W-:-:S03]  /*19e20*/  IMAD R75, R75, 0x6, RZ ;  /* 0x000000064b4b7824 */ /* 0x000fc600078e02ff */
[----:B------:R-:W-:Y:S02]  /*19e30*/  ISETP.GE.U32.AND P0, PT, R111, 0x7f000001, PT ;  /* 0x7f0000016f00780c */ /* 0x000fe40003f06070 */
[----:B------:R-:W-:Y:S01]  /*19e40*/  @P1 IADD3 R16, PT, PT, R16, -0x7f000001, RZ ;  /* 0x80ffffff10101810 */ /* 0x000fe20007ffe0ff */
[----:B------:R-:W-:Y:S01]  /*19e50*/  ISETP.GE.U32.AND P1, PT, R114, 0x7f000001, PT ;  /* 0x7f0000017200780c */ /* 0x000fe20003f26070 */
[----:B------:R-:W-:-:S04]  /*19e60*/  IMAD.HI.U32 R75, R75, 0x7f000001, R10 ;  /* 0x7f0000014b4b7827 */ /* 0x000fc800078e000a */
[----:B------:R-:W-:Y:S01]  /*19e70*/  IMAD.WIDE.U32 R10, R21, R27, RZ ;  /* 0x0000001b150a7225 */ /* 0x000fe200078e00ff */
[----:B------:R-:W-:-:S03]  /*19e80*/  IADD3 R16, PT, PT, R77, R16, RZ ;  /* 0x000000104d107210 */ /* 0x000fc60007ffe0ff */
[----:B------:R-:W-:Y:S01]  /*19e90*/  IMAD R77, R10, 0x7effffff, RZ ;  /* 0x7effffff0a4d7824 */ /* 0x000fe200078e02ff */
[----:B------:R-:W-:-:S03]  /*19ea0*/  @P0 IADD3 R111, PT, PT, R111, -0x7f000001, RZ ;  /* 0x80ffffff6f6f0810 */ /* 0x000fc60007ffe0ff */
[----:B------:R-:W-:Y:S01]  /*19eb0*/  IMAD.HI.U32 R77, R77, 0x7f000001, R10 ;  /* 0x7f0000014d4d7827 */ /* 0x000fe200078e000a */
[----:B------:R-:W-:Y:S01]  /*19ec0*/  @P1 IADD3 R114, PT, PT, R114, -0x7f000001, RZ ;  /* 0x80ffffff72721810 */ /* 0x000fe20007ffe0ff */
[----:B------:R-:W-:Y:S02]  /*19ed0*/  ISETP.GE.U32.AND P1, PT, R113, 0x7f000001, PT ;  /* 0x7f0000017100780c */ /* 0x000fe40003f26070 */
[----:B------:R-:W-:Y:S01]  /*19ee0*/  IMAD.WIDE.U32 R10, R21, R32, RZ ;  /* 0x00000020150a7225 */ /* 0x000fe200078e00ff */
[----:B------:R-:W-:-:S03]  /*19ef0*/  ISETP.GE.U32.AND P0, PT, R91, 0x7f000001, PT ;  /* 0x7f0000015b00780c */ /* 0x000fc60003f06070 */
[----:B------:R-:W-:-:S04]  /*19f00*/  IMAD R21, R10, 0x7effffff, RZ ;  /* 0x7effffff0a157824 */ /* 0x000fc800078e02ff */
[----:B------:R-:W-:Y:S01]  /*19f10*/  IMAD.HI.U32 R21, R21, 0x7f000001, R10 ;  /* 0x7f00000115157827 */ /* 0x000fe200078e000a */
[----:B------:R-:W-:-:S03]  /*19f20*/  IADD3 R114, PT, PT, R111, R114, RZ ;  /* 0x000000726f727210 */ /* 0x000fc60007ffe0ff */
[----:B------:R-:W-:Y:S01]  /*19f30*/  IMAD.WIDE.U32 R10, R99, R107, RZ ;  /* 0x0000006b630a7225 */ /* 0x000fe200078e00ff */
[----:B------:R-:W-:Y:S02]  /*19f40*/  @P1 IADD3 R113, PT, PT, R113, -0x7f000001, RZ ;  /* 0x80ffffff71711810 */ /* 0x000fe40007ffe0ff */
[----:B------:R-:W-:Y:S01]  /*19f50*/  @P0 IADD3 R91, PT, PT, R91, -0x7f000001, RZ ;  /* 0x80ffffff5b5b0810 */ /* 0x000fe20007ffe0ff */
[----:B------:R-:W-:Y:S01]  /*19f60*/  IMAD R111, R10, 0x7effffff, RZ ;  /* 0x7effffff0a6f7824 */ /* 0x000fe200078e02ff */
[----:B------:R-:W-:Y:S01]  /*19f70*/  ISETP.GE.U32.AND P1, PT, R70, 0x7f000001, PT ;  /* 0x7f0000014600780c */ /* 0x000fe20003f26070 */
[----:B------:R-:W-:Y:S02]  /*19f80*/  ISETP.GE.U32.AND P0, PT, R16, 0x7f000001, PT ;  /* 0x7f0000011000780c */ /* 0x000fe40003f06070 */
[----:B------:R-:W-:Y:S01]  /*19f90*/  IMAD.HI.U32 R111, R111, 0x7f000001, R10 ;  /* 0x7f0000016f6f7827 */ /* 0x000fe200078e000a */
[----:B------:R-:W-:-:S03]  /*19fa0*/  IADD3 R91, PT, PT, R91, R113, RZ ;  /* 0x000000715b5b7210 */ /* 0x000fc60007ffe0ff */
[----:B------:R-:W-:-:S04]  /*19fb0*/  IMAD.WIDE.U32 R10, R61, R107, RZ ;  /* 0x0000006b3d0a7225 */ /* 0x000fc800078e00ff */
[----:B------:R-:W-:-:S04]  /*19fc0*/  IMAD R113, R10, 0x7effffff, RZ ;  /* 0x7effffff0a717824 */ /* 0x000fc800078e02ff */
[----:B------:R-:W-:Y:S01]  /*19fd0*/  IMAD.HI.U32 R113, R113, 0x7f000001, R10 ;  /* 0x7f00000171717827 */ /* 0x000fe200078e000a */
[----:B------:R-:W-:Y:S02]  /*19fe0*/  @P1 IADD3 R70, PT, PT, R70, -0x7f000001, RZ ;  /* 0x80ffffff46461810 */ /* 0x000fe40007ffe0ff */
[----:B------:R-:W-:Y:S01]  /*19ff0*/  @P0 IADD3 R16, PT, PT, R16, -0x7f000001, RZ ;  /* 0x80ffffff10100810 */ /* 0x000fe20007ffe0ff */
[----:B------:R-:W-:-:S04]  /*1a000*/  IMAD.WIDE.U32 R10, R121, R107, RZ ;  /* 0x0000006b790a7225 */ /* 0x000fc800078e00ff */
[----:B------:R-:W-:Y:S01]  /*1a010*/  IMAD R123, R10, 0x7effffff, RZ ;  /* 0x7effffff0a7b7824 */ /* 0x000fe200078e02ff */
[----:B------:R-:W-:-:S03]  /*1a020*/  IADD3 R16, PT, PT, R16, R70, RZ ;  /* 0x0000004610107210 */ /* 0x000fc60007ffe0ff */
        /* <DEDUP_REMOVED lines=54> */
[----:B------:R-:W-:-:S05]  /*1a390*/  IMAD.HI.U32 R117, R117, 0x7f000001, R10 ;  /* 0x7f00000175757827 */ /* 0x000fca00078e000a */
[----:B------:R-:W-:-:S05]  /*1a3a0*/  ISETP.GE.U32.AND P1, PT, R117, 0x7f000001, PT ;  /* 0x7f0000017500780c */ /* 0x000fca0003f26070 */
[----:B------:R-:W-:-:S05]  /*1a3b0*/  @P0 IADD3 R15, PT, PT, R15, -0x7f000001, RZ ;  /* 0x80ffffff0f0f0810 */ /* 0x000fca0007ffe0ff */
[----:B------:R-:W-:-:S03]  /*1a3c0*/  ISETP.GE.U32.AND P0, PT, R15, 0x7f000001, PT ;  /* 0x7f0000010f00780c */ /* 0x000fc60003f06070 */
[----:B------:R-:W-:Y:S01]  /*1a3d0*/  @P1 IADD3 R117, PT, PT, R117, -0x7f000001, RZ ;  /* 0x80ffffff75751810 */ /* 0x000fe20007ffe0ff */
[----:B------:R-:W-:-:S04]  /*1a3e0*/  ISETP.GE.U32.AND P1, PT, R62, 0x7f000001, PT ;  /* 0x7f0000013e00780c */ /* 0x000fc80003f26070 */
[----:B------:R-:W-:-:S05]  /*1a3f0*/  IMAD.WIDE.U32 R10, R117, 0x5fffffa, RZ ;  /* 0x05fffffa750a7825 */ /* 0x000fca00078e00ff */
[----:B------:R-:W-:-:S04]  /*1a400*/  @P0 IADD3 R15, PT, PT, R15, -0x7f000001, RZ ;  /* 0x80ffffff0f0f0810 */ /* 0x000fc80007ffe0ff */
[----:B------:R-:W-:Y:S01]  /*1a410*/  @P1 IADD3 R62, PT, PT, R62, -0x7f000001, RZ ;  /* 0x80ffffff3e3e1810 */ /* 0x000fe20007ffe0ff */
[----:B------:R-:W-:-:S03]  /*1a420*/  IMAD R117, R117, 0x6, RZ ;  /* 0x0000000675757824 */ /* 0x000fc600078e02ff */
[----:B------:R-:W-:Y:S01]  /*1a430*/  IADD3 R62, PT, PT, R15, R62, RZ ;  /* 0x0000003e0f3e7210 */ /* 0x000fe20007ffe0ff */
[----:B------:R-:W-:-:S04]  /*1a440*/  IMAD.HI.U32 R117, R117, 0x7f000001, R10 ;  /* 0x7f00000175757827 */ /* 0x000fc800078e000a */
[----:B------:R-:W-:Y:S01]  /*1a450*/  ISETP.GE.U32.AND P0, PT, R62, 0x7f000001, PT ;  /* 0x7f0000013e00780c */ /* 0x000fe20003f06070 */
[----:B------:R-:W-:Y:S01]  /*1a460*/  IMAD.WIDE.U32 R10, R100, R61, RZ ;  /* 0x0000003d640a7225 */ /* 0x000fe200078e00ff */
[----:B------:R-:W-:-:S03]  /*1a470*/  ISETP.GE.U32.AND P1, PT, R117, 0x7f000001, PT ;  /* 0x7f0000017500780c */ /* 0x000fc60003f26070 */
[----:B------:R-:W-:-:S04]  /*1a480*/  IMAD R15, R10, 0x7effffff, RZ ;  /* 0x7effffff0a0f7824 */ /* 0x000fc800078e02ff */
[----:B------:R-:W-:-:S04]  /*1a490*/  IMAD.HI.U32 R122, R15, 0x7f000001, R10 ;  /* 0x7f0000010f7a7827 */ /* 0x000fc800078e000a */
[----:B------:R-:W-:Y:S01]  /*1a4a0*/  @P0 IADD3 R62, PT, PT, R62, -0x7f000001, RZ ;  /* 0x80ffffff3e3e0810 */ /* 0x000fe20007ffe0ff */
[----:B------:R-:W-:Y:S01]  /*1a4b0*/  ISETP.GE.U32.AND P0, PT, R122, 0x7f000001, PT ;  /* 0x7f0000017a00780c */ /* 0x000fe20003f06070 */
[----:B------:R-:W-:Y:S01]  /*1a4c0*/  @P1 IADD3 R117, PT, PT, R117, -0x7f000001, RZ ;  /* 0x80ffffff75751810 */ /* 0x000fe20007ffe0ff */
[----:B------:R-:W-:-:S03]  /*1a4d0*/  IMAD.WIDE.U32 R10, R14, R99, RZ ;  /* 0x000000630e0a7225 */ /* 0x000fc600078e00ff */
[----:B------:R-:W-:Y:S01]  /*1a4e0*/  IADD3 R15, PT, PT, R62, R117, RZ ;  /* 0x000000753e0f7210 */ /* 0x000fe20007ffe0ff */
[----:B------:R-:W-:-:S04]  /*1a4f0*/  IMAD R117, R10, 0x7effffff, RZ ;  /* 0x7effffff0a757824 */ /* 0x000fc800078e02ff */
[----:B------:R-:W-:-:S03]  /*1a500*/  IMAD.HI.U32 R11, R117, 0x7f000001, R10 ;  /* 0x7f000001750b7827 */ /* 0x000fc600078e000a */
[----:B------:R-:W-:Y:S02]  /*1a510*/  @P0 IADD3 R122, PT, PT, R122, -0x7f000001, RZ ;  /* 0x80ffffff7a7a0810 */ /* 0x000fe40007ffe0ff */
[----:B------:R-:W-:-:S03]  /*1a520*/  ISETP.GE.U32.AND P1, PT, R11, 0x7f000001, PT ;  /* 0x7f0000010b00780c */ /* 0x000fc60003f26070 */
[----:B------:R-:W-:-:S10]  /*1a530*/  ISETP.GE.U32.AND P0, PT, R122, 0x7f000001, PT ;  /* 0x7f0000017a00780c */ /* 0x000fd40003f06070 */
[----:B------:R-:W-:-:S03]  /*1a540*/  @P1 IADD3 R11, PT, PT, R11, -0x7f000001, RZ ;  /* 0x80ffffff0b0b1810 */ /* 0x000fc60007ffe0ff */
        /* <DEDUP_REMOVED lines=39> */
[----:B------:R-:W-:Y:S01]  /*1a7c0*/  @P1 IADD3 R11, PT, PT, R11, -0x7f000001, RZ ;  /* 0x80ffffff0b0b1810 */ /* 0x000fe20007ffe0ff */
[----:B------:R-:W-:-:S03]  /*1a7d0*/  ISETP.GE.U32.AND P0, PT, R83, 0x7f000001, PT ;  /* 0x7f0000015300780c */ /* 0x000fc60003f06070 */
[----:B------:R-:W-:Y:S01]  /*1a7e0*/  IADD3 R62, PT, PT, R62, R11, RZ ;  /* 0x0000000b3e3e7210 */ /* 0x000fe20007ffe0ff */
[----:B------:R-:W-:-:S04]  /*1a7f0*/  IMAD.WIDE.U32 R10, R100, R121, RZ ;  /* 0x00000079640a7225 */ /* 0x000fc800078e00ff */
[----:B------:R-:W-:-:S04]  /*1a800*/  IMAD R117, R10, 0x7effffff, RZ ;  /* 0x7effffff0a757824 */ /* 0x000fc800078e02ff */
[----:B------:R-:W-:Y:S01]  /*1a810*/  IMAD.HI.U32 R122, R117, 0x7f000001, R10 ;  /* 0x7f000001757a7827 */ /* 0x000fe200078e000a */
[----:B------:R-:W-:-:S04]  /*1a820*/  @P0 IADD3 R83, PT, PT, R83, -0x7f000001, RZ ;  /* 0x80ffffff53530810 */ /* 0x000fc80007ffe0ff */
[----:B------:R-:W-:Y:S01]  /*1a830*/  ISETP.GE.U32.AND P0, PT, R122, 0x7f000001, PT ;  /* 0x7f0000017a00780c */ /* 0x000fe20003f06070 */
[----:B------:R-:W-:Y:S01]  /*1a840*/  ISETP.GE.U32.AND P1, PT, R72, 0x7f000001, PT ;  /* 0x7f0000014800780c */ /* 0x000fe20003f26070 */
[----:B------:R-:W-:-:S04]  /*1a850*/  IMAD.WIDE.U32 R10, R14, R61, RZ ;  /* 0x0000003d0e0a7225 */ /* 0x000fc800078e00ff */
[----:B------:R-:W-:-:S04]  /*1a860*/  IMAD R117, R10, 0x7effffff, RZ ;  /* 0x7effffff0a757824 */ /* 0x000fc800078e02ff */
[----:B------:R-:W-:-:S03]  /*1a870*/  IMAD.HI.U32 R11, R117, 0x7f000001, R10 ;  /* 0x7f000001750b7827 */ /* 0x000fc600078e000a */
[----:B------:R-:W-:Y:S02]  /*1a880*/  @P0 IADD3 R122, PT, PT, R122, -0x7f000001, RZ ;  /* 0x80ffffff7a7a0810 */ /* 0x000fe40007ffe0ff */
[----:B------:R-:W-:Y:S01]  /*1a890*/  @P1 IADD3 R72, PT, PT, R72, -0x7f000001, RZ ;  /* 0x80ffffff48481810 */ /* 0x000fe20007ffe0ff */
[----:B------:R-:W-:Y:S02]  /*1a8a0*/  ISETP.GE.U32.AND P1, PT, R11, 0x7f000001, PT ;  /* 0x7f0000010b00780c */ /* 0x000fe40003f26070 */
[----:B------:R-:W-:-:S11]  /*1a8b0*/  ISETP.GE.U32.AND P0, PT, R122, 0x7f000001, PT ;  /* 0x7f0000017a00780c */ /* 0x000fd60003f06070 */
[----:B------:R-:W-:Y:S02]  /*1a8c0*/  @P1 IADD3 R11, PT, PT, R11, -0x7f000001, RZ ;  /* 0x80ffffff0b0b1810 */ /* 0x000fe40007ffe0ff */
[----:B------:R-:W-:-:S04]  /*1a8d0*/  @P0 IADD3 R122, PT, PT, R122, -0x7f000001, RZ ;  /* 0x80ffffff7a7a0810 */ /* 0x000fc80007ffe0ff */
[----:B------:R-:W-:Y:S01]  /*1a8e0*/  IADD3 R122, PT, PT, R122, R11, RZ ;  /* 0x0000000b7a7a7210 */ /* 0x000fe20007ffe0ff */
[----:B------:R-:W-:-:S04]  /*1a8f0*/  IMAD.WIDE.U32 R10, R8, R99, RZ ;  /* 0x00000063080a7225 */ /* 0x000fc800078e00ff */
        /* <DEDUP_REMOVED lines=21> */
[----:B------:R-:W-:Y:S01]  /*1aa50*/  IMAD.WIDE.U32 R10, R100, R120, RZ ;  /* 0x00000078640a7225 */ /* 0x000fe200078e00ff */
[----:B------:R-:W-:-:S03]  /*1aa60*/  IADD3 R83, PT, PT, R83, R72, RZ ;  /* 0x0000004853537210 */ /* 0x000fc60007ffe0ff */
        /* <DEDUP_REMOVED lines=23> */
[----:B------:R-:W-:Y:S01]  /*1abe0*/  IMAD.WIDE.U32 R10, R115, R99, RZ ;  /* 0x00000063730a7225 */ /* 0x000fe200078e00ff */
[----:B------:R-:W-:-:S03]  /*1abf0*/  IADD3 R114, PT, PT, R114, R58, RZ ;  /* 0x0000003a72727210 */ /* 0x000fc60007ffe0ff */
[----:B------:R-:W-:-:S04]  /*1ac00*/  IMAD R117, R10, 0x7effffff, RZ ;  /* 0x7effffff0a757824 */ /* 0x000fc800078e02ff */
[----:B------:R-:W-:-:S04]  /*1ac10*/  IMAD.HI.U32 R58, R117, 0x7f000001, R10 ;  /* 0x7f000001753a7827 */ /* 0x000fc800078e000a */
[----:B------:R-:W-:-:S04]  /*1ac20*/  IMAD.WIDE.U32 R10, R100, R13, RZ ;  /* 0x0000000d640a7225 */ /* 0x000fc800078e00ff */
[----:B------:R-:W-:-:S04]  /*1ac30*/  IMAD R117, R10, 0x7effffff, RZ ;  /* 0x7effffff0a757824 */ /* 0x000fc800078e02ff */
[----:B------:R-:W-:-:S04]  /*1ac40*/  IMAD.HI.U32 R100, R117, 0x7f000001, R10 ;  /* 0x7f00000175647827 */ /* 0x000fc800078e000a */
[----:B------:R-:W-:Y:S02]  /*1ac50*/  IMAD.WIDE.U32 R10, R14, R13, RZ ;  /* 0x0000000d0e0a7225 */ /* 0x000fe400078e00ff */
[----:B------:R-:W2:Y:S01]  /*1ac60*/  LDL R14, [R1+0x110] ;  /* 0x00011000010e7983 */ /* 0x000ea20000100800 */
[----:B------:R-:W-:Y:S01]  /*1ac70*/  ISETP.GE.U32.AND P1, PT, R73, 0x7f000001, PT ;  /* 0x7f0000014900780c */ /* 0x000fe20003f26070 */
[----:B------:R-:W-:Y:S01]  /*1ac80*/  ISETP.GE.U32.AND P0, PT, R16, 0x7f000001, PT ;  /* 0x7f0000011000780c */ /* 0x000fe20003f06070 */
[----:B------:R-:W-:-:S11]  /*1ac90*/  IMAD R117, R10, 0x7effffff, RZ ;  /* 0x7effffff0a757824 */ /* 0x000fd600078e02ff */
[----:B------:R-:W-:Y:S02]  /*1aca0*/  @P1 IADD3 R73, PT, PT, R73, -0x7f000001, RZ ;  /* 0x80ffffff49491810 */ /* 0x000fe40007ffe0ff */
[----:B------:R-:W-:Y:S01]  /*1acb0*/  @P0 IADD3 R16, PT, PT, R16, -0x7f000001, RZ ;  /* 0x80ffffff10100810 */ /* 0x000fe20007ffe0ff */
[----:B------:R-:W-:-:S03]  /*1acc0*/  ISETP.GE.U32.AND P0, PT, R62, 0x7f000001, PT ;  /* 0x7f0000013e00780c */ /* 0x000fc60003f06070 */
[----:B------:R-:W-:Y:S01]  /*1acd0*/  IADD3 R73, PT, PT, R16, R73, RZ ;  /* 0x0000004910497210 */ /* 0x000fe20007ffe0ff */
[----:B------:R-:W-:-:S04]  /*1ace0*/  IMAD.HI.U32 R16, R117, 0x7f000001, R10 ;  /* 0x7f00000175107827 */ /* 0x000fc800078e000a */
[----:B------:R-:W-:-:S04]  /*1acf0*/  IMAD.WIDE.U32 R10, R8, R13, RZ ;  /* 0x0000000d080a7225 */ /* 0x000fc800078e00ff */
[----:B------:R-:W-:-:S04]  /*1ad00*/  IMAD R117, R10, 0x7effffff, RZ ;  /* 0x7effffff0a757824 */ /* 0x000fc800078e02ff */
[----:B------:R-:W-:-:S04]  /*1ad10*/  IMAD.HI.U32 R8, R117, 0x7f000001, R10 ;  /* 0x7f00000175087827 */ /* 0x000fc800078e000a */
[----:B------:R-:W-:Y:S01]  /*1ad20*/  IMAD.WIDE.U32 R10, R115, R13, RZ ;  /* 0x0000000d730a7225 */ /* 0x000fe200078e00ff */
[----:B------:R-:W-:-:S03]  /*1ad30*/  @P0 IADD3 R62, PT, PT, R62, -0x7f000001, RZ ;  /* 0x80ffffff3e3e0810 */ /* 0x000fc60007ffe0ff */
[----:B------:R-:W-:-:S04]  /*1ad40*/  IMAD R13, R10, 0x7effffff, RZ ;  /* 0x7effffff0a0d7824 */ /* 0x000fc800078e02ff */
[----:B------:R-:W-:-:S04]  /*1ad50*/  IMAD.HI.U32 R13, R13, 0x7f000001, R10 ;  /* 0x7f0000010d0d7827 */ /* 0x000fc800078e000a */
[----:B------:R-:W-:-:S04]  /*1ad60*/  IMAD.WIDE.U32 R10, R62, R120, RZ ;  /* 0x000000783e0a7225 */ /* 0x000fc800078e00ff */
[----:B------:R-:W-:-:S04]  /*1ad70*/  IMAD R115, R10, 0x7effffff, RZ ;  /* 0x7effffff0a737824 */ /* 0x000fc800078e02ff */
[----:B------:R-:W-:Y:S01]  /*1ad80*/  IMAD.HI.U32 R115, R115, 0x7f000001, R10 ;  /* 0x7f00000173737827 */ /* 0x000fe200078e000a */
[----:B------:R-:W-:Y:S01]  /*1ad90*/  ISETP.GE.U32.AND P1, PT, R12, 0x7f000001, PT ;  /* 0x7f0000010c00780c */ /* 0x000fe20003f26070 */
[----:B------:R-:W-:-:S03]  /*1ada0*/  ISETP.GE.U32.AND P0, PT, R83, 0x7f000001, PT ;  /* 0x7f0000015300780c */ /* 0x000fc60003f06070 */
[----:B------:R-:W-:-:S09]  /*1adb0*/  ISETP.GE.U32.AND P2, PT, R115, 0x7f000001, PT ;  /* 0x7f0000017300780c */ /* 0x000fd20003f46070 */
[----:B------:R-:W-:Y:S02]  /*1adc0*/  @P1 IADD3 R12, PT, PT, R12, -0x7f000001, RZ ;  /* 0x80ffffff0c0c1810 */ /* 0x000fe40007ffe0ff */
[----:B------:R-:W-:Y:S02]  /*1add0*/  @P0 IADD3 R83, PT, PT, R83, -0x7f000001, RZ ;  /* 0x80ffffff53530810 */ /* 0x000fe40007ffe0ff */
[----:B------:R-:W-:Y:S01]  /*1ade0*/  @P2 IADD3 R115, PT, PT, R115, -0x7f000001, RZ ;  /* 0x80ffffff73732810 */ /* 0x000fe20007ffe0ff */
[----:B------:R-:W-:Y:S01]  /*1adf0*/  ISETP.GE.U32.AND P2, PT, R15, 0x7f000001, PT ;  /* 0x7f0000010f00780c */ /* 0x000fe20003f46070 */
[----:B------:R-:W-:Y:S02]  /*1ae00*/  IADD3 R12, PT, PT, R83, R12, RZ ;  /* 0x0000000c530c7210 */ /* 0x000fe40007ffe0ff */
[----:B------:R-:W3:Y:S01]  /*1ae10*/  LDL R83, [R1+0x114] ;  /* 0x0001140001537983 */ /* 0x000ee20000100800 */
[----:B------:R-:W-:-:S04]  /*1ae20*/  IMAD.WIDE.U32 R10, R115, 0x5fffffa, RZ ;  /* 0x05fffffa730a7825 */ /* 0x000fc800078e00ff */
[----:B------:R-:W-:Y:S01]  /*1ae30*/  IMAD R115, R115, 0x6, RZ ;  /* 0x0000000673737824 */ /* 0x000fe200078e02ff */
[----:B------:R-:W-:-:S04]  /*1ae40*/  ISETP.GE.U32.AND P0, PT, R72, 0x7f000001, PT ;  /* 0x7f0000014800780c */ /* 0x000fc80003f06070 */
[----:B------:R-:W-:Y:S01]  /*1ae50*/  @P2 IADD3 R15, PT, PT, R15, -0x7f000001, RZ ;  /* 0x80ffffff0f0f2810 */ /* 0x000fe20007ffe0ff */
[----:B------:R-:W-:-:S04]  /*1ae60*/  IMAD.HI.U32 R117, R115, 0x7f000001, R10 ;  /* 0x7f00000173757827 */ /* 0x000fc800078e000a */
[----:B------:R-:W-:-:S04]  /*1ae70*/  IMAD.WIDE.U32 R10, R15, R99, RZ ;  /* 0x000000630f0a7225 */ /* 0x000fc800078e00ff */
[----:B------:R-:W-:-:S04]  /*1ae80*/  IMAD R115, R10, 0x7effffff, RZ ;  /* 0x7effffff0a737824 */ /* 0x000fc800078e02ff */
[----:B------:R-:W-:Y:S01]  /*1ae90*/  IMAD.HI.U32 R10, R115, 0x7f000001, R10 ;  /* 0x7f000001730a7827 */ /* 0x000fe200078e000a */
[----:B------:R-:W-:-:S04]  /*1aea0*/  @P0 IADD3 R72, PT, PT, R72, -0x7f000001, RZ ;  /* 0x80ffffff48480810 */ /* 0x000fc80007ffe0ff */
[----:B------:R-:W-:Y:S01]  /*1aeb0*/  ISETP.GE.U32.AND P0, PT, R10, 0x7f000001, PT ;  /* 0x7f0000010a00780c */ /* 0x000fe20003f06070 */
[----:B------:R-:W-:Y:S01]  /*1aec0*/  ISETP.GE.U32.AND P1, PT, R58, 0x7f000001, PT ;  /* 0x7f0000013a00780c */ /* 0x000fe20003f26070 */
[----:B------:R-:W-:-:S11]  /*1aed0*/  ISETP.GE.U32.AND P2, PT, R117, 0x7f000001, PT ;  /* 0x7f0000017500780c */ /* 0x000fd60003f46070 */
[----:B------:R-:W-:Y:S02]  /*1aee0*/  @P0 IADD3 R10, PT, PT, R10, -0x7f000001, RZ ;  /* 0x80ffffff0a0a0810 */ /* 0x000fe40007ffe0ff */
[----:B------:R-:W-:Y:S01]  /*1aef0*/  @P1 IADD3 R58, PT, PT, R58, -0x7f000001, RZ ;  /* 0x80ffffff3a3a1810 */ /* 0x000fe20007ffe0ff */
[----:B------:R-:W-:Y:S02]  /*1af00*/  ISETP.GE.U32.AND P0, PT, R122, 0x7f000001, PT ;  /* 0x7f0000017a00780c */ /* 0x000fe40003f06070 */
[----:B------:R-:W-:Y:S01]  /*1af10*/  ISETP.GE.U32.AND P1, PT, R10, 0x7f000001, PT ;  /* 0x7f0000010a00780c */ /* 0x000fe20003f26070 */
[----:B------:R-:W-:Y:S02]  /*1af20*/  @P2 IADD3 R117, PT, PT, R117, -0x7f000001, RZ ;  /* 0x80ffffff75752810 */ /* 0x000fe40007ffe0ff */
[----:B------:R-:W-:-:S08]  /*1af30*/  IADD3 R58, PT, PT, R72, R58, RZ ;  /* 0x0000003a483a7210 */ /* 0x000fd00007ffe0ff */
[----:B------:R-:W-:Y:S02]  /*1af40*/  @P0 IADD3 R122, PT, PT, R122, -0x7f000001, RZ ;  /* 0x80ffffff7a7a0810 */ /* 0x000fe40007ffe0ff */
        /* <DEDUP_REMOVED lines=29> */
[----:B------:R-:W-:Y:S01]  /*1b120*/  @P1 IADD3 R10, PT, PT, R10, -0x7f000001, RZ ;  /* 0x80ffffff0a0a1810 */ /* 0x000fe20007ffe0ff */
[----:B------:R-:W-:Y:S01]  /*1b130*/  ISETP.GE.U32.AND P1, PT, R63, 0x7f000001, PT ;  /* 0x7f0000013f00780c */ /* 0x000fe20003f26070 */
[----:B------:R-:W-:Y:S01]  /*1b140*/  @P0 IADD3 R123, PT, PT, R123, -0x7f000001, RZ ;  /* 0x80ffffff7b7b0810 */ /* 0x000fe20007ffe0ff */
[----:B------:R-:W-:Y:S01]  /*1b150*/  ISETP.GE.U32.AND P0, PT, R91, 0x7f000001, PT ;  /* 0x7f0000015b00780c */ /* 0x000fe20003f06070 */
[----:B------:R-:W-:Y:S02]  /*1b160*/  IADD3 R115, PT, PT, R114, R22, RZ ;  /* 0x0000001672737210 */ /* 0x000fe40007ffe0ff */
[----:B------:R-:W-:Y:S01]  /*1b170*/  IADD3 R114, PT, PT, R123, R10, RZ ;  /* 0x0000000a7b727210 */ /* 0x000fe20007ffe0ff */
[----:B------:R-:W-:-:S07]  /*1b180*/  IMAD.WIDE.U32 R10, R122, R120, RZ ;  /* 0x000000787a0a7225 */ /* 0x000fce00078e00ff */
[----:B------:R-:W-:Y:S02]  /*1b190*/  @P1 IADD3 R63, PT, PT, R63, -0x7f000001, RZ ;  /* 0x80ffffff3f3f1810 */ /* 0x000fe40007ffe0ff */
[----:B------:R-:W-:Y:S01]  /*1b1a0*/  @P0 IADD3 R91, PT, PT, R91, -0x7f000001, RZ ;  /* 0x80ffffff5b5b0810 */ /* 0x000fe20007ffe0ff */
[----:B------:R-:W-:Y:S01]  /*1b1b0*/  IMAD R117, R10, 0x7effffff, RZ ;  /* 0x7effffff0a757824 */ /* 0x000fe200078e02ff */
[----:B------:R-:W-:Y:S02]  /*1b1c0*/  ISETP.GE.U32.AND P0, PT, R115, 0x7f000001, PT ;  /* 0x7f0000017300780c */ /* 0x000fe40003f06070 */
[----:B------:R-:W-:Y:S02]  /*1b1d0*/  IADD3 R22, PT, PT, R91, R63, RZ ;  /* 0x0000003f5b167210 */ /* 0x000fe40007ffe0ff */
[----:B------:R-:W4:Y:S01]  /*1b1e0*/  LDL R63, [R1+0x118] ;  /* 0x00011800013f7983 */ /* 0x000f220000100800 */
[----:B------:R-:W-:-:S05]  /*1b1f0*/  IMAD.HI.U32 R117, R117, 0x7f000001, R10 ;  /* 0x7f00000175757827 */ /* 0x000fca00078e000a */
[----:B------:R-:W-:-:S03]  /*1b200*/  ISETP.GE.U32.AND P2, PT, R117, 0x7f000001, PT ;  /* 0x7f0000017500780c */ /* 0x000fc60003f46070 */
[----:B------:R-:W-:Y:S01]  /*1b210*/  @P0 IADD3 R115, PT, PT, R115, -0x7f000001, RZ ;  /* 0x80ffffff73730810 */ /* 0x000fe20007ffe0ff */
[----:B------:R-:W-:-:S09]  /*1b220*/  ISETP.GE.U32.AND P0, PT, R58, 0x7f000001, PT ;  /* 0x7f0000013a00780c */ /* 0x000fd20003f06070 */
[----:B------:R-:W-:-:S04]  /*1b230*/  @P2 IADD3 R117, PT, PT, R117, -0x7f000001, RZ ;  /* 0x80ffffff75752810 */ /* 0x000fc80007ffe0ff */
[----:B------:R-:W-:Y:S01]  /*1b240*/  @P0 IADD3 R58, PT, PT, R58, -0x7f000001, RZ ;  /* 0x80ffffff3a3a0810 */ /* 0x000fe20007ffe0ff */
[----:B------:R-:W-:-:S04]  /*1b250*/  IMAD.WIDE.U32 R10, R117, 0x5fffffa, RZ ;  /* 0x05fffffa750a7825 */ /* 0x000fc800078e00ff */
[----:B------:R-:W-:-:S04]  /*1b260*/  IMAD R91, R117, 0x6, RZ ;  /* 0x00000006755b7824 */ /* 0x000fc800078e02ff */
[----:B------:R-:W-:Y:S01]  /*1b270*/  IMAD.HI.U32 R91, R91, 0x7f000001, R10 ;  /* 0x7f0000015b5b7827 */ /* 0x000fe200078e000a */
[----:B--2---:R-:W-:Y:S02]  /*1b280*/  IADD3 R124, PT, PT, R115, R14, RZ ;  /* 0x0000000e737c7210 */ /* 0x004fe40007ffe0ff */
[----:B------:R-:W2:Y:S01]  /*1b290*/  LDL R14, [R1+0x11c] ;  /* 0x00011c00010e7983 */ /* 0x000ea20000100800 */
[----:B------:R-:W-:-:S04]  /*1b2a0*/  IMAD.WIDE.U32 R10, R58, R61, RZ ;  /* 0x0000003d3a0a7225 */ /* 0x000fc800078e00ff */
[----:B------:R-:W-:-:S04]  /*1b2b0*/  IMAD R115, R10, 0x7effffff, RZ ;  /* 0x7effffff0a737824 */ /* 0x000fc800078e02ff */
[----:B------:R-:W-:-:S05]  /*1b2c0*/  IMAD.HI.U32 R115, R115, 0x7f000001, R10 ;  /* 0x7f00000173737827 */ /* 0x000fca00078e000a */
[----:B------:R-:W-:Y:S01]  /*1b2d0*/  ISETP.GE.U32.AND P0, PT, R115, 0x7f000001, PT ;  /* 0x7f0000017300780c */ /* 0x000fe20003f06070 */
[----:B------:R-:W-:Y:S01]  /*1b2e0*/  ISETP.GE.U32.AND P2, PT, R91, 0x7f000001, PT ;  /* 0x7f0000015b00780c */ /* 0x000fe20003f46070 */
[----:B------:R-:W-:-:S11]  /*1b2f0*/  ISETP.GE.U32.AND P1, PT, R114, 0x7f000001, PT ;  /* 0x7f0000017200780c */ /* 0x000fd60003f26070 */
[----:B------:R-:W-:Y:S02]  /*1b300*/  @P0 IADD3 R115, PT, PT, R115, -0x7f000001, RZ ;  /* 0x80ffffff73730810 */ /* 0x000fe40007ffe0ff */
[----:B------:R-:W-:Y:S02]  /*1b310*/  @P2 IADD3 R91, PT, PT, R91, -0x7f000001, RZ ;  /* 0x80ffffff5b5b2810 */ /* 0x000fe40007ffe0ff */
[----:B------:R-:W-:Y:S01]  /*1b320*/  @P1 IADD3 R114, PT, PT, R114, -0x7f000001, RZ ;  /* 0x80ffffff72721810 */ /* 0x000fe20007ffe0ff */
[----:B------:R-:W-:-:S04]  /*1b330*/  IMAD.WIDE.U32 R10, R115, 0x5fffffa, RZ ;  /* 0x05fffffa730a7825 */ /* 0x000fc800078e00ff */
[----:B------:R-:W-:Y:S01]  /*1b340*/  IMAD R115, R115, 0x6, RZ ;  /* 0x0000000673737824 */ /* 0x000fe200078e02ff */
[----:B------:R-:W-:-:S03]  /*1b350*/  IADD3 R91, PT, PT, R114, R91, RZ ;  /* 0x0000005b725b7210 */ /* 0x000fc60007ffe0ff */
[----:B------:R-:W-:Y:S02]  /*1b360*/  IMAD.HI.U32 R11, R115, 0x7f000001, R10 ;  /* 0x7f000001730b7827 */ /* 0x000fe400078e000a */
[----:B------:R-:W2:Y:S01]  /*1b370*/  LDL.64 R114, [R1+0x100] ;  /* 0x0001000001727983 */ /* 0x000ea20000100a00 */
[----:B------:R-:W-:Y:S01]  /*1b380*/  ISETP.GE.U32.AND P1, PT, R124, 0x7f000001, PT ;  /* 0x7f0000017c00780c */ /* 0x000fe20003f26070 */
[----:B------:R-:W-:Y:S02]  /*1b390*/  ISETP.GE.U32.AND P0, PT, R12, 0x7f000001, PT ;  /* 0x7f0000010c00780c */ /* 0x000fe40003f06070 */
[----:B------:R0:W-:Y:S10]  /*1b3a0*/  STL [R1+0x110], R124 ;  /* 0x0001107c01007387 */ /* 0x0001f40000100800 */
[----:B0-----:R-:W-:-:S02]  /*1b3b0*/  @P1 IADD3 R124, PT, PT, R124, -0x7f000001, RZ ;  /* 0x80ffffff7c7c1810 */ /* 0x001fc40007ffe0ff */
[----:B------:R-:W-:Y:S01]  /*1b3c0*/  @P0 IADD3 R12, PT, PT, R12, -0x7f000001, RZ ;  /* 0x80ffffff0c0c0810 */ /* 0x000fe20007ffe0ff */
[----:B------:R-:W-:Y:S01]  /*1b3d0*/  ISETP.GE.U32.AND P1, PT, R11, 0x7f000001, PT ;  /* 0x7f0000010b00780c */ /* 0x000fe20003f26070 */
[----:B------:R-:W-:-:S12]  /*1b3e0*/  ISETP.GE.U32.AND P0, PT, R72, 0x7f000001, PT ;  /* 0x7f0000014800780c */ /* 0x000fd80003f06070 */
[----:B------:R-:W-:Y:S02]  /*1b3f0*/  @P1 IADD3 R11, PT, PT, R11, -0x7f000001, RZ ;  /* 0x80ffffff0b0b1810 */ /* 0x000fe40007ffe0ff */
[----:B------:R-:W-:Y:S02]  /*1b400*/  @P0 IADD3 R72, PT, PT, R72, -0x7f000001, RZ ;  /* 0x80ffffff48480810 */ /* 0x000fe40007ffe0ff */
[----:B---3--:R-:W-:Y:S02]  /*1b410*/  IADD3 R12, PT, PT, R12, R83, RZ ;  /* 0x000000530c0c7210 */ /* 0x008fe40007ffe0ff */
        /* <DEDUP_REMOVED lines=16> */
[----:B------:R-:W-:Y:S01]  /*1b520*/  IMAD R117, R10, 0x7effffff, RZ ;  /* 0x7effffff0a757824 */ /* 0x000fe200078e02ff */
[----:B------:R0:W-:Y:S03]  /*1b530*/  STL [R1+0x114], R12 ;  /* 0x0001140c01007387 */ /* 0x0001e60000100800 */
[----:B------:R-:W-:Y:S01]  /*1b540*/  IMAD.HI.U32 R117, R117, 0x7f000001, R10 ;  /* 0x7f00000175757827 */ /* 0x000fe200078e000a */
[----:B0-----:R-:W-:-:S04]  /*1b550*/  @P0 IADD3 R12, PT, PT, R12, -0x7f000001, RZ ;  /* 0x80ffffff0c0c0810 */ /* 0x001fc80007ffe0ff */
[----:B------:R-:W-:Y:S01]  /*1b560*/  ISETP.GE.U32.AND P0, PT, R117, 0x7f000001, PT ;  /* 0x7f0000017500780c */ /* 0x000fe20003f06070 */
[----:B------:R-:W-:-:S04]  /*1b570*/  IMAD.WIDE.U32 R10, R62, R61, RZ ;  /* 0x0000003d3e0a7225 */ /* 0x000fc800078e00ff */
[----:B------:R-:W-:-:S04]  /*1b580*/  IMAD R83, R10, 0x7effffff, RZ ;  /* 0x7effffff0a537824 */ /* 0x000fc800078e02ff */
[----:B------:R-:W-:-:S04]  /*1b590*/  IMAD.HI.U32 R10, R83, 0x7f000001, R10 ;  /* 0x7f000001530a7827 */ /* 0x000fc800078e000a */
[----:B------:R-:W-:Y:S01]  /*1b5a0*/  @P0 IADD3 R117, PT, PT, R117, -0x7f000001, RZ ;  /* 0x80ffffff75750810 */ /* 0x000fe20007ffe0ff */
[----:B------:R-:W-:-:S04]  /*1b5b0*/  ISETP.GE.U32.AND P1, PT, R10, 0x7f000001, PT ;  /* 0x7f0000010a00780c */ /* 0x000fc80003f26070 */
[----:B------:R-:W-:-:S09]  /*1b5c0*/  ISETP.GE.U32.AND P0, PT, R117, 0x7f000001, PT ;  /* 0x7f0000017500780c */ /* 0x000fd20003f06070 */
[----:B------:R-:W-:-:S04]  /*1b5d0*/  @P1 IADD3 R10, PT, PT, R10, -0x7f000001, RZ ;  /* 0x80ffffff0a0a1810 */ /* 0x000fc80007ffe0ff */
[----:B------:R-:W-:-:S04]  /*1b5e0*/  @P0 IADD3 R117, PT, PT, R117, -0x7f000001, RZ ;  /* 0x80ffffff75750810 */ /* 0x000fc80007ffe0ff */
[----:B------:R-:W-:Y:S01]  /*1b5f0*/  IADD3 R83, PT, PT, R117, R10, RZ ;  /* 0x0000000a75537210 */ /* 0x000fe20007ffe0ff */
[----:B------:R-:W-:-:S04]  /*1b600*/  IMAD.WIDE.U32 R10, R122, R99, RZ ;  /* 0x000000637a0a7225 */ /* 0x000fc800078e00ff */
[----:B------:R-:W-:-:S04]  /*1b610*/  IMAD R117, R10, 0x7effffff, RZ ;  /* 0x7effffff0a757824 */ /* 0x000fc800078e02ff */
[----:B------:R-:W-:Y:S01]  /*1b620*/  IMAD.HI.U32 R10, R117, 0x7f000001, R10 ;  /* 0x7f000001750a7827 */ /* 0x000fe200078e000a */
[----:B------:R-:W-:-:S04]  /*1b630*/  ISETP.GE.U32.AND P0, PT, R83, 0x7f000001, PT ;  /* 0x7f0000015300780c */ /* 0x000fc80003f06070 */
[----:B------:R-:W-:Y:S01]  /*1b640*/  ISETP.GE.U32.AND P1, PT, R10, 0x7f000001, PT ;  /* 0x7f0000010a00780c */ /* 0x000fe20003f26070 */
[----:B------:R0:W-:Y:S08]  /*1b650*/  STL [R1+0x114], R12 ;  /* 0x0001140c01007387 */ /* 0x0001f00000100800 */
[----:B------:R-:W-:-:S04]  /*1b660*/  @P0 IADD3 R83, PT, PT, R83, -0x7f000001, RZ ;  /* 0x80ffffff53530810 */ /* 0x000fc80007ffe0ff */
[----:B------:R-:W-:-:S04]  /*1b670*/  @P1 IADD3 R10, PT, PT, R10, -0x7f000001, RZ ;  /* 0x80ffffff0a0a1810 */ /* 0x000fc80007ffe0ff */
[----:B0-----:R-:W-:Y:S01]  /*1b680*/  IADD3 R12, PT, PT, R83, R10, RZ ;  /* 0x0000000a530c7210 */ /* 0x001fe20007ffe0ff */
[----:B------:R-:W-:-:S04]  /*1b690*/  IMAD.WIDE.U32 R10, R58, R120, RZ ;  /* 0x000000783a0a7225 */ /* 0x000fc800078e00ff */
[----:B------:R-:W-:-:S04]  /*1b6a0*/  IMAD R83, R10, 0x7effffff, RZ ;  /* 0x7effffff0a537824 */ /* 0x000fc800078e02ff */
[----:B------:R-:W-:-:S05]  /*1b6b0*/  IMAD.HI.U32 R83, R83, 0x7f000001, R10 ;  /* 0x7f00000153537827 */ /* 0x000fca00078e000a */
[----:B------:R-:W-:Y:S01]  /*1b6c0*/  ISETP.GE.U32.AND P1, PT, R83, 0x7f000001, PT ;  /* 0x7f0000015300780c */ /* 0x000fe20003f26070 */
[----:B------:R-:W-:-:S12]  /*1b6d0*/  ISETP.GE.U32.AND P0, PT, R22, 0x7f000001, PT ;  /* 0x7f0000011600780c */ /* 0x000fd80003f06070 */
[----:B------:R-:W-:-:S05]  /*1b6e0*/  @P1 IADD3 R83, PT, PT, R83, -0x7f000001, RZ ;  /* 0x80ffffff53531810 */ /* 0x000fca0007ffe0ff */
[----:B------:R-:W-:Y:S01]  /*1b6f0*/  IMAD.WIDE.U32 R10, R83, 0x5fffffa, RZ ;  /* 0x05fffffa530a7825 */ /* 0x000fe200078e00ff */
[----:B------:R-:W-:-:S03]  /*1b700*/  @P0 IADD3 R22, PT, PT, R22, -0x7f000001, RZ ;  /* 0x80ffffff16160810 */ /* 0x000fc60007ffe0ff */
[----:B------:R-:W-:Y:S01]  /*1b710*/  IMAD R117, R83, 0x6, RZ ;  /* 0x0000000653757824 */ /* 0x000fe200078e02ff */
[----:B------:R-:W-:-:S03]  /*1b720*/  ISETP.GE.U32.AND P0, PT, R73, 0x7f000001, PT ;  /* 0x7f0000014900780c */ /* 0x000fc60003f06070 */
[----:B------:R-:W-:-:S04]  /*1b730*/  IMAD.HI.U32 R117, R117, 0x7f000001, R10 ;  /* 0x7f00000175757827 */ /* 0x000fc800078e000a */
[----:B------:R-:W-:Y:S01]  /*1b740*/  IMAD.WIDE.U32 R10, R15, R120, RZ ;  /* 0x000000780f0a7225 */ /* 0x000fe200078e00ff */
[----:B----4-:R-:W-:-:S03]  /*1b750*/  IADD3 R63, PT, PT, R22, R63, RZ ;  /* 0x0000003f163f7210 */ /* 0x010fc60007ffe0ff */
[----:B------:R-:W-:-:S04]  /*1b760*/  IMAD R83, R10, 0x7effffff, RZ ;  /* 0x7effffff0a537824 */ /* 0x000fc800078e02ff */
[----:B------:R-:W-:Y:S01]  /*1b770*/  IMAD.HI.U32 R22, R83, 0x7f000001, R10 ;  /* 0x7f00000153167827 */ /* 0x000fe200078e000a */
[----:B------:R-:W-:-:S04]  /*1b780*/  @P0 IADD3 R73, PT, PT, R73, -0x7f000001, RZ ;  /* 0x80ffffff49490810 */ /* 0x000fc80007ffe0ff */
[----:B------:R-:W-:-:S13]  /*1b790*/  ISETP.GE.U32.AND P0, PT, R22, 0x7f000001, PT ;  /* 0x7f0000011600780c */ /* 0x000fda0003f06070 */
[----:B------:R-:W-:-:S05]  /*1b7a0*/  @P0 IADD3 R22, PT, PT, R22, -0x7f000001, RZ ;  /* 0x80ffffff16160810 */ /* 0x000fca0007ffe0ff */
[----:B------:R-:W-:Y:S01]  /*1b7b0*/  ISETP.GE.U32.AND P0, PT, R22, 0x7f000001, PT ;  /* 0x7f0000011600780c */ /* 0x000fe20003f06070 */
[----:B--2---:R-:W-:-:S12]  /*1b7c0*/  IADD3 R14, PT, PT, R73, R14, RZ ;  /* 0x0000000e490e7210 */ /* 0x004fd80007ffe0ff */
[----:B------:R-:W-:Y:S01]  /*1b7d0*/  @P0 IADD3 R22, PT, PT, R22, -0x7f000001, RZ ;  /* 0x80ffffff16160810 */ /* 0x000fe20007ffe0ff */
[----:B------:R-:W-:Y:S01]  /*1b7e0*/  ISETP.GE.U32.AND P0, PT, R63, 0x7f000001, PT ;  /* 0x7f0000013f00780c */ /* 0x000fe20003f06070 */
[----:B------:R0:W-:-:S12]  /*1b7f0*/  STL [R1+0x118], R63 ;  /* 0x0001183f01007387 */ /* 0x0001d80000100800 */
[----:B0-----:R-:W-:Y:S01]  /*1b800*/  @P0 IADD3 R63, PT, PT, R63, -0x7f000001, RZ ;  /* 0x80ffffff3f3f0810 */ /* 0x001fe20007ffe0ff */
[C---:B------:R-:W-:Y:S01]  /*1b810*/  ISETP.GE.U32.AND P0, PT, R14.reuse, 0x7f000001, PT ;  /* 0x7f0000010e00780c */ /* 0x040fe20003f06070 */
[----:B------:R0:W-:Y:S04]  /*1b820*/  STL [R1+0x11c], R14 ;  /* 0x00011c0e01007387 */ /* 0x0001e80000100800 */
[----:B------:R-:W-:Y:S08]  /*1b830*/  STL [R1+0x110], R124 ;  /* 0x0001107c01007387 */ /* 0x000ff00000100800 */
[----:B0-----:R-:W-:Y:S01]  /*1b840*/  @P0 IADD3 R14, PT, PT, R14, -0x7f000001, RZ ;  /* 0x80ffffff0e0e0810 */ /* 0x001fe20007ffe0ff */
[----:B------:R-:W-:Y:S04]  /*1b850*/  STL [R1+0x118], R63 ;  /* 0x0001183f01007387 */ /* 0x000fe80000100800 */
[----:B------:R0:W-:Y:S01]  /*1b860*/  STL [R1+0x11c], R14 ;  /* 0x00011c0e01007387 */ /* 0x0001e20000100800 */
[----:B------:R-:W-:-:S03]  /*1b870*/  IMAD.WIDE.U32 R10, R62, R121, RZ ;  /* 0x000000793e0a7225 */ /* 0x000fc600078e00ff */
[----:B0-----:R-:W2:Y:S01]  /*1b880*/  LD.E R14, desc[UR14][R114.64+0x410] ;  /* 0x0004100e720e7980 */ /* 0x001ea2000c101900 */
[----:B------:R-:W-:-:S04]  /*1b890*/  IMAD R73, R10, 0x7effffff, RZ ;  /* 0x7effffff0a497824 */ /* 0x000fc800078e02ff */
[----:B------:R-:W-:-:S05]  /*1b8a0*/  IMAD.HI.U32 R11, R73, 0x7f000001, R10 ;  /* 0x7f000001490b7827 */ /* 0x000fca00078e000a */
[----:B------:R-:W-:-:S13]  /*1b8b0*/  ISETP.GE.U32.AND P1, PT, R11, 0x7f000001, PT ;  /* 0x7f0000010b00780c */ /* 0x000fda0003f26070 */
[----:B------:R-:W-:-:S04]  /*1b8c0*/  @P1 IADD3 R11, PT, PT, R11, -0x7f000001, RZ ;  /* 0x80ffffff0b0b1810 */ /* 0x000fc80007ffe0ff */
[----:B------:R-:W-:Y:S01]  /*1b8d0*/  IADD3 R22, PT, PT, R22, R11, RZ ;  /* 0x0000000b16167210 */ /* 0x000fe20007ffe0ff */
        /* <DEDUP_REMOVED lines=9> */
[----:B------:R-:W-:-:S04]  /*1b970*/  IMAD.HI.U32 R10, R15, 0x7f000001, R10 ;  /* 0x7f0000010f0a7827 */ /* 0x000fc800078e000a */
[----:B------:R-:W-:Y:S01]  /*1b980*/  IMAD R15, R62, 0x7effffff, RZ ;  /* 0x7effffff3e0f7824 */ /* 0x000fe200078e02ff */
[----:B------:R-:W-:-:S03]  /*1b990*/  ISETP.GE.U32.AND P0, PT, R91, 0x7f000001, PT ;  /* 0x7f0000015b00780c */ /* 0x000fc60003f06070 */
        /* <DEDUP_REMOVED lines=10> */
[----:B------:R-:W-:-:S05]  /*1ba40*/  IMAD.HI.U32 R123, R123, 0x7f000001, R62 ;  /* 0x7f0000017b7b7827 */ /* 0x000fca00078e003e */
[----:B------:R-:W-:Y:S01]  /*1ba50*/  ISETP.GE.U32.AND P1, PT, R123, 0x7f000001, PT ;  /* 0x7f0000017b00780c */ /* 0x000fe20003f26070 */
[----:B------:R-:W-:-:S12]  /*1ba60*/  ISETP.GE.U32.AND P0, PT, R12, 0x7f000001, PT ;  /* 0x7f0000010c00780c */ /* 0x000fd80003f06070 */
[----:B------:R-:W-:Y:S01]  /*1ba70*/  @P1 IADD3 R123, PT, PT, R123, -0x7f000001, RZ ;  /* 0x80ffffff7b7b1810 */ /* 0x000fe20007ffe0ff */
[----:B------:R-:W-:Y:S01]  /*1ba80*/  ISETP.GE.U32.AND P1, PT, R72, 0x7f000001, PT ;  /* 0x7f0000014800780c */ /* 0x000fe20003f26070 */
[----:B------:R-:W-:Y:S01]  /*1ba90*/  @P0 IADD3 R12, PT, PT, R12, -0x7f000001, RZ ;  /* 0x80ffffff0c0c0810 */ /* 0x000fe20007ffe0ff */
[----:B------:R-:W-:Y:S01]  /*1baa0*/  ISETP.GE.U32.AND P0, PT, R87, 0x7f000001, PT ;  /* 0x7f0000015700780c */ /* 0x000fe20003f06070 */
[----:B------:R-:W-:-:S10]  /*1bab0*/  ISETP.GE.U32.AND P2, PT, R117, 0x7f000001, PT ;  /* 0x7f0000017500780c */ /* 0x000fd40003f46070 */
[----:B------:R-:W-:Y:S01]  /*1bac0*/  @P1 IADD3 R72, PT, PT, R72, -0x7f000001, RZ ;  /* 0x80ffffff48481810 */ /* 0x000fe20007ffe0ff */
[----:B------:R-:W-:Y:S01]  /*1bad0*/  ISETP.GE.U32.AND P1, PT, R90, 0x7f000001, PT ;  /* 0x7f0000015a00780c */ /* 0x000fe20003f26070 */
[----:B------:R-:W-:-:S05]  /*1bae0*/  @P0 IADD3 R87, PT, PT, R87, -0x7f000001, RZ ;  /* 0x80ffffff57570810 */ /* 0x000fca0007ffe0ff */
[----:B------:R-:W-:Y:S01]  /*1baf0*/  ISETP.GE.U32.AND P0, PT, R87, 0x7f000001, PT ;  /* 0x7f0000015700780c */ /* 0x000fe20003f06070 */
[----:B------:R-:W-:-:S06]  /*1bb00*/  @P2 IADD3 R117, PT, PT, R117, -0x7f000001, RZ ;  /* 0x80ffffff75752810 */ /* 0x000fcc0007ffe0ff */
[----:B------:R-:W-:Y:S01]  /*1bb10*/  @P1 IADD3 R90, PT, PT, R90, -0x7f000001, RZ ;  /* 0x80ffffff5a5a1810 */ /* 0x000fe20007ffe0ff */
[----:B------:R-:W-:Y:S01]  /*1bb20*/  ISETP.GE.U32.AND P1, PT, R84, 0x7f000001, PT ;  /* 0x7f0000015400780c */ /* 0x000fe20003f26070 */
[----:B------:R-:W-:-:S04]  /*1bb30*/  IADD3 R12, PT, PT, R12, R117, RZ ;  /* 0x000000750c0c7210 */ /* 0x000fc80007ffe0ff */
[----:B------:R-:W-:Y:S01]  /*1bb40*/  @P0 IADD3 R87, PT, PT, R87, -0x7f000001, RZ ;  /* 0x80ffffff57570810 */ /* 0x000fe20007ffe0ff */
[----:B------:R-:W-:-:S04]  /*1bb50*/  ISETP.GE.U32.AND P4, PT, R12, 0x7f000001, PT ;  /* 0x7f0000010c00780c */ /* 0x000fc80003f86070 */
[----:B------:R-:W-:-:S03]  /*1bb60*/  ISETP.GE.U32.AND P0, PT, R87, 0x7f000001, PT ;  /* 0x7f0000015700780c */ /* 0x000fc60003f06070 */
[----:B------:R-:W-:Y:S01]  /*1bb70*/  @P1 IADD3 R84, PT, PT, R84, -0x7f000001, RZ ;  /* 0x80ffffff54541810 */ /* 0x000fe20007ffe0ff */
[----:B------:R-:W-:-:S04]  /*1bb80*/  IMAD.WIDE.U32 R62, R123, 0x5fffffa, RZ ;  /* 0x05fffffa7b3e7825 */ /* 0x000fc800078e00ff */
[----:B------:R-:W-:Y:S01]  /*1bb90*/  ISETP.GE.U32.AND P1, PT, R84, 0x7f000001, PT ;  /* 0x7f0000015400780c */ /* 0x000fe20003f26070 */
[----:B------:R-:W-:Y:S01]  /*1bba0*/  IMAD R123, R123, 0x6, RZ ;  /* 0x000000067b7b7824 */ /* 0x000fe200078e02ff */
[----:B------:R-:W-:Y:S01]  /*1bbb0*/  @P4 IADD3 R12, PT, PT, R12, -0x7f000001, RZ ;  /* 0x80ffffff0c0c4810 */ /* 0x000fe20007ffe0ff */
[----:B------:R-:W-:Y:S02]  /*1bbc0*/  ISETP.GE.U32.AND P2, PT, R90, 0x7f000001, PT ;  /* 0x7f0000015a00780c */ /* 0x000fe40003f46070 */
[----:B------:R-:W-:Y:S01]  /*1bbd0*/  @P0 IADD3 R87, PT, PT, R87, -0x7f000001, RZ ;  /* 0x80ffffff57570810 */ /* 0x000fe20007ffe0ff */
[----:B------:R-:W-:-:S04]  /*1bbe0*/  IMAD.HI.U32 R96, R123, 0x7f000001, R62 ;  /* 0x7f0000017b607827 */ /* 0x000fc800078e003e */
[----:B------:R-:W-:Y:S01]  /*1bbf0*/  IMAD.WIDE.U32 R122, R12, R121, RZ ;  /* 0x000000790c7a7225 */ /* 0x000fe200078e00ff */
[----:B------:R-:W-:Y:S02]  /*1bc00*/  ISETP.GE.U32.AND P0, PT, R87, 0x7f000001, PT ;  /* 0x7f0000015700780c */ /* 0x000fe40003f06070 */
[----:B------:R-:W-:Y:S01]  /*1bc10*/  @P1 IADD3 R84, PT, PT, R84, -0x7f000001, RZ ;  /* 0x80ffffff54541810 */ /* 0x000fe20007ffe0ff */
[----:B------:R-:W-:-:S04]  /*1bc20*/  IMAD R125, R122, 0x7effffff, RZ ;  /* 0x7effffff7a7d7824 */ /* 0x000fc800078e02ff */
[----:B------:R-:W-:Y:S01]  /*1bc30*/  ISETP.GE.U32.AND P1, PT, R84, 0x7f000001, PT ;  /* 0x7f0000015400780c */ /* 0x000fe20003f26070 */
[----:B------:R-:W-:Y:S01]  /*1bc40*/  IMAD.HI.U32 R125, R125, 0x7f000001, R122 ;  /* 0x7f0000017d7d7827 */ /* 0x000fe200078e007a */
[----:B------:R-:W-:Y:S01]  /*1bc50*/  ISETP.GE.U32.AND P3, PT, R92, 0x7f000001, PT ;  /* 0x7f0000015c00780c */ /* 0x000fe20003f66070 */
[----:B------:R-:W-:-:S03]  /*1bc60*/  @P2 IADD3 R90, PT, PT, R90, -0x7f000001, RZ ;  /* 0x80ffffff5a5a2810 */ /* 0x000fc60007ffe0ff */
[----:B------:R-:W-:Y:S01]  /*1bc70*/  ISETP.GE.U32.AND P2, PT, R125, 0x7f000001, PT ;  /* 0x7f0000017d00780c */ /* 0x000fe20003f46070 */
[----:B------:R-:W-:Y:S01]  /*1bc80*/  @P0 IADD3 R87, PT, PT, R87, -0x7f000001, RZ ;  /* 0x80ffffff57570810 */ /* 0x000fe20007ffe0ff */
[----:B------:R-:W-:-:S04]  /*1bc90*/  IMAD.WIDE.U32 R62, R72, R99, RZ ;  /* 0x00000063483e7225 */ /* 0x000fc800078e00ff */
[----:B------:R-:W-:Y:S01]  /*1bca0*/  ISETP.GE.U32.AND P0, PT, R87, 0x7f000001, PT ;  /* 0x7f0000015700780c */ /* 0x000fe20003f06070 */
[----:B------:R-:W-:Y:S01]  /*1bcb0*/  @P1 IADD3 R84, PT, PT, R84, -0x7f000001, RZ ;  /* 0x80ffffff54541810 */ /* 0x000fe20007ffe0ff */
[----:B------:R-:W-:Y:S01]  /*1bcc0*/  IMAD R117, R62, 0x7effffff, RZ ;  /* 0x7effffff3e757824 */ /* 0x000fe200078e02ff */
[----:B------:R-:W-:-:S03]  /*1bcd0*/  @P3 IADD3 R92, PT, PT, R92, -0x7f000001, RZ ;  /* 0x80ffffff5c5c3810 */ /* 0x000fc60007ffe0ff */
[----:B------:R-:W-:Y:S01]  /*1bce0*/  ISETP.GE.U32.AND P1, PT, R84, 0x7f000001, PT ;  /* 0x7f0000015400780c */ /* 0x000fe20003f26070 */
[----:B------:R-:W-:Y:S01]  /*1bcf0*/  @P2 IADD3 R125, PT, PT, R125, -0x7f000001, RZ ;  /* 0x80ffffff7d7d2810 */ /* 0x000fe20007ffe0ff */
[----:B------:R-:W-:Y:S01]  /*1bd00*/  IMAD.HI.U32 R63, R117, 0x7f000001, R62 ;  /* 0x7f000001753f7827 */ /* 0x000fe200078e003e */
[----:B------:R-:W-:-:S03]  /*1bd10*/  IADD3 R117, PT, PT, R90, R92, RZ ;  /* 0x0000005c5a757210 */ /* 0x000fc60007ffe0ff */
[----:B------:R-:W-:Y:S01]  /*1bd20*/  IMAD.WIDE.U32 R122, R125, 0x5fffffa, RZ ;  /* 0x05fffffa7d7a7825 */ /* 0x000fe200078e00ff */
[----:B------:R-:W-:Y:S01]  /*1bd30*/  @P0 IADD3 R87, PT, PT, R87, -0x7f000001, RZ ;  /* 0x80ffffff57570810 */ /* 0x000fe20007ffe0ff */
[----:B------:R-:W-:Y:S01]  /*1bd40*/  ISETP.GE.U32.AND P3, PT, R86, 0x7f000001, PT ;  /* 0x7f0000015600780c */ /* 0x000fe20003f66070 */
[----:B------:R-:W-:Y:S01]  /*1bd50*/  ISETP.GE.U32.AND P2, PT, R117, 0x7f000001, PT ;  /* 0x7f0000017500780c */ /* 0x000fe20003f46070 */
[----:B------:R-:W-:-:S03]  /*1bd60*/  IMAD R125, R125, 0x6, RZ ;  /* 0x000000067d7d7824 */ /* 0x000fc600078e02ff */
[----:B------:R-:W-:Y:S01]  /*1bd70*/  @P1 IADD3 R84, PT, PT, R84, -0x7f000001, RZ ;  /* 0x80ffffff54541810 */ /* 0x000fe20007ffe0ff */
[----:B------:R-:W-:Y:S01]  /*1bd80*/  IMAD.HI.U32 R62, R125, 0x7f000001, R122 ;  /* 0x7f0000017d3e7827 */ /* 0x000fe200078e007a */
[----:B------:R-:W-:-:S03]  /*1bd90*/  IADD3 R123, PT, PT, R87, UR9, RZ ;  /* 0x00000009577b7c10 */ /* 0x000fc6000fffe0ff */
[----:B------:R-:W-:Y:S02]  /*1bda0*/  ISETP.GE.U32.AND P1, PT, R84, 0x7f000001, PT ;  /* 0x7f0000015400780c */ /* 0x000fe40003f26070 */
[----:B------:R-:W-:Y:S01]  /*1bdb0*/  ISETP.GE.U32.AND P0, PT, R123, 0x7f000001, PT ;  /* 0x7f0000017b00780c */ /* 0x000fe20003f06070 */
[----:B------:R-:W-:Y:S02]  /*1bdc0*/  @P3 IADD3 R86, PT, PT, R86, -0x7f000001, RZ ;  /* 0x80ffffff56563810 */ /* 0x000fe40007ffe0ff */
[----:B------:R-:W-:-:S04]  /*1bdd0*/  @P2 IADD3 R117, PT, PT, R117, -0x7f000001, RZ ;  /* 0x80ffffff75752810 */ /* 0x000fc80007ffe0ff */
[----:B------:R-:W-:-:S04]  /*1bde0*/  IADD3 R90, PT, PT, R117, R86, RZ ;  /* 0x00000056755a7210 */ /* 0x000fc80007ffe0ff */
[----:B------:R-:W-:Y:S01]  /*1bdf0*/  @P1 IADD3 R84, PT, PT, R84, -0x7f000001, RZ ;  /* 0x80ffffff54541810 */ /* 0x000fe20007ffe0ff */
[----:B------:R-:W-:Y:S01]  /*1be00*/  ISETP.GE.U32.AND P1, PT, R75, 0x7f000001, PT ;  /* 0x7f0000014b00780c */ /* 0x000fe20003f26070 */
[----:B------:R-:W-:Y:S01]  /*1be10*/  @P0 IADD3 R123, PT, PT, R123, -0x7f000001, RZ ;  /* 0x80ffffff7b7b0810 */ /* 0x000fe20007ffe0ff */
[----:B------:R-:W-:Y:S01]  /*1be20*/  ISETP.GE.U32.AND P0, PT, R90, 0x7f000001, PT ;  /* 0x7f0000015a00780c */ /* 0x000fe20003f06070 */
[----:B------:R-:W-:Y:S02]  /*1be30*/  IMAD.WIDE.U32 R86, R72, R61, RZ ;  /* 0x0000003d48567225 */ /* 0x000fe400078e00ff */
[----:B------:R-:W-:Y:S02]  /*1be40*/  IADD3 R84, PT, PT, R123, R84, RZ ;  /* 0x000000547b547210 */ /* 0x000fe40007ffe0ff */
[----:B------:R-:W-:Y:S02]  /*1be50*/  IMAD R117, R86, 0x7effffff, RZ ;  /* 0x7effffff56757824 */ /* 0x000fe400078e02ff */
[----:B------:R-:W-:-:S04]  /*1be60*/  IMAD.WIDE.U32 R122, R91, R99, RZ ;  /* 0x000000635b7a7225 */ /* 0x000fc800078e00ff */
[----:B------:R-:W-:Y:S01]  /*1be70*/  IMAD.HI.U32 R92, R117, 0x7f000001, R86 ;  /* 0x7f000001755c7827 */ /* 0x000fe200078e0056 */
[----:B------:R-:W-:Y:S02]  /*1be80*/  @P1 IADD3 R75, PT, PT, R75, -0x7f000001, RZ ;  /* 0x80ffffff4b4b1810 */ /* 0x000fe40007ffe0ff */
[----:B------:R-:W-:Y:S01]  /*1be90*/  @P0 IADD3 R90, PT, PT, R90, -0x7f000001, RZ ;  /* 0x80ffffff5a5a0810 */ /* 0x000fe20007ffe0ff */
[----:B------:R-:W-:Y:S01]  /*1bea0*/  IMAD R87, R122, 0x7effffff, RZ ;  /* 0x7effffff7a577824 */ /* 0x000fe200078e02ff */
[----:B------:R-:W-:Y:S01]  /*1beb0*/  ISETP.GE.U32.AND P1, PT, R73, 0x7f000001, PT ;  /* 0x7f0000014900780c */ /* 0x000fe20003f26070 */
[----:B------:R-:W-:Y:S02]  /*1bec0*/  ISETP.GE.U32.AND P0, PT, R22, 0x7f000001, PT ;  /* 0x7f0000011600780c */ /* 0x000fe40003f06070 */
[----:B------:R-:W-:-:S04]  /*1bed0*/  IMAD.HI.U32 R122, R87, 0x7f000001, R122 ;  /* 0x7f000001577a7827 */ /* 0x000fc800078e007a */
[----:B------:R-:W-:Y:S01]  /*1bee0*/  IMAD.WIDE.U32 R86, R12, R120, RZ ;  /* 0x000000780c567225 */ /* 0x000fe200078e00ff */
[----:B------:R-:W-:-:S03]  /*1bef0*/  IADD3 R75, PT, PT, R90, R75, RZ ;  /* 0x0000004b5a4b7210 */ /* 0x000fc60007ffe0ff */
[----:B------:R-:W-:Y:S02]  /*1bf00*/  IMAD R117, R86, 0x7effffff, RZ ;  /* 0x7effffff56757824 */ /* 0x000fe400078e02ff */
[----:B------:R-:W-:Y:S02]  /*1bf10*/  @P1 IADD3 R73, PT, PT, R73, -0x7f000001, RZ ;  /* 0x80ffffff49491810 */ /* 0x000fe40007ffe0ff */
[----:B------:R-:W-:Y:S01]  /*1bf20*/  IMAD.HI.U32 R117, R117, 0x7f000001, R86 ;  /* 0x7f00000175757827 */ /* 0x000fe200078e0056 */
[----:B------:R-:W-:Y:S01]  /*1bf30*/  @P0 IADD3 R22, PT, PT, R22, -0x7f000001, RZ ;  /* 0x80ffffff16160810 */ /* 0x000fe20007ffe0ff */
[----:B------:R-:W-:Y:S01]  /*1bf40*/  ISETP.GE.U32.AND P0, PT, R84, 0x7f000001, PT ;  /* 0x7f0000015400780c */ /* 0x000fe20003f06070 */
[----:B------:R-:W-:Y:S02]  /*1bf50*/  ISETP.GE.U32.AND P1, PT, R75, 0x7f000001, PT ;  /* 0x7f0000014b00780c */ /* 0x000fe40003f26070 */
[----:B------:R-:W-:Y:S01]  /*1bf60*/  ISETP.GE.U32.AND P2, PT, R117, 0x7f000001, PT ;  /* 0x7f0000017500780c */ /* 0x000fe20003f46070 */
[----:B------:R-:W-:Y:S01]  /*1bf70*/  IADD3 R22, PT, PT, R22, R73, RZ ;  /* 0x0000004916167210 */ /* 0x000fe20007ffe0ff */
[----:B------:R-:W-:-:S04]  /*1bf80*/  ISETP.GE.U32.AND P4, PT, R83, 0x7f000001, PT ;  /* 0x7f0000015300780c */ /* 0x000fc80003f86070 */
[----:B------:R-:W-:-:S04]  /*1bf90*/  ISETP.GE.U32.AND P3, PT, R22, 0x7f000001, PT ;  /* 0x7f0000011600780c */ /* 0x000fc80003f66070 */
[----:B------:R-:W-:Y:S02]  /*1bfa0*/  @P0 IADD3 R84, PT, PT, R84, -0x7f000001, RZ ;  /* 0x80ffffff54540810 */ /* 0x000fe40007ffe0ff */
[----:B------:R-:W-:Y:S02]  /*1bfb0*/  @P1 IADD3 R75, PT, PT, R75, -0x7f000001, RZ ;  /* 0x80ffffff4b4b1810 */ /* 0x000fe40007ffe0ff */
[----:B------:R-:W-:Y:S01]  /*1bfc0*/  @P2 IADD3 R117, PT, PT, R117, -0x7f000001, RZ ;  /* 0x80ffffff75752810 */ /* 0x000fe20007ffe0ff */
[----:B------:R-:W-:Y:S02]  /*1bfd0*/  ISETP.GE.U32.AND P2, PT, R21, 0x7f000001, PT ;  /* 0x7f0000011500780c */ /* 0x000fe40003f46070 */
[----:B------:R-:W-:Y:S01]  /*1bfe0*/  ISETP.GE.U32.AND P0, PT, R75, R84, PT ;  /* 0x000000544b00720c */ /* 0x000fe20003f06070 */
[----:B------:R-:W-:Y:S02]  /*1bff0*/  @P4 IADD3 R83, PT, PT, R83, -0x7f000001, RZ ;  /* 0x80ffffff53534810 */ /* 0x000fe40007ffe0ff */
[----:B------:R-:W-:-:S02]  /*1c000*/  @P3 IADD3 R22, PT, PT, R22, -0x7f000001, RZ ;  /* 0x80ffffff16163810 */ /* 0x000fc40007ffe0ff */
[----:B------:R-:W-:Y:S01]  /*1c010*/  IADD3 R90, PT, PT, -R84, R75, RZ ;  /* 0x0000004b545a7210 */ /* 0x000fe20007ffe1ff */
[----:B------:R-:W-:Y:S01]  /*1c020*/  IMAD.WIDE.U32 R86, R117, 0x5fffffa, RZ ;  /* 0x05fffffa75567825 */ /* 0x000fe200078e00ff */
[----:B------:R-:W-:-:S03]  /*1c030*/  IADD3 R83, PT, PT, R22, R83, RZ ;  /* 0x0000005316537210 */ /* 0x000fc60007ffe0ff */
[----:B------:R-:W-:Y:S01]  /*1c040*/  IMAD R73, R117, 0x6, RZ ;  /* 0x0000000675497824 */ /* 0x000fe200078e02ff */
[----:B------:R-:W-:Y:S02]  /*1c050*/  @P2 IADD3 R21, PT, PT, R21, -0x7f000001, RZ ;  /* 0x80ffffff15152810 */ /* 0x000fe40007ffe0ff */
[----:B------:R-:W-:Y:S01]  /*1c060*/  @!P0 IADD3 R90, PT, PT, R90, 0x7f000001, RZ ;  /* 0x7f0000015a5a8810 */ /* 0x000fe20007ffe0ff */
[----:B------:R-:W-:Y:S01]  /*1c070*/  ISETP.GE.U32.AND P0, PT, R83, 0x7f000001, PT ;  /* 0x7f0000015300780c */ /* 0x000fe20003f06070 */
[----:B------:R-:W-:-:S04]  /*1c080*/  IMAD.HI.U32 R73, R73, 0x7f000001, R86 ;  /* 0x7f00000149497827 */ /* 0x000fc800078e0056 */
[----:B------:R-:W-:-:S04]  /*1c090*/  IMAD.WIDE.U32 R86, R21, 0x5fffffa, RZ ;  /* 0x05fffffa15567825 */ /* 0x000fc800078e00ff */
[----:B------:R-:W-:-:S04]  /*1c0a0*/  IMAD R21, R21, 0x6, RZ ;  /* 0x0000000615157824 */ /* 0x000fc800078e02ff */
[----:B------:R-:W-:-:S04]  /*1c0b0*/  IMAD.HI.U32 R117, R21, 0x7f000001, R86 ;  /* 0x7f00000115757827 */ /* 0x000fc800078e0056 */
[----:B--2---:R-:W-:Y:S01]  /*1c0c0*/  IMAD.WIDE.U32 R86, R14, R90, RZ ;  /* 0x0000005a0e567225 */ /* 0x004fe200078e00ff */
[----:B------:R-:W-:-:S03]  /*1c0d0*/  @P0 IADD3 R83, PT, PT, R83, -0x7f000001, RZ ;  /* 0x80ffffff53530810 */ /* 0x000fc60007ffe0ff */
        /* <DEDUP_REMOVED lines=15> */
[----:B------:R-:W-:Y:S01]  /*1c1d0*/  @P0 IADD3 R92, PT, PT, R92, -0x7f000001, RZ ;  /* 0x80ffffff5c5c0810 */ /* 0x000fe20007ffe0ff */
[----:B------:R-:W-:Y:S01]  /*1c1e0*/  ISETP.GE.U32.AND P2, PT, R122, 0x7f000001, PT ;  /* 0x7f0000017a00780c */ /* 0x000fe20003f46070 */
[----:B------:R-:W-:-:S06]  /*1c1f0*/  ISETP.GE.U32.AND P0, PT, R63, 0x7f000001, PT ;  /* 0x7f0000013f00780c */ /* 0x000fcc0003f06070 */
[----:B------:R-:W-:Y:S01]  /*1c200*/  @P1 IADD3 R21, PT, PT, R21, -0x7f000001, RZ ;  /* 0x80ffffff15151810 */ /* 0x000fe20007ffe0ff */
[----:B------:R-:W-:-:S05]  /*1c210*/  ISETP.GE.U32.AND P1, PT, R92, 0x7f000001, PT ;  /* 0x7f0000015c00780c */ /* 0x000fca0003f26070 */
[----:B------:R-:W-:Y:S02]  /*1c220*/  @P2 IADD3 R122, PT, PT, R122, -0x7f000001, RZ ;  /* 0x80ffffff7a7a2810 */ /* 0x000fe40007ffe0ff */
[----:B------:R-:W-:Y:S01]  /*1c230*/  @P0 IADD3 R63, PT, PT, R63, -0x7f000001, RZ ;  /* 0x80ffffff3f3f0810 */ /* 0x000fe20007ffe0ff */
[----:B------:R-:W-:-:S05]  /*1c240*/  IMAD.WIDE.U32 R86, R21, 0x5fffffa, RZ ;  /* 0x05fffffa15567825 */ /* 0x000fca00078e00ff */
[----:B------:R-:W-:Y:S01]  /*1c250*/  @P1 IADD3 R92, PT, PT, R92, -0x7f000001, RZ ;  /* 0x80ffffff5c5c1810 */ /* 0x000fe20007ffe0ff */
[----:B------:R-:W-:Y:S01]  /*1c260*/  IMAD R21, R21, 0x6, RZ ;  /* 0x0000000615157824 */ /* 0x000fe200078e02ff */
[----:B------:R-:W-:Y:S02]  /*1c270*/  ISETP.GE.U32.AND P0, PT, R63, 0x7f000001, PT ;  /* 0x7f0000013f00780c */ /* 0x000fe40003f06070 */
[----:B------:R-:W-:Y:S01]  /*1c280*/  IADD3 R92, PT, PT, R92, R122, RZ ;  /* 0x0000007a5c5c7210 */ /* 0x000fe20007ffe0ff */
[----:B------:R-:W-:-:S04]  /*1c290*/  IMAD.WIDE.U32 R122, R72, R121, RZ ;  /* 0x00000079487a7225 */ /* 0x000fc800078e00ff */
[----:B------:R-:W-:-:S04]  /*1c2a0*/  IMAD.HI.U32 R86, R21, 0x7f000001, R86 ;  /* 0x7f00000115567827 */ /* 0x000fc800078e0056 */
        /* <DEDUP_REMOVED lines=15> */
[----:B------:R-:W-:Y:S01]  /*1c3a0*/  IMAD.WIDE.U32 R122, R12, R99, RZ ;  /* 0x000000630c7a7225 */ /* 0x000fe200078e00ff */
[----:B------:R-:W-:-:S03]  /*1c3b0*/  ISETP.GE.U32.AND P0, PT, R92, 0x7f000001, PT ;  /* 0x7f0000015c00780c */ /* 0x000fc60003f06070 */
[----:B------:R-:W-:Y:S02]  /*1c3c0*/  IMAD R21, R122, 0x7effffff, RZ ;  /* 0x7effffff7a157824 */ /* 0x000fe400078e02ff */
[----:B------:R-:W-:Y:S01]  /*1c3d0*/  IMAD.WIDE.U32 R124, R83, R120, RZ ;  /* 0x00000078537c7225 */ /* 0x000fe200078e00ff */
[----:B------:R-:W-:-:S03]  /*1c3e0*/  IADD3 R63, PT, PT, R63, R96, RZ ;  /* 0x000000603f3f7210 */ /* 0x000fc60007ffe0ff */
[----:B------:R-:W-:-:S04]  /*1c3f0*/  IMAD.HI.U32 R96, R21, 0x7f000001, R122 ;  /* 0x7f00000115607827 */ /* 0x000fc800078e007a */
[----:B------:R-:W-:-:S04]  /*1c400*/  IMAD R21, R124, 0x7effffff, RZ ;  /* 0x7effffff7c157824 */ /* 0x000fc800078e02ff */
[----:B------:R-:W-:Y:S01]  /*1c410*/  IMAD.HI.U32 R21, R21, 0x7f000001, R124 ;  /* 0x7f00000115157827 */ /* 0x000fe200078e007c */
[----:B------:R-:W-:Y:S01]  /*1c420*/  @P0 IADD3 R92, PT, PT, R92, -0x7f000001, RZ ;  /* 0x80ffffff5c5c0810 */ /* 0x000fe20007ffe0ff */
[----:B------:R-:W-:-:S03]  /*1c430*/  ISETP.GE.U32.AND P1, PT, R73, 0x7f000001, PT ;  /* 0x7f0000014900780c */ /* 0x000fc60003f26070 */
[----:B------:R-:W-:-:S10]  /*1c440*/  ISETP.GE.U32.AND P0, PT, R21, 0x7f000001, PT ;  /* 0x7f0000011500780c */ /* 0x000fd40003f06070 */
[----:B------:R-:W-:Y:S01]  /*1c450*/  @P1 IADD3 R73, PT, PT, R73, -0x7f000001, RZ ;  /* 0x80ffffff49491810 */ /* 0x000fe20007ffe0ff */
[----:B------:R-:W-:Y:S02]  /*1c460*/  ISETP.GE.U32.AND P1, PT, R96, 0x7f000001, PT ;  /* 0x7f0000016000780c */ /* 0x000fe40003f26070 */
[----:B------:R-:W-:Y:S01]  /*1c470*/  @P0 IADD3 R21, PT, PT, R21, -0x7f000001, RZ ;  /* 0x80ffffff15150810 */ /* 0x000fe20007ffe0ff */
        /* <DEDUP_REMOVED lines=9> */
[----:B------:R-:W-:Y:S01]  /*1c510*/  @P1 IADD3 R62, PT, PT, R62, -0x7f000001, RZ ;  /* 0x80ffffff3e3e1810 */ /* 0x000fe20007ffe0ff */
[----:B------:R-:W-:Y:S02]  /*1c520*/  ISETP.GE.U32.AND P1, PT, R86, 0x7f000001, PT ;  /* 0x7f0000015600780c */ /* 0x000fe40003f26070 */
[----:B------:R-:W-:Y:S01]  /*1c530*/  IMAD.WIDE.U32 R124, R72, R120, RZ ;  /* 0x00000078487c7225 */ /* 0x000fe200078e00ff */
[----:B------:R-:W-:Y:S01]  /*1c540*/  @P0 IADD3 R63, PT, PT, R63, -0x7f000001, RZ ;  /* 0x80ffffff3f3f0810 */ /* 0x000fe20007ffe0ff */
[----:B------:R-:W-:Y:S02]  /*1c550*/  ISETP.GE.U32.AND P0, PT, R122, 0x7f000001, PT ;  /* 0x7f0000017a00780c */ /* 0x000fe40003f06070 */
[----:B------:R-:W-:-:S04]  /*1c560*/  IMAD.WIDE.U32 R72, R72, R82, RZ ;  /* 0x0000005248487225 */ /* 0x000fc800078e00ff */
[----:B------:R-:W-:-:S04]  /*1c570*/  IMAD R123, R72, 0x7effffff, RZ ;  /* 0x7effffff487b7824 */ /* 0x000fc800078e02ff */
[----:B------:R-:W-:Y:S01]  /*1c580*/  IMAD.HI.U32 R92, R123, 0x7f000001, R72 ;  /* 0x7f0000017b5c7827 */ /* 0x000fe200078e0048 */
[----:B------:R-:W-:Y:S02]  /*1c590*/  IADD3 R123, PT, PT, R63, R62, RZ ;  /* 0x0000003e3f7b7210 */ /* 0x000fe40007ffe0ff */
[----:B------:R-:W-:Y:S01]  /*1c5a0*/  @P1 IADD3 R86, PT, PT, R86, -0x7f000001, RZ ;  /* 0x80ffffff56561810 */ /* 0x000fe20007ffe0ff */
[----:B------:R-:W-:Y:S01]  /*1c5b0*/  IMAD.WIDE.U32 R72, R91, R121, RZ ;  /* 0x000000795b487225 */ /* 0x000fe200078e00ff */
[----:B------:R-:W-:Y:S01]  /*1c5c0*/  @P0 IADD3 R122, PT, PT, R122, -0x7f000001, RZ ;  /* 0x80ffffff7a7a0810 */ /* 0x000fe20007ffe0ff */
[----:B------:R-:W-:Y:S01]  /*1c5d0*/  ISETP.GE.U32.AND P1, PT, R84, 0x7f000001, PT ;  /* 0x7f0000015400780c */ /* 0x000fe20003f26070 */
[----:B------:R-:W-:Y:S01]  /*1c5e0*/  ISETP.GE.U32.AND P0, PT, R123, 0x7f000001, PT ;  /* 0x7f0000017b00780c */ /* 0x000fe20003f06070 */
[----:B------:R-:W-:-:S04]  /*1c5f0*/  IMAD R63, R72, 0x7effffff, RZ ;  /* 0x7effffff483f7824 */ /* 0x000fc800078e02ff */
[----:B------:R-:W-:-:S04]  /*1c600*/  IMAD.HI.U32 R72, R63, 0x7f000001, R72 ;  /* 0x7f0000013f487827 */ /* 0x000fc800078e0048 */
[----:B------:R-:W-:-:S04]  /*1c610*/  IMAD.WIDE.U32 R62, R12, R61, RZ ;  /* 0x0000003d0c3e7225 */ /* 0x000fc800078e00ff */
[----:B------:R-:W-:Y:S01]  /*1c620*/  IMAD R73, R62, 0x7effffff, RZ ;  /* 0x7effffff3e497824 */ /* 0x000fe200078e02ff */
[----:B------:R-:W-:Y:S02]  /*1c630*/  @P1 IADD3 R84, PT, PT, R84, -0x7f000001, RZ ;  /* 0x80ffffff54541810 */ /* 0x000fe40007ffe0ff */
[----:B------:R-:W-:Y:S01]  /*1c640*/  @P0 IADD3 R123, PT, PT, R123, -0x7f000001, RZ ;  /* 0x80ffffff7b7b0810 */ /* 0x000fe20007ffe0ff */
[----:B------:R-:W-:-:S04]  /*1c650*/  IMAD.HI.U32 R73, R73, 0x7f000001, R62 ;  /* 0x7f00000149497827 */ /* 0x000fc800078e003e */
[----:B------:R-:W-:Y:S01]  /*1c660*/  IMAD.WIDE.U32 R62, R83, R99, RZ ;  /* 0x00000063533e7225 */ /* 0x000fe200078e00ff */
[----:B------:R-:W-:Y:S02]  /*1c670*/  IADD3 R84, PT, PT, R123, R84, RZ ;  /* 0x000000547b547210 */ /* 0x000fe40007ffe0ff */
[----:B------:R-:W-:Y:S01]  /*1c680*/  IADD3 R122, PT, PT, R122, R86, RZ ;  /* 0x000000567a7a7210 */ /* 0x000fe20007ffe0ff */
[----:B------:R-:W-:-:S04]  /*1c690*/  IMAD R123, R62, 0x7effffff, RZ ;  /* 0x7effffff3e7b7824 */ /* 0x000fc800078e02ff */
[----:B------:R-:W-:Y:S01]  /*1c6a0*/  IMAD.HI.U32 R86, R123, 0x7f000001, R62 ;  /* 0x7f0000017b567827 */ /* 0x000fe200078e003e */
[----:B------:R-:W-:-:S03]  /*1c6b0*/  ISETP.GE.U32.AND P0, PT, R122, 0x7f000001, PT ;  /* 0x7f0000017a00780c */ /* 0x000fc60003f06070 */
[----:B------:R-:W-:Y:S01]  /*1c6c0*/  IMAD.WIDE.U32 R62, R91, R82, RZ ;  /* 0x000000525b3e7225 */ /* 0x000fe200078e00ff */
[----:B------:R-:W-:-:S03]  /*1c6d0*/  IADD3 R75, PT, PT, R75, R96, RZ ;  /* 0x000000604b4b7210 */ /* 0x000fc60007ffe0ff */
[----:B------:R-:W-:-:S04]  /*1c6e0*/  IMAD R91, R62, 0x7effffff, RZ ;  /* 0x7effffff3e5b7824 */ /* 0x000fc800078e02ff */
[----:B------:R-:W-:-:S04]  /*1c6f0*/  IMAD.HI.U32 R96, R91, 0x7f000001, R62 ;  /* 0x7f0000015b607827 */ /* 0x000fc800078e003e */
[----:B------:R-:W-:Y:S01]  /*1c700*/  IMAD.WIDE.U32 R62, R12, R82, RZ ;  /* 0x000000520c3e7225 */ /* 0x000fe200078e00ff */
[----:B------:R-:W-:-:S03]  /*1c710*/  @P0 IADD3 R122, PT, PT, R122, -0x7f000001, RZ ;  /* 0x80ffffff7a7a0810 */ /* 0x000fc60007ffe0ff */
[----:B------:R-:W-:Y:S02]  /*1c720*/  IMAD R91, R62, 0x7effffff, RZ ;  /* 0x7effffff3e5b7824 */ /* 0x000fe400078e02ff */
[----:B------:R-:W-:-:S04]  /*1c730*/  IMAD.WIDE.U32 R82, R83, R82, RZ ;  /* 0x0000005253527225 */ /* 0x000fc800078e00ff */
[----:B------:R-:W-:-:S04]  /*1c740*/  IMAD.HI.U32 R12, R91, 0x7f000001, R62 ;  /* 0x7f0000015b0c7827 */ /* 0x000fc800078e003e */
[----:B------:R-:W-:Y:S02]  /*1c750*/  IMAD R91, R82, 0x7effffff, RZ ;  /* 0x7effffff525b7824 */ /* 0x000fe400078e02ff */
[----:B------:R-:W-:-:S04]  /*1c760*/  IMAD.WIDE.U32 R62, R122, R120, RZ ;  /* 0x000000787a3e7225 */ /* 0x000fc800078e00ff */
[----:B------:R-:W-:-:S04]  /*1c770*/  IMAD.HI.U32 R91, R91, 0x7f000001, R82 ;  /* 0x7f0000015b5b7827 */ /* 0x000fc800078e0052 */
[----:B------:R-:W-:-:S04]  /*1c780*/  IMAD R83, R62, 0x7effffff, RZ ;  /* 0x7effffff3e537824 */ /* 0x000fc800078e02ff */
[----:B------:R-:W-:-:S05]  /*1c790*/  IMAD.HI.U32 R83, R83, 0x7f000001, R62 ;  /* 0x7f00000153537827 */ /* 0x000fca00078e003e */
[----:B------:R-:W-:Y:S01]  /*1c7a0*/  ISETP.GE.U32.AND P0, PT, R83, 0x7f000001, PT ;  /* 0x7f0000015300780c */ /* 0x000fe20003f06070 */
[----:B------:R-:W-:Y:S01]  /*1c7b0*/  IMAD R21, R124, 0x7effffff, RZ ;  /* 0x7effffff7c157824 */ /* 0x000fe200078e02ff */
[----:B------:R-:W-:Y:S01]  /*1c7c0*/  ISETP.GE.U32.AND P3, PT, R87, 0x7f000001, PT ;  /* 0x7f0000015700780c */ /* 0x000fe20003f66070 */
[----:B------:R-:W-:Y:S02]  /*1c7d0*/  ISETP.GE.U32.AND P1, PT, R75, 0x7f000001, PT ;  /* 0x7f0000014b00780c */ /* 0x000fe40003f26070 */
[----:B------:R-:W-:Y:S01]  /*1c7e0*/  IMAD.HI.U32 R21, R21, 0x7f000001, R124 ;  /* 0x7f00000115157827 */ /* 0x000fe200078e007c */
[----:B------:R-:W-:-:S07]  /*1c7f0*/  ISETP.GE.U32.AND P2, PT, R84, 0x7f000001, PT ;  /* 0x7f0000015400780c */ /* 0x000fce0003f46070 */
[----:B------:R-:W-:Y:S01]  /*1c800*/  @P0 IADD3 R83, PT, PT, R83, -0x7f000001, RZ ;  /* 0x80ffffff53530810 */ /* 0x000fe20007ffe0ff */
[----:B------:R-:W-:Y:S01]  /*1c810*/  ISETP.GE.U32.AND P0, PT, R21, 0x7f000001, PT ;  /* 0x7f0000011500780c */ /* 0x000fe20003f06070 */
[----:B------:R-:W-:Y:S02]  /*1c820*/  @P3 IADD3 R87, PT, PT, R87, -0x7f000001, RZ ;  /* 0x80ffffff57573810 */ /* 0x000fe40007ffe0ff */
[----:B------:R-:W-:-:S04]  /*1c830*/  @P1 IADD3 R75, PT, PT, R75, -0x7f000001, RZ ;  /* 0x80ffffff4b4b1810 */ /* 0x000fc80007ffe0ff */
[----:B------:R-:W-:Y:S02]  /*1c840*/  IADD3 R87, PT, PT, R75, R87, RZ ;  /* 0x000000574b577210 */ /* 0x000fe40007ffe0ff */
[----:B------:R-:W-:Y:S01]  /*1c850*/  @P2 IADD3 R84, PT, PT, R84, -0x7f000001, RZ ;  /* 0x80ffffff54542810 */ /* 0x000fe20007ffe0ff */
[----:B------:R-:W-:-:S03]  /*1c860*/  IMAD.WIDE.U32 R62, R83, 0x5fffffa, RZ ;  /* 0x05fffffa533e7825 */ /* 0x000fc600078e00ff */
[----:B------:R-:W-:Y:S01]  /*1c870*/  @P0 IADD3 R21, PT, PT, R21, -0x7f000001, RZ ;  /* 0x80ffffff15150810 */ /* 0x000fe20007ffe0ff */
[----:B------:R-:W-:Y:S01]  /*1c880*/  ISETP.GE.U32.AND P2, PT, R87, 0x7f000001, PT ;  /* 0x7f0000015700780c */ /* 0x000fe20003f46070 */
[----:B------:R-:W-:Y:S01]  /*1c890*/  ISETP.GE.U32.AND P1, PT, R72, 0x7f000001, PT ;  /* 0x7f0000014800780c */ /* 0x000fe20003f26070 */
[----:B------:R-:W-:Y:S02]  /*1c8a0*/  IMAD R83, R83, 0x6, RZ ;  /* 0x0000000653537824 */ /* 0x000fe400078e02ff */
[----:B------:R-:W-:Y:S02]  /*1c8b0*/  ISETP.GE.U32.AND P0, PT, R21, 0x7f000001, PT ;  /* 0x7f0000011500780c */ /* 0x000fe40003f06070 */
[----:B------:R-:W-:-:S04]  /*1c8c0*/  IMAD.HI.U32 R82, R83, 0x7f000001, R62 ;  /* 0x7f00000153527827 */ /* 0x000fc800078e003e */
[----:B------:R-:W-:-:S03]  /*1c8d0*/  IMAD.WIDE.U32 R62, R84, R99, RZ ;  /* 0x00000063543e7225 */ /* 0x000fc600078e00ff */
[----:B------:R-:W-:Y:S01]  /*1c8e0*/  @P2 IADD3 R87, PT, PT, R87, -0x7f000001, RZ ;  /* 0x80ffffff57572810 */ /* 0x000fe20007ffe0ff */
[----:B------:R-:W-:Y:S01]  /*1c8f0*/  IMAD R75, R62, 0x7effffff, RZ ;  /* 0x7effffff3e4b7824 */ /* 0x000fe200078e02ff */
[----:B------:R-:W-:Y:S02]  /*1c900*/  @P1 IADD3 R72, PT, PT, R72, -0x7f000001, RZ ;  /* 0x80ffffff48481810 */ /* 0x000fe40007ffe0ff */
[----:B------:R-:W-:Y:S01]  /*1c910*/  @P0 IADD3 R21, PT, PT, R21, -0x7f000001, RZ ;  /* 0x80ffffff15150810 */ /* 0x000fe20007ffe0ff */
[----:B------:R-:W-:-:S04]  /*1c920*/  IMAD.HI.U32 R75, R75, 0x7f000001, R62 ;  /* 0x7f0000014b4b7827 */ /* 0x000fc800078e003e */
[----:B------:R-:W-:Y:S01]  /*1c930*/  IMAD.WIDE.U32 R62, R87, R121, RZ ;  /* 0x00000079573e7225 */ /* 0x000fe200078e00ff */
[----:B------:R-:W-:-:S03]  /*1c940*/  IADD3 R72, PT, PT, R21, R72, RZ ;  /* 0x0000004815487210 */ /* 0x000fc60007ffe0ff */
[----:B------:R-:W-:Y:S01]  /*1c950*/  IMAD R21, R62, 0x7effffff, RZ ;  /* 0x7effffff3e157824 */ /* 0x000fe200078e02ff */
[----:B------:R-:W-:Y:S01]  /*1c960*/  ISETP.GE.U32.AND P1, PT, R73, 0x7f000001, PT ;  /* 0x7f0000014900780c */ /* 0x000fe20003f26070 */
[----:B------:R-:W-:Y:S02]  /*1c970*/  ISETP.GE.U32.AND P0, PT, R72, 0x7f000001, PT ;  /* 0x7f0000014800780c */ /* 0x000fe40003f06070 */
[----:B------:R-:W-:-:S05]  /*1c980*/  IMAD.HI.U32 R21, R21, 0x7f000001, R62 ;  /* 0x7f00000115157827 */ /* 0x000fca00078e003e */
[----:B------:R-:W-:-:S05]  /*1c990*/  ISETP.GE.U32.AND P2, PT, R21, 0x7f000001, PT ;  /* 0x7f0000011500780c */ /* 0x000fca0003f46070 */
[----:B------:R-:W-:Y:S02]  /*1c9a0*/  @P1 IADD3 R73, PT, PT, R73, -0x7f000001, RZ ;  /* 0x80ffffff49491810 */ /* 0x000fe40007ffe0ff */
[----:B------:R-:W-:-:S04]  /*1c9b0*/  @P0 IADD3 R72, PT, PT, R72, -0x7f000001, RZ ;  /* 0x80ffffff48480810 */ /* 0x000fc80007ffe0ff */
[----:B------:R-:W-:Y:S02]  /*1c9c0*/  IADD3 R83, PT, PT, R72, R73, RZ ;  /* 0x0000004948537210 */ /* 0x000fe40007ffe0ff */
[----:B------:R-:W-:Y:S01]  /*1c9d0*/  @P2 IADD3 R21, PT, PT, R21, -0x7f000001, RZ ;  /* 0x80ffffff15152810 */ /* 0x000fe20007ffe0ff */
[----:B------:R-:W-:Y:S01]  /*1c9e0*/  ISETP.GE.U32.AND P2, PT, R75, 0x7f000001, PT ;  /* 0x7f0000014b00780c */ /* 0x000fe20003f46070 */
[----:B------:R-:W-:Y:S01]  /*1c9f0*/  ISETP.GE.U32.AND P1, PT, R86, 0x7f000001, PT ;  /* 0x7f0000015600780c */ /* 0x000fe20003f26070 */
[----:B------:R-:W-:Y:S02]  /*1ca00*/  ISETP.GE.U32.AND P0, PT, R83, 0x7f000001, PT ;  /* 0x7f0000015300780c */ /* 0x000fe40003f06070 */
[----:B------:R-:W-:-:S04]  /*1ca10*/  IMAD.WIDE.U32 R62, R21, 0x5fffffa, RZ ;  /* 0x05fffffa153e7825 */ /* 0x000fc800078e00ff */
[----:B------:R-:W-:-:S04]  /*1ca20*/  IMAD R73, R21, 0x6, RZ ;  /* 0x0000000615497824 */ /* 0x000fc800078e02ff */
[----:B------:R-:W-:Y:S01]  /*1ca30*/  IMAD.HI.U32 R73, R73, 0x7f000001, R62 ;  /* 0x7f00000149497827 */ /* 0x000fe200078e003e */
[----:B------:R-:W-:Y:S02]  /*1ca40*/  @P2 IADD3 R75, PT, PT, R75, -0x7f000001, RZ ;  /* 0x80ffffff4b4b2810 */ /* 0x000fe40007ffe0ff */
[----:B------:R-:W-:Y:S01]  /*1ca50*/  @P1 IADD3 R86, PT, PT, R86, -0x7f000001, RZ ;  /* 0x80ffffff56561810 */ /* 0x000fe20007ffe0ff */
[----:B------:R-:W-:Y:S01]  /*1ca60*/  IMAD.WIDE.U32 R62, R84, R61, RZ ;  /* 0x0000003d543e7225 */ /* 0x000fe200078e00ff */
[----:B------:R-:W-:Y:S01]  /*1ca70*/  @P0 IADD3 R83, PT, PT, R83, -0x7f000001, RZ ;  /* 0x80ffffff53530810 */ /* 0x000fe20007ffe0ff */
        /* <DEDUP_REMOVED lines=8> */
[----:B------:R-:W-:Y:S01]  /*1cb00*/  @P0 IADD3 R75, PT, PT, R75, -0x7f000001, RZ ;  /* 0x80ffffff4b4b0810 */ /* 0x000fe20007ffe0ff */
[----:B------:R-:W-:-:S04]  /*1cb10*/  IMAD.HI.U32 R72, R83, 0x7f000001, R62 ;  /* 0x7f00000153487827 */ /* 0x000fc800078e003e */
[----:B------:R-:W-:Y:S01]  /*1cb20*/  IMAD.WIDE.U32 R62, R87, R120, RZ ;  /* 0x00000078573e7225 */ /* 0x000fe200078e00ff */
[----:B------:R-:W-:-:S03]  /*1cb30*/  IADD3 R82, PT, PT, R75, R82, RZ ;  /* 0x000000524b527210 */ /* 0x000fc60007ffe0ff */
        /* <DEDUP_REMOVED lines=8> */
[----:B------:R-:W-:-:S04]  /*1cbc0*/  ISETP.GE.U32.AND P1, PT, R21, 0x7f000001, PT ;  /* 0x7f0000011500780c */ /* 0x000fc80003f26070 */
[----:B------:R-:W-:Y:S01]  /*1cbd0*/  IMAD.WIDE.U32 R62, R75, 0x5fffffa, RZ ;  /* 0x05fffffa4b3e7825 */ /* 0x000fe200078e00ff */
[----:B------:R-:W-:-:S03]  /*1cbe0*/  @P0 IADD3 R86, PT, PT, R86, -0x7f000001, RZ ;  /* 0x80ffffff56560810 */ /* 0x000fc60007ffe0ff */
[----:B------:R-:W-:Y:S01]  /*1cbf0*/  IMAD R83, R75, 0x6, RZ ;  /* 0x000000064b537824 */ /* 0x000fe200078e02ff */
[----:B------:R-:W-:-:S03]  /*1cc00*/  @P2 IADD3 R72, PT, PT, R72, -0x7f000001, RZ ;  /* 0x80ffffff48482810 */ /* 0x000fc60007ffe0ff */
[----:B------:R-:W-:Y:S01]  /*1cc10*/  IMAD.HI.U32 R83, R83, 0x7f000001, R62 ;  /* 0x7f00000153537827 */ /* 0x000fe200078e003e */
[----:B------:R-:W-:-:S03]  /*1cc20*/  @P1 IADD3 R21, PT, PT, R21, -0x7f000001, RZ ;  /* 0x80ffffff15151810 */ /* 0x000fc60007ffe0ff */
[----:B------:R-:W-:Y:S01]  /*1cc30*/  IMAD.WIDE.U32 R62, R86, R61, RZ ;  /* 0x0000003d563e7225 */ /* 0x000fe200078e00ff */
[----:B------:R-:W-:-:S03]  /*1cc40*/  IADD3 R72, PT, PT, R21, R72, RZ ;  /* 0x0000004815487210 */ /* 0x000fc60007ffe0ff */
        /* <DEDUP_REMOVED lines=8> */
[----:B------:R-:W-:-:S04]  /*1ccd0*/  IMAD.WIDE.U32 R62, R86, R121, RZ ;  /* 0x00000079563e7225 */ /* 0x000fc800078e00ff */
[----:B------:R-:W-:-:S04]  /*1cce0*/  IMAD R21, R62, 0x7effffff, RZ ;  /* 0x7effffff3e157824 */ /* 0x000fc800078e02ff */
[----:B------:R-:W-:Y:S01]  /*1ccf0*/  IMAD.HI.U32 R21, R21, 0x7f000001, R62 ;  /* 0x7f00000115157827 */ /* 0x000fe200078e003e */
[----:B------:R-:W-:-:S04]  /*1cd00*/  @P0 IADD3 R72, PT, PT, R72, -0x7f000001, RZ ;  /* 0x80ffffff48480810 */ /* 0x000fc80007ffe0ff */
[----:B------:R-:W-:Y:S01]  /*1cd10*/  ISETP.GE.U32.AND P0, PT, R21, 0x7f000001, PT ;  /* 0x7f0000011500780c */ /* 0x000fe20003f06070 */
[----:B------:R-:W-:-:S12]  /*1cd20*/  ISETP.GE.U32.AND P1, PT, R83, 0x7f000001, PT ;  /* 0x7f0000015300780c */ /* 0x000fd80003f26070 */
[----:B------:R-:W-:Y:S01]  /*1cd30*/  @P0 IADD3 R21, PT, PT, R21, -0x7f000001, RZ ;  /* 0x80ffffff15150810 */ /* 0x000fe20007ffe0ff */
[----:B------:R-:W-:Y:S01]  /*1cd40*/  ISETP.GE.U32.AND P0, PT, R82, 0x7f000001, PT ;  /* 0x7f0000015200780c */ /* 0x000fe20003f06070 */
[----:B------:R-:W-:Y:S01]  /*1cd50*/  @P1 IADD3 R83, PT, PT, R83, -0x7f000001, RZ ;  /* 0x80ffffff53531810 */ /* 0x000fe20007ffe0ff */
[----:B------:R-:W-:Y:S02]  /*1cd60*/  ISETP.GE.U32.AND P1, PT, R73, 0x7f000001, PT ;  /* 0x7f0000014900780c */ /* 0x000fe40003f26070 */
[----:B------:R-:W-:Y:S01]  /*1cd70*/  IMAD.WIDE.U32 R62, R21, 0x5fffffa, RZ ;  /* 0x05fffffa153e7825 */ /* 0x000fe200078e00ff */
[----:B------:R-:W-:-:S03]  /*1cd80*/  IADD3 R72, PT, PT, R72, R83, RZ ;  /* 0x0000005348487210 */ /* 0x000fc60007ffe0ff */
[----:B------:R-:W-:-:S04]  /*1cd90*/  IMAD R21, R21, 0x6, RZ ;  /* 0x0000000615157824 */ /* 0x000fc800078e02ff */
[----:B------:R-:W-:Y:S01]  /*1cda0*/  IMAD.HI.U32 R83, R21, 0x7f000001, R62 ;  /* 0x7f00000115537827 */ /* 0x000fe200078e003e */
[----:B------:R-:W-:Y:S01]  /*1cdb0*/  @P0 IADD3 R82, PT, PT, R82, -0x7f000001, RZ ;  /* 0x80ffffff52520810 */ /* 0x000fe20007ffe0ff */
[----:B------:R-:W-:Y:S02]  /*1cdc0*/  ISETP.GE.U32.AND P0, PT, R72, 0x7f000001, PT ;  /* 0x7f0000014800780c */ /* 0x000fe40003f06070 */
[----:B------:R-:W-:Y:S01]  /*1cdd0*/  IMAD.WIDE.U32 R62, R84, R121, RZ ;  /* 0x00000079543e7225 */ /* 0x000fe200078e00ff */
[----:B------:R-:W-:-:S03]  /*1cde0*/  @P1 IADD3 R73, PT, PT, R73, -0x7f000001, RZ ;  /* 0x80ffffff49491810 */ /* 0x000fc60007ffe0ff */
[----:B------:R-:W-:Y:S01]  /*1cdf0*/  IMAD R21, R62, 0x7effffff, RZ ;  /* 0x7effffff3e157824 */ /* 0x000fe200078e02ff */
[----:B------:R-:W-:-:S03]  /*1ce00*/  IADD3 R73, PT, PT, R82, R73, RZ ;  /* 0x0000004952497210 */ /* 0x000fc60007ffe0ff */
[----:B------:R-:W-:-:S03]  /*1ce10*/  IMAD.HI.U32 R82, R21, 0x7f000001, R62 ;  /* 0x7f00000115527827 */ /* 0x000fc600078e003e */
[----:B------:R-:W-:Y:S02]  /*1ce20*/  @P0 IADD3 R72, PT, PT, R72, -0x7f000001, RZ ;  /* 0x80ffffff48480810 */ /* 0x000fe40007ffe0ff */
        /* <DEDUP_REMOVED lines=11> */
[----:B------:R-:W-:-:S05]  /*1cee0*/  IADD3 R21, PT, PT, R82, R21, RZ ;  /* 0x0000001552157210 */ /* 0x000fca0007ffe0ff */
[----:B------:R-:W-:Y:S01]  /*1cef0*/  ISETP.GE.U32.AND P0, PT, R21, 0x7f000001, PT ;  /* 0x7f0000011500780c */ /* 0x000fe20003f06070 */
[----:B------:R-:W-:Y:S01]  /*1cf00*/  IMAD.WIDE.U32 R62, R87, R99, RZ ;  /* 0x00000063573e7225 */ /* 0x000fe200078e00ff */
[----:B------:R-:W-:-:S03]  /*1cf10*/  IADD3 R72, PT, PT, R72, R83, RZ ;  /* 0x0000005348487210 */ /* 0x000fc60007ffe0ff */
[----:B------:R-:W-:-:S08]  /*1cf20*/  IMAD R83, R62, 0x7effffff, RZ ;  /* 0x7effffff3e537824 */ /* 0x000fd000078e02ff */
[----:B------:R-:W-:Y:S01]  /*1cf30*/  @P0 IADD3 R21, PT, PT, R21, -0x7f000001, RZ ;  /* 0x80ffffff15150810 */ /* 0x000fe20007ffe0ff */
[----:B------:R-:W-:Y:S01]  /*1cf40*/  ISETP.GE.U32.AND P0, PT, R18, 0x7f000001, PT ;  /* 0x7f0000011200780c */ /* 0x000fe20003f06070 */
[----:B------:R-:W-:-:S05]  /*1cf50*/  IMAD.HI.U32 R62, R83, 0x7f000001, R62 ;  /* 0x7f000001533e7827 */ /* 0x000fca00078e003e */
[----:B------:R-:W-:-:S07]  /*1cf60*/  ISETP.GE.U32.AND P1, PT, R62, 0x7f000001, PT ;  /* 0x7f0000013e00780c */ /* 0x000fce0003f26070 */
[----:B------:R-:W-:-:S05]  /*1cf70*/  @P0 IADD3 R18, PT, PT, R18, -0x7f000001, RZ ;  /* 0x80ffffff12120810 */ /* 0x000fca0007ffe0ff */
[----:B------:R-:W-:Y:S01]  /*1cf80*/  ISETP.GE.U32.AND P0, PT, R18, 0x7f000001, PT ;  /* 0x7f0000011200780c */ /* 0x000fe20003f06070 */
[----:B------:R-:W-:Y:S01]  /*1cf90*/  @P1 IADD3 R62, PT, PT, R62, -0x7f000001, RZ ;  /* 0x80ffffff3e3e1810 */ /* 0x000fe20007ffe0ff */
[----:B------:R-:W-:-:S03]  /*1cfa0*/  ISETP.GE.U32.AND P1, PT, R69, 0x7f000001, PT ;  /* 0x7f0000014500780c */ /* 0x000fc60003f26070 */
[----:B------:R-:W-:Y:S01]  /*1cfb0*/  IADD3 R21, PT, PT, R21, R62, RZ ;  /* 0x0000003e15157210 */ /* 0x000fe20007ffe0ff */
[----:B------:R-:W-:-:S07]  /*1cfc0*/  IMAD.WIDE.U32 R62, R86, R120, RZ ;  /* 0x00000078563e7225 */ /* 0x000fce00078e00ff */
[----:B------:R-:W-:Y:S02]  /*1cfd0*/  @P0 IADD3 R18, PT, PT, R18, -0x7f000001, RZ ;  /* 0x80ffffff12120810 */ /* 0x000fe40007ffe0ff */
[----:B------:R-:W-:-:S03]  /*1cfe0*/  @P1 IADD3 R69, PT, PT, R69, -0x7f000001, RZ ;  /* 0x80ffffff45451810 */ /* 0x000fc60007ffe0ff */
[----:B------:R-:W-:Y:S01]  /*1cff0*/  ISETP.GE.U32.AND P0, PT, R18, 0x7f000001, PT ;  /* 0x7f0000011200780c */ /* 0x000fe20003f06070 */
[----:B------:R-:W-:Y:S01]  /*1d000*/  IMAD R83, R62, 0x7effffff, RZ ;  /* 0x7effffff3e537824 */ /* 0x000fe200078e02ff */
[----:B------:R-:W-:Y:S01]  /*1d010*/  ISETP.GE.U32.AND P1, PT, R69, 0x7f000001, PT ;  /* 0x7f0000014500780c */ /* 0x000fe20003f26070 */
[----:B------:R-:W-:Y:S02]  /*1d020*/  ISETP.GE.U32.AND P2, PT, R110, 0x7f000001, PT ;  /* 0x7f0000016e00780c */ /* 0x000fe40003f46070 */
[----:B------:R-:W-:-:S05]  /*1d030*/  IMAD.HI.U32 R63, R83, 0x7f000001, R62 ;  /* 0x7f000001533f7827 */ /* 0x000fca00078e003e */
[----:B------:R-:W-:-:S03]  /*1d040*/  ISETP.GE.U32.AND P3, PT, R63, 0x7f000001, PT ;  /* 0x7f0000013f00780c */ /* 0x000fc60003f66070 */
[----:B------:R-:W-:Y:S02]  /*1d050*/  @P0 IADD3 R18, PT, PT, R18, -0x7f000001, RZ ;  /* 0x80ffffff12120810 */ /* 0x000fe40007ffe0ff */
[----:B------:R-:W-:-:S03]  /*1d060*/  @P1 IADD3 R69, PT, PT, R69, -0x7f000001, RZ ;  /* 0x80ffffff45451810 */ /* 0x000fc60007ffe0ff */
[----:B------:R-:W-:Y:S01]  /*1d070*/  ISETP.GE.U32.AND P0, PT, R18, 0x7f000001, PT ;  /* 0x7f0000011200780c */ /* 0x000fe20003f06070 */
[----:B------:R-:W-:Y:S01]  /*1d080*/  @P2 IADD3 R110, PT, PT, R110, -0x7f000001, RZ ;  /* 0x80ffffff6e6e2810 */ /* 0x000fe20007ffe0ff */
[----:B------:R-:W-:-:S03]  /*1d090*/  ISETP.GE.U32.AND P1, PT, R69, 0x7f000001, PT ;  /* 0x7f0000014500780c */ /* 0x000fc60003f26070 */
[----:B------:R-:W-:Y:S01]  /*1d0a0*/  @P3 IADD3 R63, PT, PT, R63, -0x7f000001, RZ ;  /* 0x80ffffff3f3f3810 */ /* 0x000fe20007ffe0ff */
[----:B------:R-:W-:Y:S01]  /*1d0b0*/  ISETP.GE.U32.AND P3, PT, R71, 0x7f000001, PT ;  /* 0x7f0000014700780c */ /* 0x000fe20003f66070 */
[----:B------:R-:W-:-:S06]  /*1d0c0*/  ISETP.GE.U32.AND P2, PT, R110, 0x7f000001, PT ;  /* 0x7f0000016e00780c */ /* 0x000fcc0003f46070 */
[----:B------:R-:W-:Y:S02]  /*1d0d0*/  @P0 IADD3 R18, PT, PT, R18, -0x7f000001, RZ ;  /* 0x80ffffff12120810 */ /* 0x000fe40007ffe0ff */
[----:B------:R-:W-:-:S03]  /*1d0e0*/  @P1 IADD3 R69, PT, PT, R69, -0x7f000001, RZ ;  /* 0x80ffffff45451810 */ /* 0x000fc60007ffe0ff */
[----:B------:R-:W-:Y:S01]  /*1d0f0*/  ISETP.GE.U32.AND P0, PT, R18, 0x7f000001, PT ;  /* 0x7f0000011200780c */ /* 0x000fe20003f06070 */
[----:B------:R-:W-:Y:S02]  /*1d100*/  @P3 IADD3 R71, PT, PT, R71, -0x7f000001, RZ ;  /* 0x80ffffff47473810 */ /* 0x000fe40007ffe0ff */
[----:B------:R-:W-:Y:S01]  /*1d110*/  @P2 IADD3 R110, PT, PT, R110, -0x7f000001, RZ ;  /* 0x80ffffff6e6e2810 */ /* 0x000fe20007ffe0ff */
[----:B------:R-:W-:Y:S01]  /*1d120*/  IMAD.WIDE.U32 R82, R63, 0x5fffffa, RZ ;  /* 0x05fffffa3f527825 */ /* 0x000fe200078e00ff */
[----:B------:R-:W-:-:S03]  /*1d130*/  ISETP.GE.U32.AND P1, PT, R69, 0x7f000001, PT ;  /* 0x7f0000014500780c */ /* 0x000fc60003f26070 */
[----:B------:R-:W-:Y:S01]  /*1d140*/  IMAD R63, R63, 0x6, RZ ;  /* 0x000000063f3f7824 */ /* 0x000fe200078e02ff */
[----:B------:R-:W-:-:S03]  /*1d150*/  IADD3 R110, PT, PT, R110, R71, RZ ;  /* 0x000000476e6e7210 */ /* 0x000fc60007ffe0ff */
[----:B------:R-:W-:Y:S01]  /*1d160*/  IMAD.HI.U32 R82, R63, 0x7f000001, R82 ;  /* 0x7f0000013f527827 */ /* 0x000fe200078e0052 */
[----:B------:R-:W-:Y:S01]  /*1d170*/  ISETP.GE.U32.AND P3, PT, R79, 0x7f000001, PT ;  /* 0x7f0000014f00780c */ /* 0x000fe20003f66070 */
[----:B------:R-:W-:Y:S02]  /*1d180*/  @P0 IADD3 R18, PT, PT, R18, -0x7f000001, RZ ;  /* 0x80ffffff12120810 */ /* 0x000fe40007ffe0ff */
[----:B------:R-:W-:Y:S01]  /*1d190*/  IMAD.WIDE.U32 R62, R84, R120, RZ ;  /* 0x00000078543e7225 */ /* 0x000fe200078e00ff */
[----:B------:R-:W-:Y:S01]  /*1d1a0*/  ISETP.GE.U32.AND P2, PT, R110, 0x7f000001, PT ;  /* 0x7f0000016e00780c */ /* 0x000fe20003f46070 */
[----:B------:R-:W-:Y:S02]  /*1d1b0*/  @P1 IADD3 R69, PT, PT, R69, -0x7f000001, RZ ;  /* 0x80ffffff45451810 */ /* 0x000fe40007ffe0ff */
[----:B------:R-:W-:Y:S01]  /*1d1c0*/  IMAD R71, R62, 0x7effffff, RZ ;  /* 0x7effffff3e477824 */ /* 0x000fe200078e02ff */
[----:B------:R-:W-:-:S03]  /*1d1d0*/  IADD3 R18, PT, PT, R18, UR10, RZ ;  /* 0x0000000a12127c10 */ /* 0x000fc6000fffe0ff */
[----:B------:R-:W-:Y:S01]  /*1d1e0*/  IMAD.HI.U32 R71, R71, 0x7f000001, R62 ;  /* 0x7f00000147477827 */ /* 0x000fe200078e003e */
[----:B------:R-:W-:Y:S01]  /*1d1f0*/  ISETP.GE.U32.AND P1, PT, R69, 0x7f000001, PT ;  /* 0x7f0000014500780c */ /* 0x000fe20003f26070 */
[----:B------:R-:W-:Y:S02]  /*1d200*/  ISETP.GE.U32.AND P0, PT, R18, 0x7f000001, PT ;  /* 0x7f0000011200780c */ /* 0x000fe40003f06070 */
[----:B------:R-:W-:Y:S01]  /*1d210*/  IMAD.WIDE.U32 R62, R84, R81, RZ ;  /* 0x00000051543e7225 */ /* 0x000fe200078e00ff */
[----:B------:R-:W-:Y:S02]  /*1d220*/  @P3 IADD3 R79, PT, PT, R79, -0x7f000001, RZ ;  /* 0x80ffffff4f4f3810 */ /* 0x000fe40007ffe0ff */
[----:B------:R-:W-:Y:S01]  /*1d230*/  @P2 IADD3 R110, PT, PT, R110, -0x7f000001, RZ ;  /* 0x80ffffff6e6e2810 */ /* 0x000fe20007ffe0ff */
        /* <DEDUP_REMOVED lines=35> */
[----:B------:R-:W-:Y:S01]  /*1d470*/  ISETP.GE.U32.AND P3, PT, R75, 0x7f000001, PT ;  /* 0x7f0000014b00780c */ /* 0x000fe20003f66070 */
[----:B------:R-:W-:Y:S01]  /*1d480*/  ISETP.GE.U32.AND P2, PT, R73, 0x7f000001, PT ;  /* 0x7f0000014900780c */ /* 0x000fe20003f46070 */
[----:B------:R-:W-:-:S10]  /*1d490*/  ISETP.GE.U32.AND P1, PT, R117, 0x7f000001, PT ;  /* 0x7f0000017500780c */ /* 0x000fd40003f26070 */
[----:B------:R-:W-:Y:S01]  /*1d4a0*/  @P0 IADD3 R81, PT, PT, R81, -0x7f000001, RZ ;  /* 0x80ffffff51510810 */ /* 0x000fe20007ffe0ff */
[----:B------:R-:W-:Y:S01]  /*1d4b0*/  ISETP.GE.U32.AND P0, PT, R69, 0x7f000001, PT ;  /* 0x7f0000014500780c */ /* 0x000fe20003f06070 */
[----:B------:R-:W-:Y:S02]  /*1d4c0*/  @P3 IADD3 R75, PT, PT, R75, -0x7f000001, RZ ;  /* 0x80ffffff4b4b3810 */ /* 0x000fe40007ffe0ff */
[----:B------:R-:W-:Y:S02]  /*1d4d0*/  @P2 IADD3 R73, PT, PT, R73, -0x7f000001, RZ ;  /* 0x80ffffff49492810 */ /* 0x000fe40007ffe0ff */
[----:B------:R-:W-:-:S08]  /*1d4e0*/  @P1 IADD3 R117, PT, PT, R117, -0x7f000001, RZ ;  /* 0x80ffffff75751810 */ /* 0x000fd00007ffe0ff */
[----:B------:R-:W-:Y:S01]  /*1d4f0*/  @P0 IADD3 R69, PT, PT, R69, -0x7f000001, RZ ;  /* 0x80ffffff45450810 */ /* 0x000fe20007ffe0ff */
[----:B------:R-:W-:Y:S01]  /*1d500*/  ISETP.GE.U32.AND P0, PT, R21, 0x7f000001, PT ;  /* 0x7f0000011500780c */ /* 0x000fe20003f06070 */
[----:B------:R-:W-:Y:S01]  /*1d510*/  ISETP.GE.U32.AND P1, PT, R82, 0x7f000001, PT ;  /* 0x7f0000015200780c */ /* 0x000fe20003f26070 */
[----:B------:R-:W-:Y:S02]  /*1d520*/  IADD3 R73, PT, PT, R73, R75, RZ ;  /* 0x0000004b49497210 */ /* 0x000fe40007ffe0ff */
[----:B------:R-:W-:-:S09]  /*1d530*/  ISETP.GE.U32.AND P4, PT, R117, R69, PT ;  /* 0x000000457500720c */ /* 0x000fd20003f86070 */
[----:B------:R-:W-:Y:S01]  /*1d540*/  @P0 IADD3 R21, PT, PT, R21, -0x7f000001, RZ ;  /* 0x80ffffff15150810 */ /* 0x000fe20007ffe0ff */
[----:B------:R-:W-:Y:S01]  /*1d550*/  ISETP.GE.U32.AND P0, PT, R73, 0x7f000001, PT ;  /* 0x7f0000014900780c */ /* 0x000fe20003f06070 */
[----:B------:R-:W-:Y:S02]  /*1d560*/  @P1 IADD3 R82, PT, PT, R82, -0x7f000001, RZ ;  /* 0x80ffffff52521810 */ /* 0x000fe40007ffe0ff */
[----:B------:R-:W-:Y:S01]  /*1d570*/  IADD3 R69, PT, PT, -R69, R117, RZ ;  /* 0x0000007545457210 */ /* 0x000fe20007ffe1ff */
[----:B------:R-:W-:Y:S01]  /*1d580*/  IMAD.WIDE.U32 R62, R81, 0x5fffffa, RZ ;  /* 0x05fffffa513e7825 */ /* 0x000fe200078e00ff */
[----:B------:R-:W-:-:S03]  /*1d590*/  IADD3 R82, PT, PT, R21, R82, RZ ;  /* 0x0000005215527210 */ /* 0x000fc60007ffe0ff */
[----:B------:R-:W-:Y:S01]  /*1d5a0*/  IMAD R81, R81, 0x6, RZ ;  /* 0x0000000651517824 */ /* 0x000fe200078e02ff */
[----:B------:R-:W-:-:S04]  /*1d5b0*/  @!P4 IADD3 R69, PT, PT, R69, 0x7f000001, RZ ;  /* 0x7f0000014545c810 */ /* 0x000fc80007ffe0ff */
[----:B------:R-:W-:Y:S01]  /*1d5c0*/  @P0 IADD3 R73, PT, PT, R73, -0x7f000001, RZ ;  /* 0x80ffffff49490810 */ /* 0x000fe20007ffe0ff */
[----:B------:R-:W-:Y:S01]  /*1d5d0*/  ISETP.GE.U32.AND P0, PT, R71, 0x7f000001, PT ;  /* 0x7f0000014700780c */ /* 0x000fe20003f06070 */
[----:B------:R-:W-:Y:S01]  /*1d5e0*/  IMAD.HI.U32 R81, R81, 0x7f000001, R62 ;  /* 0x7f00000151517827 */ /* 0x000fe200078e003e */
[----:B------:R-:W-:-:S03]  /*1d5f0*/  ISETP.GE.U32.AND P1, PT, R82, 0x7f000001, PT ;  /* 0x7f0000015200780c */ /* 0x000fc60003f26070 */
[----:B------:R-:W-:-:S04]  /*1d600*/  IMAD.WIDE.U32 R62, R14, R69, RZ ;  /* 0x000000450e3e7225 */ /* 0x000fc800078e00ff */
[----:B------:R-:W-:-:S04]  /*1d610*/  IMAD R21, R62, 0x7effffff, RZ ;  /* 0x7effffff3e157824 */ /* 0x000fc800078e02ff */
[----:B------:R-:W-:Y:S01]  /*1d620*/  IMAD.HI.U32 R21, R21, 0x7f000001, R62 ;  /* 0x7f00000115157827 */ /* 0x000fe200078e003e */
[----:B------:R-:W-:-:S03]  /*1d630*/  @P0 IADD3 R71, PT, PT, R71, -0x7f000001, RZ ;  /* 0x80ffffff47470810 */ /* 0x000fc60007ffe0ff */
        /* <DEDUP_REMOVED lines=12> */
[----:B------:R-:W-:Y:S01]  /*1d700*/  ISETP.GE.U32.AND P2, PT, R117, 0x7f000001, PT ;  /* 0x7f0000017500780c */ /* 0x000fe20003f46070 */
[----:B------:R-:W-:Y:S02]  /*1d710*/  ISETP.GE.U32.AND P1, PT, R18, 0x7f000001, PT ;  /* 0x7f0000011200780c */ /* 0x000fe40003f26070 */
[----:B------:R-:W-:-:S10]  /*1d720*/  ISETP.GE.U32.AND P0, PT, R79, 0x7f000001, PT ;  /* 0x7f0000014f00780c */ /* 0x000fd40003f06070 */
[----:B------:R-:W-:Y:S02]  /*1d730*/  @P2 IADD3 R117, PT, PT, R117, -0x7f000001, RZ ;  /* 0x80ffffff75752810 */ /* 0x000fe40007ffe0ff */
[----:B------:R-:W-:Y:S02]  /*1d740*/  @P1 IADD3 R18, PT, PT, R18, -0x7f000001, RZ ;  /* 0x80ffffff12121810 */ /* 0x000fe40007ffe0ff */
[----:B------:R-:W-:Y:S01]  /*1d750*/  @P0 IADD3 R79, PT, PT, R79, -0x7f000001, RZ ;  /* 0x80ffffff4f4f0810 */ /* 0x000fe20007ffe0ff */
[----:B------:R-:W-:-:S04]  /*1d760*/  IMAD.WIDE.U32 R62, R117, 0x5fffffa, RZ ;  /* 0x05fffffa753e7825 */ /* 0x000fc800078e00ff */
        /* <DEDUP_REMOVED lines=14> */
[----:B------:R-:W-:Y:S01]  /*1d850*/  IADD3 R110, PT, PT, R117, R110, RZ ;  /* 0x0000006e756e7210 */ /* 0x000fe20007ffe0ff */
[----:B------:R-:W-:Y:S02]  /*1d860*/  ISETP.GE.U32.AND P0, PT, R79, 0x7f000001, PT ;  /* 0x7f0000014f00780c */ /* 0x000fe40003f06070 */
[----:B------:R-:W-:-:S04]  /*1d870*/  IMAD R117, R62, 0x7effffff, RZ ;  /* 0x7effffff3e757824 */ /* 0x000fc800078e02ff */
[----:B------:R-:W-:-:S05]  /*1d880*/  IMAD.HI.U32 R117, R117, 0x7f000001, R62 ;  /* 0x7f00000175757827 */ /* 0x000fca00078e003e */
[----:B------:R-:W-:Y:S02]  /*1d890*/  ISETP.GE.U32.AND P1, PT, R117, 0x7f000001, PT ;  /* 0x7f0000017500780c */ /* 0x000fe40003f26070 */
[----:B------:R-:W-:Y:S01]  /*1d8a0*/  @P0 IADD3 R79, PT, PT, R79, -0x7f000001, RZ ;  /* 0x80ffffff4f4f0810 */ /* 0x000fe20007ffe0ff */
[----:B------:R-:W-:-:S10]  /*1d8b0*/  ISETP.GE.U32.AND P0, PT, R110, 0x7f000001, PT ;  /* 0x7f0000016e00780c */ /* 0x000fd40003f06070 */
[----:B------:R-:W-:-:S03]  /*1d8c0*/  @P1 IADD3 R117, PT, PT, R117, -0x7f000001, RZ ;  /* 0x80ffffff75751810 */ /* 0x000fc60007ffe0ff */
[----:B------:R-:W-:Y:S02]  /*1d8d0*/  @P0 IADD3 R110, PT, PT, R110, -0x7f000001, RZ ;  /* 0x80ffffff6e6e0810 */ /* 0x000fe40007ffe0ff */
[----:B------:R-:W-:-:S04]  /*1d8e0*/  IMAD.WIDE.U32 R62, R117, 0x5fffffa, RZ ;  /* 0x05fffffa753e7825 */ /* 0x000fc800078e00ff */
        /* <DEDUP_REMOVED lines=8> */
[----:B------:R-:W-:-:S05]  /*1d970*/  ISETP.GE.U32.AND P1, PT, R117, 0x7f000001, PT ;  /* 0x7f0000017500780c */ /* 0x000fca0003f26070 */
[----:B------:R-:W-:-:S05]  /*1d980*/  @P0 IADD3 R75, PT, PT, R75, -0x7f000001, RZ ;  /* 0x80ffffff4b4b0810 */ /* 0x000fca0007ffe0ff */
[----:B------:R-:W-:-:S03]  /*1d990*/  ISETP.GE.U32.AND P0, PT, R75, 0x7f000001, PT ;  /* 0x7f0000014b00780c */ /* 0x000fc60003f06070 */
[----:B------:R-:W-:Y:S01]  /*1d9a0*/  @P1 IADD3 R117, PT, PT, R117, -0x7f000001, RZ ;  /* 0x80ffffff75751810 */ /* 0x000fe20007ffe0ff */
[----:B------:R-:W-:-:S04]  /*1d9b0*/  ISETP.GE.U32.AND P1, PT, R81, 0x7f000001, PT ;  /* 0x7f0000015100780c */ /* 0x000fc80003f26070 */
[----:B------:R-:W-:-:S04]  /*1d9c0*/  IMAD.WIDE.U32 R62, R117, 0x5fffffa, RZ ;  /* 0x05fffffa753e7825 */ /* 0x000fc800078e00ff */
[----:B------:R-:W-:Y:S01]  /*1d9d0*/  IMAD R117, R117, 0x6, RZ ;  /* 0x0000000675757824 */ /* 0x000fe200078e02ff */
[----:B------:R-:W-:-:S03]  /*1d9e0*/  @P0 IADD3 R75, PT, PT, R75, -0x7f000001, RZ ;  /* 0x80ffffff4b4b0810 */ /* 0x000fc60007ffe0ff */
[----:B------:R-:W-:Y:S01]  /*1d9f0*/  IMAD.HI.U32 R117, R117, 0x7f000001, R62 ;  /* 0x7f00000175757827 */ /* 0x000fe200078e003e */
[----:B------:R-:W-:-:S03]  /*1da00*/  @P1 IADD3 R81, PT, PT, R81, -0x7f000001, RZ ;  /* 0x80ffffff51511810 */ /* 0x000fc60007ffe0ff */
[----:B------:R-:W-:Y:S01]  /*1da10*/  IMAD.WIDE.U32 R62, R110, R121, RZ ;  /* 0x000000796e3e7225 */ /* 0x000fe200078e00ff */
[----:B------:R-:W-:Y:S01]  /*1da20*/  ISETP.GE.U32.AND P2, PT, R122, 0x7f000001, PT ;  /* 0x7f0000017a00780c */ /* 0x000fe20003f46070 */
[----:B------:R-:W-:Y:S02]  /*1da30*/  IADD3 R75, PT, PT, R75, R81, RZ ;  /* 0x000000514b4b7210 */ /* 0x000fe40007ffe0ff */
[----:B------:R-:W-:-:S04]  /*1da40*/  IMAD R81, R62, 0x7effffff, RZ ;  /* 0x7effffff3e517824 */ /* 0x000fc800078e02ff */
[----:B------:R-:W-:-:S05]  /*1da50*/  IMAD.HI.U32 R81, R81, 0x7f000001, R62 ;  /* 0x7f00000151517827 */ /* 0x000fca00078e003e */
[----:B------:R-:W-:Y:S01]  /*1da60*/  ISETP.GE.U32.AND P0, PT, R81, 0x7f000001, PT ;  /* 0x7f0000015100780c */ /* 0x000fe20003f06070 */
[----:B------:R-:W-:-:S04]  /*1da70*/  @P2 IADD3 R122, PT, PT, R122, -0x7f000001, RZ ;  /* 0x80ffffff7a7a2810 */ /* 0x000fc80007ffe0ff */
[----:B------:R-:W-:Y:S01]  /*1da80*/  IADD3 R79, PT, PT, R79, R122, RZ ;  /* 0x0000007a4f4f7210 */ /* 0x000fe20007ffe0ff */
[----:B------:R-:W-:-:S07]  /*1da90*/  ISETP.GE.U32.AND P1, PT, R18, 0x7f000001, PT ;  /* 0x7f0000011200780c */ /* 0x000fce0003f26070 */
[----:B------:R-:W-:Y:S01]  /*1daa0*/  @P0 IADD3 R81, PT, PT, R81, -0x7f000001, RZ ;  /* 0x80ffffff51510810 */ /* 0x000fe20007ffe0ff */
[----:B------:R-:W-:-:S04]  /*1dab0*/  ISETP.GE.U32.AND P0, PT, R79, 0x7f000001, PT ;  /* 0x7f0000014f00780c */ /* 0x000fc80003f06070 */
[----:B------:R-:W-:-:S04]  /*1dac0*/  IMAD.WIDE.U32 R62, R81, 0x5fffffa, RZ ;  /* 0x05fffffa513e7825 */ /* 0x000fc800078e00ff */
[----:B------:R-:W-:Y:S01]  /*1dad0*/  IMAD R81, R81, 0x6, RZ ;  /* 0x0000000651517824 */ /* 0x000fe200078e02ff */
[----:B------:R-:W-:-:S03]  /*1dae0*/  @P1 IADD3 R18, PT, PT, R18, -0x7f000001, RZ ;  /* 0x80ffffff12121810 */ /* 0x000fc60007ffe0ff */
[----:B------:R-:W-:Y:S01]  /*1daf0*/  IMAD.HI.U32 R81, R81, 0x7f000001, R62 ;  /* 0x7f00000151517827 */ /* 0x000fe200078e003e */
[----:B------:R-:W-:Y:S01]  /*1db00*/  @P0 IADD3 R79, PT, PT, R79, -0x7f000001, RZ ;  /* 0x80ffffff4f4f0810 */ /* 0x000fe20007ffe0ff */
[----:B------:R-:W-:Y:S02]  /*1db10*/  ISETP.GE.U32.AND P0, PT, R75, 0x7f000001, PT ;  /* 0x7f0000014b00780c */ /* 0x000fe40003f06070 */
[----:B------:R-:W-:Y:S01]  /*1db20*/  IMAD.WIDE.U32 R62, R73, R121, RZ ;  /* 0x00000079493e7225 */ /* 0x000fe200078e00ff */
[----:B------:R-:W-:Y:S01]  /*1db30*/  ISETP.GE.U32.AND P1, PT, R71, 0x7f000001, PT ;  /* 0x7f0000014700780c */ /* 0x000fe20003f26070 */
[----:B------:R-:W-:Y:S02]  /*1db40*/  IADD3 R18, PT, PT, R79, R18, RZ ;  /* 0x000000124f127210 */ /* 0x000fe40007ffe0ff */
[----:B------:R-:W-:-:S04]  /*1db50*/  IMAD R79, R62, 0x7effffff, RZ ;  /* 0x7effffff3e4f7824 */ /* 0x000fc800078e02ff */
[----:B------:R-:W-:-:S03]  /*1db60*/  IMAD.HI.U32 R79, R79, 0x7f000001, R62 ;  /* 0x7f0000014f4f7827 */ /* 0x000fc600078e003e */
[----:B------:R-:W-:Y:S02]  /*1db70*/  @P0 IADD3 R75, PT, PT, R75, -0x7f000001, RZ ;  /* 0x80ffffff4b4b0810 */ /* 0x000fe40007ffe0ff */
        /* <DEDUP_REMOVED lines=24> */
[----:B------:R-:W-:Y:S01]  /*1dd00*/  @P0 IADD3 R79, PT, PT, R79, -0x7f000001, RZ ;  /* 0x80ffffff4f4f0810 */ /* 0x000fe20007ffe0ff */
[----:B------:R-:W-:-:S13]  /*1dd10*/  ISETP.GE.U32.AND P0, PT, R18, 0x7f000001, PT ;  /* 0x7f0000011200780c */ /* 0x000fda0003f06070 */
[----:B------:R-:W-:Y:S01]  /*1dd20*/  @P0 IADD3 R18, PT, PT, R18, -0x7f000001, RZ ;  /* 0x80ffffff12120810 */ /* 0x000fe20007ffe0ff */
[----:B------:R-:W-:Y:S01]  /*1dd30*/  ISETP.GE.U32.AND P0, PT, R20, 0x7f000001, PT ;  /* 0x7f0000011400780c */ /* 0x000fe20003f06070 */
[----:B------:R-:W-:Y:S01]  /*1dd40*/  ISETP.GE.U32.AND P2, PT, R85, 0x7f000001, PT ;  /* 0x7f0000015500780c */ /* 0x000fe20003f46070 */
[----:B------:R-:W-:-:S11]  /*1dd50*/  ISETP.GE.U32.AND P4, PT, R105, 0x7f000001, PT ;  /* 0x7f0000016900780c */ /* 0x000fd60003f86070 */
[----:B------:R-:W-:-:S05]  /*1dd60*/  @P0 IADD3 R20, PT, PT, R20, -0x7f000001, RZ ;  /* 0x80ffffff14140810 */ /* 0x000fca0007ffe0ff */
[----:B------:R-:W-:Y:S01]  /*1dd70*/  ISETP.GE.U32.AND P3, PT, R20, 0x7f000001, PT ;  /* 0x7f0000011400780c */ /* 0x000fe20003f66070 */
[----:B------:R-:W-:Y:S02]  /*1dd80*/  @P2 IADD3 R85, PT, PT, R85, -0x7f000001, RZ ;  /* 0x80ffffff55552810 */ /* 0x000fe40007ffe0ff */
[----:B------:R-:W-:-:S10]  /*1dd90*/  @P4 IADD3 R105, PT, PT, R105, -0x7f000001, RZ ;  /* 0x80ffffff69694810 */ /* 0x000fd40007ffe0ff */
[----:B------:R-:W-:Y:S01]  /*1dda0*/  @P3 IADD3 R20, PT, PT, R20, -0x7f000001, RZ ;  /* 0x80ffffff14143810 */ /* 0x000fe20007ffe0ff */
[----:B------:R-:W-:-:S04]  /*1ddb0*/  ISETP.GE.U32.AND P2, PT, R85, 0x7f000001, PT ;  /* 0x7f0000015500780c */ /* 0x000fc80003f46070 */
[----:B------:R-:W-:Y:S01]  /*1ddc0*/  ISETP.GE.U32.AND P3, PT, R20, 0x7f000001, PT ;  /* 0x7f0000011400780c */ /* 0x000fe20003f66070 */
[----:B------:R-:W-:Y:S01]  /*1ddd0*/  ISETP.GE.U32.AND P5, PT, R105, 0x7f000001, PT ;  /* 0x7f0000016900780c */ /* 0x000fe20003fa6070 */
[----:B------:R-:W-:Y:S01]  /*1dde0*/  ISETP.GE.U32.AND P1, PT, R81, 0x7f000001, PT ;  /* 0x7f0000015100780c */ /* 0x000fe20003f26070 */
[----:B------:R-:W-:-:S06]  /*1ddf0*/  IMAD.WIDE.U32 R62, R79, 0x5fffffa, RZ ;  /* 0x05fffffa4f3e7825 */ /* 0x000fcc00078e00ff */
[----:B------:R-:W-:-:S04]  /*1de00*/  @P2 IADD3 R85, PT, PT, R85, -0x7f000001, RZ ;  /* 0x80ffffff55552810 */ /* 0x000fc80007ffe0ff */
[----:B------:R-:W-:Y:S02]  /*1de10*/  @P3 IADD3 R20, PT, PT, R20, -0x7f000001, RZ ;  /* 0x80ffffff14143810 */ /* 0x000fe40007ffe0ff */
[----:B------:R-:W-:Y:S01]  /*1de20*/  @P5 IADD3 R105, PT, PT, R105, -0x7f000001, RZ ;  /* 0x80ffffff69695810 */ /* 0x000fe20007ffe0ff */
[----:B------:R-:W-:Y:S02]  /*1de30*/  IMAD R79, R79, 0x6, RZ ;  /* 0x000000064f4f7824 */ /* 0x000fe400078e02ff */
[----:B------:R-:W-:Y:S01]  /*1de40*/  ISETP.GE.U32.AND P3, PT, R20, 0x7f000001, PT ;  /* 0x7f0000011400780c */ /* 0x000fe20003f66070 */
[----:B------:R-:W-:Y:S01]  /*1de50*/  ISETP.GE.U32.AND P2, PT, R85, 0x7f000001, PT ;  /* 0x7f0000015500780c */ /* 0x000fe20003f46070 */
[----:B------:R-:W-:Y:S01]  /*1de60*/  ISETP.GE.U32.AND P5, PT, R105, 0x7f000001, PT ;  /* 0x7f0000016900780c */ /* 0x000fe20003fa6070 */
[----:B------:R-:W-:Y:S01]  /*1de70*/  IMAD.HI.U32 R122, R79, 0x7f000001, R62 ;  /* 0x7f0000014f7a7827 */ /* 0x000fe200078e003e */
[----:B------:R-:W-:Y:S01]  /*1de80*/  @P1 IADD3 R81, PT, PT, R81, -0x7f000001, RZ ;  /* 0x80ffffff51511810 */ /* 0x000fe20007ffe0ff */
[----:B------:R-:W-:-:S03]  /*1de90*/  ISETP.GE.U32.AND P1, PT, R75, 0x7f000001, PT ;  /* 0x7f0000014b00780c */ /* 0x000fc60003f26070 */
[----:B------:R-:W-:Y:S01]  /*1dea0*/  ISETP.GE.U32.AND P0, PT, R122, 0x7f000001, PT ;  /* 0x7f0000017a00780c */ /* 0x000fe20003f06070 */
[----:B------:R-:W-:-:S04]  /*1deb0*/  ISETP.GE.U32.AND P4, PT, R88, 0x7f000001, PT ;  /* 0x7f0000015800780c */ /* 0x000fc80003f86070 */
[----:B------:R-:W-:Y:S02]  /*1dec0*/  @P3 IADD3 R20, PT, PT, R20, -0x7f000001, RZ ;  /* 0x80ffffff14143810 */ /* 0x000fe40007ffe0ff */
[----:B------:R-:W-:Y:S02]  /*1ded0*/  @P2 IADD3 R85, PT, PT, R85, -0x7f000001, RZ ;  /* 0x80ffffff55552810 */ /* 0x000fe40007ffe0ff */
[----:B------:R-:W-:Y:S01]  /*1dee0*/  @P5 IADD3 R105, PT, PT, R105, -0x7f000001, RZ ;  /* 0x80ffffff69695810 */ /* 0x000fe20007ffe0ff */
[----:B------:R-:W-:Y:S02]  /*1def0*/  ISETP.GE.U32.AND P3, PT, R20, 0x7f000001, PT ;  /* 0x7f0000011400780c */ /* 0x000fe40003f66070 */
[----:B------:R-:W-:Y:S02]  /*1df00*/  ISETP.GE.U32.AND P2, PT, R85, 0x7f000001, PT ;  /* 0x7f0000015500780c */ /* 0x000fe40003f46070 */
[----:B------:R-:W-:Y:S01]  /*1df10*/  ISETP.GE.U32.AND P5, PT, R105, 0x7f000001, PT ;  /* 0x7f0000016900780c */ /* 0x000fe20003fa6070 */
[----:B------:R-:W-:-:S02]  /*1df20*/  @P0 IADD3 R122, PT, PT, R122, -0x7f000001, RZ ;  /* 0x80ffffff7a7a0810 */ /* 0x000fc40007ffe0ff */
[----:B------:R-:W-:Y:S01]  /*1df30*/  @P1 IADD3 R75, PT, PT, R75, -0x7f000001, RZ ;  /* 0x80ffffff4b4b1810 */ /* 0x000fe20007ffe0ff */
[----:B------:R-:W-:Y:S01]  /*1df40*/  ISETP.GE.U32.AND P0, PT, R117, 0x7f000001, PT ;  /* 0x7f0000017500780c */ /* 0x000fe20003f06070 */
[----:B------:R-:W-:Y:S01]  /*1df50*/  ISETP.GE.U32.AND P1, PT, R71, 0x7f000001, PT ;  /* 0x7f0000014700780c */ /* 0x000fe20003f26070 */
[----:B------:R-:W-:Y:S02]  /*1df60*/  @P4 IADD3 R88, PT, PT, R88, -0x7f000001, RZ ;  /* 0x80ffffff58584810 */ /* 0x000fe40007ffe0ff */
[----:B------:R-:W-:Y:S02]  /*1df70*/  IADD3 R75, PT, PT, R75, R122, RZ ;  /* 0x0000007a4b4b7210 */ /* 0x000fe40007ffe0ff */
[----:B------:R-:W-:Y:S01]  /*1df80*/  @P3 IADD3 R20, PT, PT, R20, -0x7f000001, RZ ;  /* 0x80ffffff14143810 */ /* 0x000fe20007ffe0ff */
[----:B------:R-:W-:Y:S01]  /*1df90*/  ISETP.GE.U32.AND P4, PT, R88, 0x7f000001, PT ;  /* 0x7f0000015800780c */ /* 0x000fe20003f86070 */
[----:B------:R-:W-:Y:S02]  /*1dfa0*/  @P2 IADD3 R85, PT, PT, R85, -0x7f000001, RZ ;  /* 0x80ffffff55552810 */ /* 0x000fe40007ffe0ff */
[----:B------:R-:W-:-:S02]  /*1dfb0*/  @P5 IADD3 R105, PT, PT, R105, -0x7f000001, RZ ;  /* 0x80ffffff69695810 */ /* 0x000fc40007ffe0ff */
[----:B------:R-:W-:Y:S02]  /*1dfc0*/  IADD3 R122, PT, PT, R20, UR11, RZ ;  /* 0x0000000b147a7c10 */ /* 0x000fe4000fffe0ff */
[----:B------:R-:W-:Y:S02]  /*1dfd0*/  @P0 IADD3 R117, PT, PT, R117, -0x7f000001, RZ ;  /* 0x80ffffff75750810 */ /* 0x000fe40007ffe0ff */
[----:B------:R-:W-:Y:S01]  /*1dfe0*/  @P1 IADD3 R71, PT, PT, R71, -0x7f000001, RZ ;  /* 0x80ffffff47471810 */ /* 0x000fe20007ffe0ff */
[----:B------:R-:W-:Y:S01]  /*1dff0*/  ISETP.GE.U32.AND P0, PT, R85, 0x7f000001, PT ;  /* 0x7f0000015500780c */ /* 0x000fe20003f06070 */
[----:B------:R-:W-:Y:S01]  /*1e000*/  ISETP.GE.U32.AND P3, PT, R105, 0x7f000001, PT ;  /* 0x7f0000016900780c */ /* 0x000fe20003f66070 */
[----:B------:R-:W-:Y:S01]  /*1e010*/  ISETP.GE.U32.AND P1, PT, R122, 0x7f000001, PT ;  /* 0x7f0000017a00780c */ /* 0x000fe20003f26070 */
[----:B------:R-:W-:-:S05]  /*1e020*/  @P4 IADD3 R88, PT, PT, R88, -0x7f000001, RZ ;  /* 0x80ffffff58584810 */ /* 0x000fca0007ffe0ff */
[----:B------:R-:W-:-:S05]  /*1e030*/  ISETP.GE.U32.AND P4, PT, R88, 0x7f000001, PT ;  /* 0x7f0000015800780c */ /* 0x000fca0003f86070 */
[----:B------:R-:W-:Y:S02]  /*1e040*/  @P0 IADD3 R85, PT, PT, R85, -0x7f000001, RZ ;  /* 0x80ffffff55550810 */ /* 0x000fe40007ffe0ff */
[----:B------:R-:W-:Y:S02]  /*1e050*/  @P3 IADD3 R105, PT, PT, R105, -0x7f000001, RZ ;  /* 0x80ffffff69693810 */ /* 0x000fe40007ffe0ff */
[----:B------:R-:W-:Y:S01]  /*1e060*/  @P1 IADD3 R122, PT, PT, R122, -0x7f000001, RZ ;  /* 0x80ffffff7a7a1810 */ /* 0x000fe20007ffe0ff */
[----:B------:R-:W-:Y:S01]  /*1e070*/  IMAD.WIDE.U32 R62, R73, R120, RZ ;  /* 0x00000078493e7225 */ /* 0x000fe200078e00ff */
[----:B------:R-:W-:Y:S02]  /*1e080*/  IADD3 R123, PT, PT, R56, R85, RZ ;  /* 0x00000055387b7210 */ /* 0x000fe40007ffe0ff */
[----:B------:R-:W-:Y:S01]  /*1e090*/  IADD3 R85, PT, PT, R122, R105, RZ ;  /* 0x000000697a557210 */ /* 0x000fe20007ffe0ff */
[----:B------:R-:W-:Y:S01]  /*1e0a0*/  IMAD R79, R62, 0x7effffff, RZ ;  /* 0x7effffff3e4f7824 */ /* 0x000fe200078e02ff */
[----:B------:R-:W2:Y:S01]  /*1e0b0*/  LD.E R105, desc[UR14][R114.64+0x414] ;  /* 0x0004140e72697980 */ /* 0x000ea2000c101900 */
[----:B------:R-:W-:-:S02]  /*1e0c0*/  IADD3 R81, PT, PT, R18, R81, RZ ;  /* 0x0000005112517210 */ /* 0x000fc40007ffe0ff */
[----:B------:R-:W-:Y:S01]  /*1e0d0*/  @P4 IADD3 R88, PT, PT, R88, -0x7f000001, RZ ;  /* 0x80ffffff58584810 */ /* 0x000fe20007ffe0ff */
[----:B------:R-:W-:-:S04]  /*1e0e0*/  IMAD.HI.U32 R18, R79, 0x7f000001, R62 ;  /* 0x7f0000014f127827 */ /* 0x000fc800078e003e */
[----:B------:R-:W-:Y:S01]  /*1e0f0*/  IMAD.WIDE.U32 R62, R73, R80, RZ ;  /* 0x00000050493e7225 */ /* 0x000fe200078e00ff */
[----:B------:R-:W-:-:S03]  /*1e100*/  ISETP.GE.U32.AND P2, PT, R88, 0x7f000001, PT ;  /* 0x7f0000015800780c */ /* 0x000fc60003f46070 */
[----:B------:R-:W-:-:S04]  /*1e110*/  IMAD R79, R62, 0x7effffff, RZ ;  /* 0x7effffff3e4f7824 */ /* 0x000fc800078e02ff */
[----:B------:R-:W-:-:S04]  /*1e120*/  IMAD.HI.U32 R79, R79, 0x7f000001, R62 ;  /* 0x7f0000014f4f7827 */ /* 0x000fc800078e003e */
[----:B------:R-:W-:-:S04]  /*1e130*/  IMAD.WIDE.U32 R62, R72, R121, RZ ;  /* 0x00000079483e7225 */ /* 0x000fc800078e00ff */
[----:B------:R-:W-:Y:S01]  /*1e140*/  IMAD R73, R62, 0x7effffff, RZ ;  /* 0x7effffff3e497824 */ /* 0x000fe200078e02ff */
[----:B------:R-:W-:-:S03]  /*1e150*/  @P2 IADD3 R88, PT, PT, R88, -0x7f000001, RZ ;  /* 0x80ffffff58582810 */ /* 0x000fc60007ffe0ff */
[----:B------:R-:W-:Y:S01]  /*1e160*/  IMAD.HI.U32 R73, R73, 0x7f000001, R62 ;  /* 0x7f00000149497827 */ /* 0x000fe200078e003e */
[----:B------:R-:W-:-:S03]  /*1e170*/  IADD3 R71, PT, PT, R71, R117, RZ ;  /* 0x0000007547477210 */ /* 0x000fc60007ffe0ff */
        /* <DEDUP_REMOVED lines=23> */
[----:B------:R-:W-:Y:S01]  /*1e2f0*/  IMAD R123, R62, 0x7effffff, RZ ;  /* 0x7effffff3e7b7824 */ /* 0x000fe200078e02ff */
[----:B------:R-:W-:-:S03]  /*1e300*/  ISETP.GE.U32.AND P0, PT, R116, 0x7f000001, PT ;  /* 0x7f0000017400780c */ /* 0x000fc60003f06070 */
[----:B------:R-:W-:-:S05]  /*1e310*/  IMAD.HI.U32 R123, R123, 0x7f000001, R62 ;  /* 0x7f0000017b7b7827 */ /* 0x000fca00078e003e */
[----:B------:R-:W-:Y:S01]  /*1e320*/  ISETP.GE.U32.AND P1, PT, R123, 0x7f000001, PT ;  /* 0x7f0000017b00780c */ /* 0x000fe20003f26070 */
[----:B------:R-:W-:-:S04]  /*1e330*/  ISETP.GE.U32.AND P2, PT, R74, 0x7f000001, PT ;  /* 0x7f0000014a00780c */ /* 0x000fc80003f46070 */
[----:B------:R-:W-:Y:S01]  /*1e340*/  @P0 IADD3 R116, PT, PT, R116, -0x7f000001, RZ ;  /* 0x80ffffff74740810 */ /* 0x000fe20007ffe0ff */
[----:B------:R-:W-:Y:S01]  /*1e350*/  ISETP.GE.U32.AND P0, PT, R95, 0x7f000001, PT ;  /* 0x7f0000015f00780c */ /* 0x000fe20003f06070 */
[----:B------:R-:W-:-:S06]  /*1e360*/  ISETP.GE.U32.AND P3, PT, R71, 0x7f000001, PT ;  /* 0x7f0000014700780c */ /* 0x000fcc0003f66070 */
[----:B------:R-:W-:Y:S01]  /*1e370*/  @P1 IADD3 R123, PT, PT, R123, -0x7f000001, RZ ;  /* 0x80ffffff7b7b1810 */ /* 0x000fe20007ffe0ff */
[----:B------:R-:W-:Y:S01]  /*1e380*/  ISETP.GE.U32.AND P1, PT, R116, 0x7f000001, PT ;  /* 0x7f0000017400780c */ /* 0x000fe20003f26070 */
[----:B------:R-:W-:Y:S01]  /*1e390*/  @P2 IADD3 R74, PT, PT, R74, -0x7f000001, RZ ;  /* 0x80ffffff4a4a2810 */ /* 0x000fe20007ffe0ff */
[----:B------:R-:W-:-:S03]  /*1e3a0*/  ISETP.GE.U32.AND P2, PT, R75, 0x7f000001, PT ;  /* 0x7f0000014b00780c */ /* 0x000fc60003f46070 */
[----:B------:R-:W-:Y:S01]  /*1e3b0*/  @P0 IADD3 R95, PT, PT, R95, -0x7f000001, RZ ;  /* 0x80ffffff5f5f0810 */ /* 0x000fe20007ffe0ff */
[----:B------:R-:W-:Y:S01]  /*1e3c0*/  IMAD.WIDE.U32 R62, R123, 0x5fffffa, RZ ;  /* 0x05fffffa7b3e7825 */ /* 0x000fe200078e00ff */
[----:B------:R-:W-:-:S03]  /*1e3d0*/  @P3 IADD3 R71, PT, PT, R71, -0x7f000001, RZ ;  /* 0x80ffffff47473810 */ /* 0x000fc60007ffe0ff */
[----:B------:R-:W-:Y:S01]  /*1e3e0*/  ISETP.GE.U32.AND P0, PT, R95, 0x7f000001, PT ;  /* 0x7f0000015f00780c */ /* 0x000fe20003f06070 */
[----:B------:R-:W-:Y:S02]  /*1e3f0*/  IMAD R123, R123, 0x6, RZ ;  /* 0x000000067b7b7824 */ /* 0x000fe400078e02ff */
[----:B------:R-:W-:Y:S01]  /*1e400*/  @P1 IADD3 R116, PT, PT, R116, -0x7f000001, RZ ;  /* 0x80ffffff74741810 */ /* 0x000fe20007ffe0ff */
[----:B------:R-:W-:Y:S01]  /*1e410*/  ISETP.GE.U32.AND P1, PT, R109, 0x7f000001, PT ;  /* 0x7f0000016d00780c */ /* 0x000fe20003f26070 */
[----:B------:R-:W-:-:S04]  /*1e420*/  IMAD.HI.U32 R110, R123, 0x7f000001, R62 ;  /* 0x7f0000017b6e7827 */ /* 0x000fc800078e003e */
[----:B------:R-:W-:Y:S01]  /*1e430*/  IMAD.WIDE.U32 R62, R71, R99, RZ ;  /* 0x00000063473e7225 */ /* 0x000fe200078e00ff */
[----:B------:R-:W-:-:S03]  /*1e440*/  @P2 IADD3 R75, PT, PT, R75, -0x7f000001, RZ ;  /* 0x80ffffff4b4b2810 */ /* 0x000fc60007ffe0ff */
[----:B------:R-:W-:Y:S01]  /*1e450*/  IMAD R123, R62, 0x7effffff, RZ ;  /* 0x7effffff3e7b7824 */ /* 0x000fe200078e02ff */
[----:B------:R-:W-:Y:S02]  /*1e460*/  IADD3 R116, PT, PT, R116, R74, RZ ;  /* 0x0000004a74747210 */ /* 0x000fe40007ffe0ff */
[----:B------:R-:W-:Y:S02]  /*1e470*/  @P0 IADD3 R95, PT, PT, R95, -0x7f000001, RZ ;  /* 0x80ffffff5f5f0810 */ /* 0x000fe40007ffe0ff */
[----:B------:R-:W-:Y:S01]  /*1e480*/  @P1 IADD3 R109, PT, PT, R109, -0x7f000001, RZ ;  /* 0x80ffffff6d6d1810 */ /* 0x000fe20007ffe0ff */
[----:B------:R-:W-:-:S04]  /*1e490*/  IMAD.HI.U32 R74, R123, 0x7f000001, R62 ;  /* 0x7f0000017b4a7827 */ /* 0x000fc800078e003e */
[----:B------:R-:W-:Y:S01]  /*1e4a0*/  IMAD.WIDE.U32 R62, R75, R121, RZ ;  /* 0x000000794b3e7225 */ /* 0x000fe200078e00ff */
[----:B------:R-:W-:-:S03]  /*1e4b0*/  IADD3 R95, PT, PT, R95, R109, RZ ;  /* 0x0000006d5f5f7210 */ /* 0x000fc60007ffe0ff */
[----:B------:R-:W-:-:S04]  /*1e4c0*/  IMAD R109, R62, 0x7effffff, RZ ;  /* 0x7effffff3e6d7824 */ /* 0x000fc800078e02ff */
[----:B------:R-:W-:-:S05]  /*1e4d0*/  IMAD.HI.U32 R109, R109, 0x7f000001, R62 ;  /* 0x7f0000016d6d7827 */ /* 0x000fca00078e003e */
[----:B------:R-:W-:Y:S01]  /*1e4e0*/  ISETP.GE.U32.AND P0, PT, R109, 0x7f000001, PT ;  /* 0x7f0000016d00780c */ /* 0x000fe20003f06070 */
[----:B------:R-:W-:-:S12]  /*1e4f0*/  ISETP.GE.U32.AND P1, PT, R94, 0x7f000001, PT ;  /* 0x7f0000015e00780c */ /* 0x000fd80003f26070 */
[----:B------:R-:W-:Y:S01]  /*1e500*/  @P0 IADD3 R109, PT, PT, R109, -0x7f000001, RZ ;  /* 0x80ffffff6d6d0810 */ /* 0x000fe20007ffe0ff */
[----:B------:R-:W-:Y:S01]  /*1e510*/  ISETP.GE.U32.AND P0, PT, R95, 0x7f000001, PT ;  /* 0x7f0000015f00780c */ /* 0x000fe20003f06070 */
[----:B------:R-:W-:Y:S01]  /*1e520*/  @P1 IADD3 R94, PT, PT, R94, -0x7f000001, RZ ;  /* 0x80ffffff5e5e1810 */ /* 0x000fe20007ffe0ff */
[----:B------:R-:W-:Y:S02]  /*1e530*/  ISETP.GE.U32.AND P1, PT, R89, 0x7f000001, PT ;  /* 0x7f0000015900780c */ /* 0x000fe40003f26070 */
[----:B------:R-:W-:-:S09]  /*1e540*/  IMAD.WIDE.U32 R62, R109, 0x5fffffa, RZ ;  /* 0x05fffffa6d3e7825 */ /* 0x000fd200078e00ff */
[----:B------:R-:W-:Y:S01]  /*1e550*/  @P0 IADD3 R95, PT, PT, R95, -0x7f000001, RZ ;  /* 0x80ffffff5f5f0810 */ /* 0x000fe20007ffe0ff */
[----:B------:R-:W-:Y:S01]  /*1e560*/  ISETP.GE.U32.AND P0, PT, R116, 0x7f000001, PT ;  /* 0x7f0000017400780c */ /* 0x000fe20003f06070 */
[----:B------:R-:W-:Y:S02]  /*1e570*/  IMAD R109, R109, 0x6, RZ ;  /* 0x000000066d6d7824 */ /* 0x000fe400078e02ff */
[----:B------:R-:W-:Y:S01]  /*1e580*/  IADD3 R123, PT, PT, R95, R94, RZ ;  /* 0x0000005e5f7b7210 */ /* 0x000fe20007ffe0ff */
[----:B------:R-:W-:-:S04]  /*1e590*/  IMAD.WIDE.U32 R94, R71, R61, RZ ;  /* 0x0000003d475e7225 */ /* 0x000fc800078e00ff */
[----:B------:R-:W-:Y:S01]  /*1e5a0*/  IMAD.HI.U32 R109, R109, 0x7f000001, R62 ;  /* 0x7f0000016d6d7827 */ /* 0x000fe200078e003e */
[----:B------:R-:W-:-:S03]  /*1e5b0*/  @P1 IADD3 R89, PT, PT, R89, -0x7f000001, RZ ;  /* 0x80ffffff59591810 */ /* 0x000fc60007ffe0ff */
[----:B------:R-:W-:Y:S01]  /*1e5c0*/  IMAD R63, R94, 0x7effffff, RZ ;  /* 0x7effffff5e3f7824 */ /* 0x000fe200078e02ff */
[----:B------:R-:W-:-:S03]  /*1e5d0*/  @P0 IADD3 R116, PT, PT, R116, -0x7f000001, RZ ;  /* 0x80ffffff74740810 */ /* 0x000fc60007ffe0ff */
        /* <DEDUP_REMOVED lines=13> */
[----:B------:R-:W-:Y:S01]  /*1e6b0*/  @P0 IADD3 R89, PT, PT, R89, -0x7f000001, RZ ;  /* 0x80ffffff59590810 */ /* 0x000fe20007ffe0ff */
[----:B------:R-:W-:Y:S01]  /*1e6c0*/  ISETP.GE.U32.AND P0, PT, R122, 0x7f000001, PT ;  /* 0x7f0000017a00780c */ /* 0x000fe20003f06070 */
[----:B------:R-:W-:-:S04]  /*1e6d0*/  @P1 IADD3 R78, PT, PT, R78, -0x7f000001, RZ ;  /* 0x80ffffff4e4e1810 */ /* 0x000fc80007ffe0ff */
[----:B------:R-:W-:Y:S01]  /*1e6e0*/  IADD3 R123, PT, PT, R123, R78, RZ ;  /* 0x0000004e7b7b7210 */ /* 0x000fe20007ffe0ff */
[----:B------:R-:W-:-:S04]  /*1e6f0*/  ISETP.GE.U32.AND P1, PT, R77, 0x7f000001, PT ;  /* 0x7f0000014d00780c */ /* 0x000fc80003f26070 */
[----:B------:R-:W-:-:S03]  /*1e700*/  ISETP.GE.U32.AND P3, PT, R123, 0x7f000001, PT ;  /* 0x7f0000017b00780c */ /* 0x000fc60003f66070 */
[----:B------:R-:W-:Y:S01]  /*1e710*/  @P0 IADD3 R122, PT, PT, R122, -0x7f000001, RZ ;  /* 0x80ffffff7a7a0810 */ /* 0x000fe20007ffe0ff */
[----:B------:R-:W-:Y:S01]  /*1e720*/  ISETP.GE.U32.AND P0, PT, R88, 0x7f000001, PT ;  /* 0x7f0000015800780c */ /* 0x000fe20003f06070 */
[----:B------:R-:W-:Y:S01]  /*1e730*/  @P2 IADD3 R18, PT, PT, R18, -0x7f000001, RZ ;  /* 0x80ffffff12122810 */ /* 0x000fe20007ffe0ff */
[----:B------:R-:W-:-:S04]  /*1e740*/  ISETP.GE.U32.AND P5, PT, R73, 0x7f000001, PT ;  /* 0x7f0000014900780c */ /* 0x000fc80003fa6070 */
[----:B------:R-:W-:Y:S01]  /*1e750*/  ISETP.GE.U32.AND P4, PT, R18, 0x7f000001, PT ;  /* 0x7f0000011200780c */ /* 0x000fe20003f86070 */
[----:B------:R-:W-:Y:S02]  /*1e760*/  @P1 IADD3 R77, PT, PT, R77, -0x7f000001, RZ ;  /* 0x80ffffff4d4d1810 */ /* 0x000fe40007ffe0ff */
[----:B------:R-:W-:-:S04]  /*1e770*/  @P3 IADD3 R123, PT, PT, R123, -0x7f000001, RZ ;  /* 0x80ffffff7b7b3810 */ /* 0x000fc80007ffe0ff */
[----:B------:R-:W-:Y:S01]  /*1e780*/  @P0 IADD3 R88, PT, PT, R88, -0x7f000001, RZ ;  /* 0x80ffffff58580810 */ /* 0x000fe20007ffe0ff */
[----:B------:R-:W-:Y:S01]  /*1e790*/  ISETP.GE.U32.AND P1, PT, R85, 0x7f000001, PT ;  /* 0x7f0000015500780c */ /* 0x000fe20003f26070 */
[----:B------:R-:W-:-:S03]  /*1e7a0*/  IADD3 R122, PT, PT, R122, R77, RZ ;  /* 0x0000004d7a7a7210 */ /* 0x000fc60007ffe0ff */
[----:B------:R-:W-:Y:S01]  /*1e7b0*/  ISETP.GE.U32.AND P0, PT, R123, R88, PT ;  /* 0x000000587b00720c */ /* 0x000fe20003f06070 */
[----:B------:R-:W-:Y:S02]  /*1e7c0*/  @P5 IADD3 R73, PT, PT, R73, -0x7f000001, RZ ;  /* 0x80ffffff49495810 */ /* 0x000fe40007ffe0ff */
[----:B------:R-:W-:Y:S01]  /*1e7d0*/  @P4 IADD3 R18, PT, PT, R18, -0x7f000001, RZ ;  /* 0x80ffffff12124810 */ /* 0x000fe20007ffe0ff */
[----:B------:R-:W-:Y:S01]  /*1e7e0*/  ISETP.GE.U32.AND P2, PT, R122, 0x7f000001, PT ;  /* 0x7f0000017a00780c */ /* 0x000fe20003f46070 */
[----:B------:R-:W-:Y:S02]  /*1e7f0*/  IADD3 R88, PT, PT, -R88, R123, RZ ;  /* 0x0000007b58587210 */ /* 0x000fe40007ffe1ff */
[----:B------:R-:W-:Y:S02]  /*1e800*/  IADD3 R77, PT, PT, R18, R73, RZ ;  /* 0x00000049124d7210 */ /* 0x000fe40007ffe0ff */
[----:B------:R-:W-:Y:S01]  /*1e810*/  @P1 IADD3 R85, PT, PT, R85, -0x7f000001, RZ ;  /* 0x80ffffff55551810 */ /* 0x000fe20007ffe0ff */
[----:B------:R-:W-:-:S03]  /*1e820*/  ISETP.GE.U32.AND P1, PT, R20, 0x7f000001, PT ;  /* 0x7f0000011400780c */ /* 0x000fc60003f26070 */
[----:B------:R-:W-:Y:S01]  /*1e830*/  @!P0 IADD3 R88, PT, PT, R88, 0x7f000001, RZ ;  /* 0x7f00000158588810 */ /* 0x000fe20007ffe0ff */
[----:B------:R-:W-:-:S03]  /*1e840*/  ISETP.GE.U32.AND P0, PT, R77, 0x7f000001, PT ;  /* 0x7f0000014d00780c */ /* 0x000fc60003f06070 */
[----:B------:R-:W-:Y:S01]  /*1e850*/  @P2 IADD3 R122, PT, PT, R122, -0x7f000001, RZ ;  /* 0x80ffffff7a7a2810 */ /* 0x000fe20007ffe0ff */
[----:B------:R-:W-:-:S04]  /*1e860*/  IMAD.WIDE.U32 R62, R89, 0x5fffffa, RZ ;  /* 0x05fffffa593e7825 */ /* 0x000fc800078e00ff */
[----:B------:R-:W-:Y:S01]  /*1e870*/  ISETP.GE.U32.AND P2, PT, R122, R85, PT ;  /* 0x000000557a00720c */ /* 0x000fe20003f46070 */
[----:B------:R-:W-:Y:S01]  /*1e880*/  IMAD R89, R89, 0x6, RZ ;  /* 0x0000000659597824 */ /* 0x000fe200078e02ff */
[----:B------:R-:W-:-:S03]  /*1e890*/  @P1 IADD3 R20, PT, PT, R20, -0x7f000001, RZ ;  /* 0x80ffffff14141810 */ /* 0x000fc60007ffe0ff */
[----:B------:R-:W-:Y:S01]  /*1e8a0*/  @P0 IADD3 R77, PT, PT, R77, -0x7f000001, RZ ;  /* 0x80ffffff4d4d0810 */ /* 0x000fe20007ffe0ff */
[----:B------:R-:W-:Y:S01]  /*1e8b0*/  IMAD.HI.U32 R89, R89, 0x7f000001, R62 ;  /* 0x7f00000159597827 */ /* 0x000fe200078e003e */
[----:B------:R-:W-:Y:S02]  /*1e8c0*/  IADD3 R85, PT, PT, -R85, R122, RZ ;  /* 0x0000007a55557210 */ /* 0x000fe40007ffe1ff */
[----:B------:R-:W-:Y:S01]  /*1e8d0*/  IADD3 R20, PT, PT, R77, R20, RZ ;  /* 0x000000144d147210 */ /* 0x000fe20007ffe0ff */
[----:B------:R-:W-:-:S03]  /*1e8e0*/  IMAD.WIDE.U32 R62, R14, R88, RZ ;  /* 0x000000580e3e7225 */ /* 0x000fc600078e00ff */
[----:B------:R-:W-:Y:S01]  /*1e8f0*/  @!P2 IADD3 R85, PT, PT, R85, 0x7f000001, RZ ;  /* 0x7f0000015555a810 */ /* 0x000fe20007ffe0ff */
[----:B------:R-:W-:Y:S01]  /*1e900*/  ISETP.GE.U32.AND P1, PT, R117, 0x7f000001, PT ;  /* 0x7f0000017500780c */ /* 0x000fe20003f26070 */
[----:B------:R-:W-:Y:S01]  /*1e910*/  IMAD R73, R62, 0x7effffff, RZ ;  /* 0x7effffff3e497824 */ /* 0x000fe200078e02ff */
[----:B------:R-:W-:-:S03]  /*1e920*/  ISETP.GE.U32.AND P0, PT, R20, 0x7f000001, PT ;  /* 0x7f0000011400780c */ /* 0x000fc60003f06070 */
[----:B------:R-:W-:-:S04]  /*1e930*/  IMAD.HI.U32 R18, R73, 0x7f000001, R62 ;  /* 0x7f00000149127827 */ /* 0x000fc800078e003e */
[----:B------:R-:W-:-:S04]  /*1e940*/  IMAD.WIDE.U32 R62, R14, R85, RZ ;  /* 0x000000550e3e7225 */ /* 0x000fc800078e00ff */
[----:B------:R-:W-:Y:S01]  /*1e950*/  IMAD R73, R62, 0x7effffff, RZ ;  /* 0x7effffff3e497824 */ /* 0x000fe200078e02ff */
[----:B------:R-:W-:Y:S02]  /*1e960*/  @P1 IADD3 R117, PT, PT, R117, -0x7f000001, RZ ;  /* 0x80ffffff75751810 */ /* 0x000fe40007ffe0ff */
[----:B------:R-:W-:Y:S01]  /*1e970*/  @P0 IADD3 R20, PT, PT, R20, -0x7f000001, RZ ;  /* 0x80ffffff14140810 */ /* 0x000fe20007ffe0ff */
[----:B------:R-:W-:-:S04]  /*1e980*/  IMAD.HI.U32 R14, R73, 0x7f000001, R62 ;  /* 0x7f000001490e7827 */ /* 0x000fc800078e003e */
[----:B--2---:R-:W-:Y:S01]  /*1e990*/  IMAD.WIDE.U32 R62, R105, R88, RZ ;  /* 0x00000058693e7225 */ /* 0x004fe200078e00ff */
[----:B------:R-:W-:-:S03]  /*1e9a0*/  IADD3 R117, PT, PT, R20, R117, RZ ;  /* 0x0000007514757210 */ /* 0x000fc60007ffe0ff */
[----:B------:R-:W-:Y:S02]  /*1e9b0*/  IMAD R73, R62, 0x7effffff, RZ ;  /* 0x7effffff3e497824 */ /* 0x000fe400078e02ff */
[----:B------:R-:W-:Y:S02]  /*1e9c0*/  ISETP.GE.U32.AND P0, PT, R117, 0x7f000001, PT ;  /* 0x7f0000017500780c */ /* 0x000fe40003f06070 */
        /* <DEDUP_REMOVED lines=20> */
[----:B------:R-:W-:-:S09]  /*1eb10*/  ISETP.GE.U32.AND P1, PT, R123, 0x7f000001, PT ;  /* 0x7f0000017b00780c */ /* 0x000fd20003f26070 */
[----:B------:R-:W-:-:S04]  /*1eb20*/  @P0 IADD3 R74, PT, PT, R74, -0x7f000001, RZ ;  /* 0x80ffffff4a4a0810 */ /* 0x000fc80007ffe0ff */
[----:B------:R-:W-:Y:S01]  /*1eb30*/  @P1 IADD3 R123, PT, PT, R123, -0x7f000001, RZ ;  /* 0x80ffffff7b7b1810 */ /* 0x000fe20007ffe0ff */
[----:B------:R-:W-:Y:S01]  /*1eb40*/  ISETP.GE.U32.AND P1, PT, R94, 0x7f000001, PT ;  /* 0x7f0000015e00780c */ /* 0x000fe20003f26070 */
[----:B------:R-:W-:-:S03]  /*1eb50*/  ISETP.GE.U32.AND P0, PT, R74, 0x7f000001, PT ;  /* 0x7f0000014a00780c */ /* 0x000fc60003f06070 */
[----:B------:R-:W-:-:S04]  /*1eb60*/  IMAD.WIDE.U32 R62, R123, 0x5fffffa, RZ ;  /* 0x05fffffa7b3e7825 */ /* 0x000fc800078e00ff */
[----:B------:R-:W-:-:S05]  /*1eb70*/  IMAD R123, R123, 0x6, RZ ;  /* 0x000000067b7b7824 */ /* 0x000fca00078e02ff */
[----:B------:R-:W-:Y:S02]  /*1eb80*/  @P1 IADD3 R94, PT, PT, R94, -0x7f000001, RZ ;  /* 0x80ffffff5e5e1810 */ /* 0x000fe40007ffe0ff */
[----:B------:R-:W-:Y:S01]  /*1eb90*/  @P0 IADD3 R74, PT, PT, R74, -0x7f000001, RZ ;  /* 0x80ffffff4a4a0810 */ /* 0x000fe20007ffe0ff */
[----:B------:R-:W-:Y:S02]  /*1eba0*/  IMAD.HI.U32 R78, R123, 0x7f000001, R62 ;  /* 0x7f0000017b4e7827 */ /* 0x000fe400078e003e */
[----:B------:R-:W-:Y:S02]  /*1ebb0*/  ISETP.GE.U32.AND P0, PT, R94, 0x7f000001, PT ;  /* 0x7f0000015e00780c */ /* 0x000fe40003f06070 */
[----:B------:R-:W-:-:S04]  /*1ebc0*/  IMAD.WIDE.U32 R62, R71, R121, RZ ;  /* 0x00000079473e7225 */ /* 0x000fc800078e00ff */
[----:B------:R-:W-:-:S04]  /*1ebd0*/  IMAD R123, R62, 0x7effffff, RZ ;  /* 0x7effffff3e7b7824 */ /* 0x000fc800078e02ff */
[----:B------:R-:W-:-:S03]  /*1ebe0*/  IMAD.HI.U32 R122, R123, 0x7f000001, R62 ;  /* 0x7f0000017b7a7827 */ /* 0x000fc600078e003e */
[----:B------:R-:W-:Y:S02]  /*1ebf0*/  @P0 IADD3 R94, PT, PT, R94, -0x7f000001, RZ ;  /* 0x80ffffff5e5e0810 */ /* 0x000fe40007ffe0ff */
[----:B------:R-:W-:Y:S01]  /*1ec00*/  ISETP.GE.U32.AND P0, PT, R122, 0x7f000001, PT ;  /* 0x7f0000017a00780c */ /* 0x000fe20003f06070 */
[----:B------:R-:W-:Y:S01]  /*1ec10*/  ISETP.GE.U32.AND P1, PT, R116, 0x7f000001, PT ;  /* 0x7f0000017400780c */ /* 0x000fe20003f26070 */
[----:B------:R-:W-:-:S04]  /*1ec20*/  IMAD.WIDE.U32 R62, R81, R61, RZ ;  /* 0x0000003d513e7225 */ /* 0x000fc800078e00ff */
[----:B------:R-:W-:Y:S01]  /*1ec30*/  IMAD R123, R62, 0x7effffff, RZ ;  /* 0x7effffff3e7b7824 */ /* 0x000fe200078e02ff */
[----:B------:R-:W-:-:S03]  /*1ec40*/  ISETP.GE.U32.AND P2, PT, R110, 0x7f000001, PT ;  /* 0x7f0000016e00780c */ /* 0x000fc60003f46070 */
[----:B------:R-:W-:-:S03]  /*1ec50*/  IMAD.HI.U32 R63, R123, 0x7f000001, R62 ;  /* 0x7f0000017b3f7827 */ /* 0x000fc600078e003e */
[----:B------:R-:W-:Y:S02]  /*1ec60*/  @P0 IADD3 R122, PT, PT, R122, -0x7f000001, RZ ;  /* 0x80ffffff7a7a0810 */ /* 0x000fe40007ffe0ff */
[----:B------:R-:W-:Y:S01]  /*1ec70*/  @P1 IADD3 R116, PT, PT, R116, -0x7f000001, RZ ;  /* 0x80ffffff74741810 */ /* 0x000fe20007ffe0ff */
[----:B------:R-:W-:Y:S02]  /*1ec80*/  ISETP.GE.U32.AND P1, PT, R63, 0x7f000001, PT ;  /* 0x7f0000013f00780c */ /* 0x000fe40003f26070 */
[----:B------:R-:W-:Y:S02]  /*1ec90*/  ISETP.GE.U32.AND P0, PT, R122, 0x7f000001, PT ;  /* 0x7f0000017a00780c */ /* 0x000fe40003f06070 */
[----:B------:R-:W-:-:S04]  /*1eca0*/  @P2 IADD3 R110, PT, PT, R110, -0x7f000001, RZ ;  /* 0x80ffffff6e6e2810 */ /* 0x000fc80007ffe0ff */
[----:B------:R-:W-:-:S05]  /*1ecb0*/  IADD3 R110, PT, PT, R74, R110, RZ ;  /* 0x0000006e4a6e7210 */ /* 0x000fca0007ffe0ff */
[----:B------:R-:W-:Y:S02]  /*1ecc0*/  @P1 IADD3 R63, PT, PT, R63, -0x7f000001, RZ ;  /* 0x80ffffff3f3f1810 */ /* 0x000fe40007ffe0ff */
[----:B------:R-:W-:Y:S02]  /*1ecd0*/  @P0 IADD3 R122, PT, PT, R122, -0x7f000001, RZ ;  /* 0x80ffffff7a7a0810 */ /* 0x000fe40007ffe0ff */
[----:B------:R-:W-:Y:S02]  /*1ece0*/  IADD3 R74, PT, PT, R94, R116, RZ ;  /* 0x000000745e4a7210 */ /* 0x000fe40007ffe0ff */
[----:B------:R-:W-:Y:S01]  /*1ecf0*/  IADD3 R94, PT, PT, R122, R63, RZ ;  /* 0x0000003f7a5e7210 */ /* 0x000fe20007ffe0ff */
[----:B------:R-:W-:-:S04]  /*1ed00*/  IMAD.WIDE.U32 R122, R75, R99, RZ ;  /* 0x000000634b7a7225 */ /* 0x000fc800078e00ff */
[----:B------:R-:W-:Y:S01]  /*1ed10*/  IMAD R63, R122, 0x7effffff, RZ ;  /* 0x7effffff7a3f7824 */ /* 0x000fe200078e02ff */
[----:B------:R-:W-:-:S03]  /*1ed20*/  ISETP.GE.U32.AND P0, PT, R110, 0x7f000001, PT ;  /* 0x7f0000016e00780c */ /* 0x000fc60003f06070 */
[----:B------:R-:W-:-:S04]  /*1ed30*/  IMAD.HI.U32 R122, R63, 0x7f000001, R122 ;  /* 0x7f0000013f7a7827 */ /* 0x000fc800078e007a */
[----:B------:R-:W-:-:S04]  /*1ed40*/  IMAD.WIDE.U32 R62, R117, R120, RZ ;  /* 0x00000078753e7225 */ /* 0x000fc800078e00ff */
        /* <DEDUP_REMOVED lines=8> */
[----:B------:R-:W-:-:S04]  /*1edd0*/  ISETP.GE.U32.AND P0, PT, R74, 0x7f000001, PT ;  /* 0x7f0000014a00780c */ /* 0x000fc80003f06070 */
[----:B------:R-:W-:-:S06]  /*1ede0*/  IMAD.WIDE.U32 R62, R123, 0x5fffffa, RZ ;  /* 0x05fffffa7b3e7825 */ /* 0x000fcc00078e00ff */
[----:B------:R-:W-:Y:S01]  /*1edf0*/  @P1 IADD3 R89, PT, PT, R89, -0x7f000001, RZ ;  /* 0x80ffffff59591810 */ /* 0x000fe20007ffe0ff */
[----:B------:R-:W-:Y:S02]  /*1ee00*/  ISETP.GE.U32.AND P1, PT, R122, 0x7f000001, PT ;  /* 0x7f0000017a00780c */ /* 0x000fe40003f26070 */
[----:B------:R-:W-:Y:S01]  /*1ee10*/  @P0 IADD3 R74, PT, PT, R74, -0x7f000001, RZ ;  /* 0x80ffffff4a4a0810 */ /* 0x000fe20007ffe0ff */
[----:B------:R-:W-:Y:S01]  /*1ee20*/  ISETP.GE.U32.AND P0, PT, R94, 0x7f000001, PT ;  /* 0x7f0000015e00780c */ /* 0x000fe20003f06070 */
[----:B------:R-:W-:Y:S01]  /*1ee30*/  IMAD R123, R123, 0x6, RZ ;  /* 0x000000067b7b7824 */ /* 0x000fe200078e02ff */
[----:B------:R-:W-:-:S03]  /*1ee40*/  IADD3 R109, PT, PT, R110, R109, RZ ;  /* 0x0000006d6e6d7210 */ /* 0x000fc60007ffe0ff */
        /* <DEDUP_REMOVED lines=8> */
[----:B------:R-:W-:Y:S01]  /*1eed0*/  IMAD.WIDE.U32 R62, R71, R76, RZ ;  /* 0x0000004c473e7225 */ /* 0x000fe200078e00ff */
[----:B------:R-:W-:-:S03]  /*1eee0*/  IADD3 R89, PT, PT, R74, R89, RZ ;  /* 0x000000594a597210 */ /* 0x000fc60007ffe0ff */
        /* <DEDUP_REMOVED lines=18> */
[----:B------:R-:W-:-:S04]  /*1f010*/  IMAD R89, R62, 0x7effffff, RZ ;  /* 0x7effffff3e597824 */ /* 0x000fc800078e02ff */
        /* <DEDUP_REMOVED lines=22> */
[----:B------:R-:W-:Y:S01]  /*1f180*/  @P1 IADD3 R71, PT, PT, R71, -0x7f000001, RZ ;  /* 0x80ffffff47471810 */ /* 0x000fe20007ffe0ff */
[----:B------:R-:W-:Y:S01]  /*1f190*/  ISETP.GE.U32.AND P1, PT, R94, 0x7f000001, PT ;  /* 0x7f0000015e00780c */ /* 0x000fe20003f26070 */
[----:B------:R-:W-:Y:S01]  /*1f1a0*/  IMAD.WIDE.U32 R62, R117, 0x5fffffa, RZ ;  /* 0x05fffffa753e7825 */ /* 0x000fe200078e00ff */
[----:B------:R-:W-:Y:S02]  /*1f1b0*/  @P2 IADD3 R77, PT, PT, R77, -0x7f000001, RZ ;  /* 0x80ffffff4d4d2810 */ /* 0x000fe40007ffe0ff */
[----:B------:R-:W-:-:S05]  /*1f1c0*/  IADD3 R71, PT, PT, R71, R116, RZ ;  /* 0x0000007447477210 */ /* 0x000fca0007ffe0ff */
[----:B------:R-:W-:Y:S01]  /*1f1d0*/  @P0 IADD3 R110, PT, PT, R110, -0x7f000001, RZ ;  /* 0x80ffffff6e6e0810 */ /* 0x000fe20007ffe0ff */
[----:B------:R-:W-:-:S04]  /*1f1e0*/  IMAD R117, R117, 0x6, RZ ;  /* 0x0000000675757824 */ /* 0x000fc800078e02ff */
[----:B------:R-:W-:Y:S01]  /*1f1f0*/  ISETP.GE.U32.AND P0, PT, R110, 0x7f000001, PT ;  /* 0x7f0000016e00780c */ /* 0x000fe20003f06070 */
[----:B------:R-:W-:Y:S01]  /*1f200*/  ISETP.GE.U32.AND P2, PT, R71, 0x7f000001, PT ;  /* 0x7f0000014700780c */ /* 0x000fe20003f46070 */
[----:B------:R-:W-:-:S04]  /*1f210*/  IMAD.HI.U32 R117, R117, 0x7f000001, R62 ;  /* 0x7f00000175757827 */ /* 0x000fc800078e003e */
[----:B------:R-:W-:Y:S01]  /*1f220*/  IMAD.WIDE.U32 R62, R77, R99, RZ ;  /* 0x000000634d3e7225 */ /* 0x000fe200078e00ff */
[----:B------:R-:W-:-:S03]  /*1f230*/  @P1 IADD3 R94, PT, PT, R94, -0x7f000001, RZ ;  /* 0x80ffffff5e5e1810 */ /* 0x000fc60007ffe0ff */
[----:B------:R-:W-:-:S03]  /*1f240*/  IMAD R123, R62, 0x7effffff, RZ ;  /* 0x7effffff3e7b7824 */ /* 0x000fc600078e02ff */
[----:B------:R-:W-:Y:S01]  /*1f250*/  @P0 IADD3 R110, PT, PT, R110, -0x7f000001, RZ ;  /* 0x80ffffff6e6e0810 */ /* 0x000fe20007ffe0ff */
[----:B------:R-:W-:Y:S01]  /*1f260*/  IMAD.HI.U32 R116, R123, 0x7f000001, R62 ;  /* 0x7f0000017b747827 */ /* 0x000fe200078e003e */
[----:B------:R-:W-:Y:S02]  /*1f270*/  @P2 IADD3 R71, PT, PT, R71, -0x7f000001, RZ ;  /* 0x80ffffff47472810 */ /* 0x000fe40007ffe0ff */
[----:B------:R-:W-:Y:S02]  /*1f280*/  IADD3 R94, PT, PT, R110, R94, RZ ;  /* 0x0000005e6e5e7210 */ /* 0x000fe40007ffe0ff */
[----:B------:R-:W-:Y:S01]  /*1f290*/  ISETP.GE.U32.AND P2, PT, R116, 0x7f000001, PT ;  /* 0x7f0000017400780c */ /* 0x000fe20003f46070 */
[----:B------:R-:W-:Y:S01]  /*1f2a0*/  IMAD.WIDE.U32 R62, R71, R121, RZ ;  /* 0x00000079473e7225 */ /* 0x000fe200078e00ff */
[----:B------:R-:W-:Y:S01]  /*1f2b0*/  ISETP.GE.U32.AND P1, PT, R109, 0x7f000001, PT ;  /* 0x7f0000016d00780c */ /* 0x000fe20003f26070 */
[----:B------:R-:W2:Y:S01]  /*1f2c0*/  LDG.E R110, desc[UR14][R66.64+0x30] ;  /* 0x0000300e426e7981 */ /* 0x000ea2000c1e1900 */
[----:B------:R-:W-:Y:S01]  /*1f2d0*/  ISETP.GE.U32.AND P0, PT, R94, 0x7f000001, PT ;  /* 0x7f0000015e00780c */ /* 0x000fe20003f06070 */
[----:B------:R-:W-:-:S04]  /*1f2e0*/  IMAD R123, R62, 0x7effffff, RZ ;  /* 0x7effffff3e7b7824 */ /* 0x000fc800078e02ff */
[----:B------:R-:W-:-:S04]  /*1f2f0*/  IMAD.HI.U32 R123, R123, 0x7f000001, R62 ;  /* 0x7f0000017b7b7827 */ /* 0x000fc800078e003e */
[----:B------:R-:W-:Y:S01]  /*1f300*/  @P2 IADD3 R116, PT, PT, R116, -0x7f000001, RZ ;  /* 0x80ffffff74742810 */ /* 0x000fe20007ffe0ff */
[----:B------:R-:W-:Y:S01]  /*1f310*/  ISETP.GE.U32.AND P3, PT, R123, 0x7f000001, PT ;  /* 0x7f0000017b00780c */ /* 0x000fe20003f66070 */
[----:B------:R-:W-:Y:S01]  /*1f320*/  @P1 IADD3 R109, PT, PT, R109, -0x7f000001, RZ ;  /* 0x80ffffff6d6d1810 */ /* 0x000fe20007ffe0ff */
[----:B------:R-:W-:Y:S01]  /*1f330*/  ISETP.GE.U32.AND P1, PT, R117, 0x7f000001, PT ;  /* 0x7f0000017500780c */ /* 0x000fe20003f26070 */
[----:B------:R-:W-:Y:S01]  /*1f340*/  @P0 IADD3 R94, PT, PT, R94, -0x7f000001, RZ ;  /* 0x80ffffff5e5e0810 */ /* 0x000fe20007ffe0ff */
[----:B------:R-:W-:-:S03]  /*1f350*/  ISETP.GE.U32.AND P0, PT, R116, 0x7f000001, PT ;  /* 0x7f0000017400780c */ /* 0x000fc60003f06070 */
[----:B------:R-:W-:-:S06]  /*1f360*/  IADD3 R122, PT, PT, R94, R109, RZ ;  /* 0x0000006d5e7a7210 */ /* 0x000fcc0007ffe0ff */
[----:B------:R-:W-:Y:S02]  /*1f370*/  @P3 IADD3 R123, PT, PT, R123, -0x7f000001, RZ ;  /* 0x80ffffff7b7b3810 */ /* 0x000fe40007ffe0ff */
[----:B------:R-:W-:Y:S01]  /*1f380*/  @P1 IADD3 R117, PT, PT, R117, -0x7f000001, RZ ;  /* 0x80ffffff75751810 */ /* 0x000fe20007ffe0ff */
[----:B------:R-:W-:Y:S01]  /*1f390*/  ISETP.GE.U32.AND P1, PT, R89, 0x7f000001, PT ;  /* 0x7f0000015900780c */ /* 0x000fe20003f26070 */
[----:B------:R-:W-:Y:S01]  /*1f3a0*/  @P0 IADD3 R116, PT, PT, R116, -0x7f000001, RZ ;  /* 0x80ffffff74740810 */ /* 0x000fe20007ffe0ff */
[----:B------:R-:W-:Y:S01]  /*1f3b0*/  ISETP.GE.U32.AND P0, PT, R122, 0x7f000001, PT ;  /* 0x7f0000017a00780c */ /* 0x000fe20003f06070 */
[----:B------:R-:W-:-:S04]  /*1f3c0*/  IMAD.WIDE.U32 R62, R123, 0x5fffffa, RZ ;  /* 0x05fffffa7b3e7825 */ /* 0x000fc800078e00ff */
[----:B------:R-:W-:-:S04]  /*1f3d0*/  IMAD R109, R123, 0x6, RZ ;  /* 0x000000067b6d7824 */ /* 0x000fc800078e02ff */
[----:B------:R-:W-:Y:S01]  /*1f3e0*/  IMAD.HI.U32 R94, R109, 0x7f000001, R62 ;  /* 0x7f0000016d5e7827 */ /* 0x000fe200078e003e */
[----:B------:R-:W-:Y:S02]  /*1f3f0*/  IADD3 R109, PT, PT, R116, R117, RZ ;  /* 0x00000075746d7210 */ /* 0x000fe40007ffe0ff */
[----:B------:R-:W-:Y:S02]  /*1f400*/  @P1 IADD3 R89, PT, PT, R89, -0x7f000001, RZ ;  /* 0x80ffffff59591810 */ /* 0x000fe40007ffe0ff */
[----:B------:R-:W-:Y:S01]  /*1f410*/  @P0 IADD3 R122, PT, PT, R122, -0x7f000001, RZ ;  /* 0x80ffffff7a7a0810 */ /* 0x000fe20007ffe0ff */
[----:B------:R-:W-:Y:S01]  /*1f420*/  IMAD.WIDE.U32 R62, R77, R61, RZ ;  /* 0x0000003d4d3e7225 */ /* 0x000fe200078e00ff */
[----:B------:R-:W-:Y:S01]  /*1f430*/  ISETP.GE.U32.AND P1, PT, R94, 0x7f000001, PT ;  /* 0x7f0000015e00780c */ /* 0x000fe20003f26070 */
[----:B------:R-:W-:Y:S02]  /*1f440*/  ISETP.GE.U32.AND P0, PT, R109, 0x7f000001, PT ;  /* 0x7f0000016d00780c */ /* 0x000fe40003f06070 */
[----:B------:R-:W-:-:S04]  /*1f450*/  IMAD R117, R62, 0x7effffff, RZ ;  /* 0x7effffff3e757824 */ /* 0x000fc800078e02ff */
[----:B------:R-:W-:Y:S01]  /*1f460*/  IMAD.HI.U32 R62, R117, 0x7f000001, R62 ;  /* 0x7f000001753e7827 */ /* 0x000fe200078e003e */
[----:B------:R-:W-:-:S03]  /*1f470*/  IADD3 R63, PT, PT, R122, R89, RZ ;  /* 0x000000597a3f7210 */ /* 0x000fc60007ffe0ff */
[----:B------:R-:W-:Y:S02]  /*1f480*/  IMAD.WIDE.U32 R116, R78, R99, RZ ;  /* 0x000000634e747225 */ /* 0x000fe400078e00ff */
[----:B------:R-:W-:Y:S02]  /*1f490*/  @P1 IADD3 R94, PT, PT, R94, -0x7f000001, RZ ;  /* 0x80ffffff5e5e1810 */ /* 0x000fe40007ffe0ff */
[----:B------:R-:W-:Y:S01]  /*1f4a0*/  @P0 IADD3 R109, PT, PT, R109, -0x7f000001, RZ ;  /* 0x80ffffff6d6d0810 */ /* 0x000fe20007ffe0ff */
[----:B------:R-:W-:-:S04]  /*1f4b0*/  IMAD R89, R116, 0x7effffff, RZ ;  /* 0x7effffff74597824 */ /* 0x000fc800078e02ff */
[----:B------:R-:W-:Y:S01]  /*1f4c0*/  IMAD.HI.U32 R117, R89, 0x7f000001, R116 ;  /* 0x7f00000159757827 */ /* 0x000fe200078e0074 */
[----:B------:R-:W-:Y:S01]  /*1f4d0*/  IADD3 R116, PT, PT, R109, R94, RZ ;  /* 0x0000005e6d747210 */ /* 0x000fe20007ffe0ff */
[C---:B------:R-:W-:Y:S01]  /*1f4e0*/  ISETP.GE.U32.AND P0, PT, R62.reuse, 0x7f000001, PT ;  /* 0x7f0000013e00780c */ /* 0x040fe20003f06070 */
[----:B------:R-:W3:Y:S02]  /*1f4f0*/  LDG.E R109, desc[UR14][R66.64+0x34] ;  /* 0x0000340e426d7981 */ /* 0x000ee4000c1e1900 */
[----:B------:R-:W-:Y:S02]  /*1f500*/  ISETP.GE.U32.AND P1, PT, R117, 0x7f000001, PT ;  /* 0x7f0000017500780c */ /* 0x000fe40003f26070 */
[----:B------:R-:W4:Y:S04]  /*1f510*/  LD.E R94, desc[UR14][R114.64+0x418] ;  /* 0x0004180e725e7980 */ /* 0x000f28000c101900 */
[----:B------:R0:W4:Y:S04]  /*1f520*/  LD.E R89, desc[UR14][R114.64+0x41c] ;  /* 0x00041c0e72597980 */ /* 0x000128000c101900 */
[----:B------:R-:W-:-:S05]  /*1f530*/  @P0 IADD3 R62, PT, PT, R62, -0x7f000001, RZ ;  /* 0x80ffffff3e3e0810 */ /* 0x000fca0007ffe0ff */
[----:B------:R-:W-:Y:S01]  /*1f540*/  ISETP.GE.U32.AND P0, PT, R62, 0x7f000001, PT ;  /* 0x7f0000013e00780c */ /* 0x000fe20003f06070 */
[----:B------:R-:W-:Y:S01]  /*1f550*/  @P1 IADD3 R117, PT, PT, R117, -0x7f000001, RZ ;  /* 0x80ffffff75751810 */ /* 0x000fe20007ffe0ff */
[----:B0-----:R-:W-:-:S11]  /*1f560*/  IMAD.WIDE.U32 R114, R71, R120, RZ ;  /* 0x0000007847727225 */ /* 0x001fd600078e00ff */
[----:B------:R-:W-:-:S04]  /*1f570*/  @P0 IADD3 R62, PT, PT, R62, -0x7f000001, RZ ;  /* 0x80ffffff3e3e0810 */ /* 0x000fc80007ffe0ff */
[----:B------:R-:W-:Y:S01]  /*1f580*/  IADD3 R62, PT, PT, R62, R117, RZ ;  /* 0x000000753e3e7210 */ /* 0x000fe20007ffe0ff */
[----:B------:R-:W-:-:S04]  /*1f590*/  IMAD R117, R114, 0x7effffff, RZ ;  /* 0x7effffff72757824 */ /* 0x000fc800078e02ff */
[----:B------:R-:W-:-:S05]  /*1f5a0*/  IMAD.HI.U32 R117, R117, 0x7f000001, R114 ;  /* 0x7f00000175757827 */ /* 0x000fca00078e0072 */
        /* <DEDUP_REMOVED lines=41> */
[----:B------:R-:W-:Y:S01]  /*1f840*/  ISETP.GE.U32.AND P0, PT, R117, 0x7f000001, PT ;  /* 0x7f0000017500780c */ /* 0x000fe20003f06070 */
[----:B------:R-:W-:Y:S01]  /*1f850*/  IMAD.WIDE.U32 R122, R78, R61, RZ ;  /* 0x0000003d4e7a7225 */ /* 0x000fe200078e00ff */
[----:B--2---:R-:W-:Y:S02]  /*1f860*/  IADD3 R114, PT, PT, R68, R110, RZ ;  /* 0x0000006e44727210 */ /* 0x004fe40007ffe0ff */
[----:B------:R-:W2:Y:S01]  /*1f870*/  LDG.E R110, desc[UR14][R66.64+0x3c] ;  /* 0x00003c0e426e7981 */ /* 0x000ea2000c1e1900 */
[----:B------:R-:W-:-:S04]  /*1f880*/  IMAD R115, R122, 0x7effffff, RZ ;  /* 0x7effffff7a737824 */ /* 0x000fc800078e02ff */
[----:B------:R-:W-:-:S04]  /*1f890*/  IMAD.HI.U32 R68, R115, 0x7f000001, R122 ;  /* 0x7f00000173447827 */ /* 0x000fc800078e007a */
[----:B------:R-:W-:Y:S01]  /*1f8a0*/  @P0 IADD3 R117, PT, PT, R117, -0x7f000001, RZ ;  /* 0x80ffffff75750810 */ /* 0x000fe20007ffe0ff */
        /* <DEDUP_REMOVED lines=8> */
[----:B---3--:R-:W-:Y:S02]  /*1f930*/  IADD3 R109, PT, PT, R57, R109, RZ ;  /* 0x0000006d396d7210 */ /* 0x008fe40007ffe0ff */
[----:B------:R0:W3:Y:S01]  /*1f940*/  LDG.E R57, desc[UR14][R66.64+0x38] ;  /* 0x0000380e42397981 */ /* 0x0000e2000c1e1900 */
[----:B------:R-:W-:Y:S01]  /*1f950*/  ISETP.GE.U32.AND P1, PT, R115, 0x7f000001, PT ;  /* 0x7f0000017300780c */ /* 0x000fe20003f26070 */
[----:B------:R-:W-:Y:S01]  /*1f960*/  ISETP.GE.U32.AND P0, PT, R68, 0x7f000001, PT ;  /* 0x7f0000014400780c */ /* 0x000fe20003f06070 */
[----:B------:R-:W-:-:S11]  /*1f970*/  IMAD.WIDE.U32 R122, R63, R120, RZ ;  /* 0x000000783f7a7225 */ /* 0x000fd600078e00ff */
[----:B------:R-:W-:Y:S02]  /*1f980*/  @P1 IADD3 R115, PT, PT, R115, -0x7f000001, RZ ;  /* 0x80ffffff73731810 */ /* 0x000fe40007ffe0ff */
        /* <DEDUP_REMOVED lines=10> */
[----:B------:R-:W-:Y:S01]  /*1fa30*/  ISETP.GE.U32.AND P1, PT, R115, 0x7f000001, PT ;  /* 0x7f0000017300780c */ /* 0x000fe20003f26070 */
[----:B------:R-:W-:-:S08]  /*1fa40*/  IMAD.WIDE.U32 R122, R77, R120, RZ ;  /* 0x000000784d7a7225 */ /* 0x000fd000078e00ff */
[----:B------:R-:W-:-:S04]  /*1fa50*/  @P0 IADD3 R68, PT, PT, R68, -0x7f000001, RZ ;  /* 0x80ffffff44440810 */ /* 0x000fc80007ffe0ff */
[----:B------:R-:W-:-:S04]  /*1fa60*/  @P1 IADD3 R115, PT, PT, R115, -0x7f000001, RZ ;  /* 0x80ffffff73731810 */ /* 0x000fc80007ffe0ff */
[----:B------:R-:W-:Y:S01]  /*1fa70*/  IADD3 R68, PT, PT, R68, R115, RZ ;  /* 0x0000007344447210 */ /* 0x000fe20007ffe0ff */
[----:B------:R-:W-:-:S04]  /*1fa80*/  IMAD R115, R122, 0x7effffff, RZ ;  /* 0x7effffff7a737824 */ /* 0x000fc800078e02ff */
[----:B------:R-:W-:-:S05]  /*1fa90*/  IMAD.HI.U32 R115, R115, 0x7f000001, R122 ;  /* 0x7f00000173737827 */ /* 0x000fca00078e007a */
[----:B------:R-:W-:Y:S01]  /*1faa0*/  ISETP.GE.U32.AND P0, PT, R115, 0x7f000001, PT ;  /* 0x7f0000017300780c */ /* 0x000fe20003f06070 */
[----:B------:R-:W-:-:S04]  /*1fab0*/  IMAD.WIDE.U32 R122, R77, R118, RZ ;  /* 0x000000764d7a7225 */ /* 0x000fc800078e00ff */
[----:B0-----:R-:W-:-:S04]  /*1fac0*/  IMAD.WIDE.U32 R66, R78, R121, RZ ;  /* 0x000000794e427225 */ /* 0x001fc800078e00ff */
[----:B------:R-:W-:Y:S02]  /*1fad0*/  IMAD R77, R122, 0x7effffff, RZ ;  /* 0x7effffff7a4d7824 */ /* 0x000fe400078e02ff */
[----:B------:R-:W-:Y:S02]  /*1fae0*/  IMAD R117, R66, 0x7effffff, RZ ;  /* 0x7effffff42757824 */ /* 0x000fe400078e02ff */
[----:B------:R-:W-:Y:S01]  /*1faf0*/  IMAD.HI.U32 R77, R77, 0x7f000001, R122 ;  /* 0x7f0000014d4d7827 */ /* 0x000fe200078e007a */
[----:B------:R-:W-:-:S03]  /*1fb00*/  @P0 IADD3 R115, PT, PT, R115, -0x7f000001, RZ ;  /* 0x80ffffff73730810 */ /* 0x000fc60007ffe0ff */
[----:B------:R-:W-:Y:S02]  /*1fb10*/  IMAD.HI.U32 R122, R117, 0x7f000001, R66 ;  /* 0x7f000001757a7827 */ /* 0x000fe400078e0042 */
        /* <DEDUP_REMOVED lines=12> */
[----:B------:R-:W-:Y:S01]  /*1fbe0*/  IADD3 R115, PT, PT, R115, R66, RZ ;  /* 0x0000004273737210 */ /* 0x000fe20007ffe0ff */
[----:B------:R-:W-:-:S04]  /*1fbf0*/  IMAD.WIDE.U32 R66, R63, R99, RZ ;  /* 0x000000633f427225 */ /* 0x000fc800078e00ff */
        /* <DEDUP_REMOVED lines=11> */
[----:B------:R-:W-:Y:S01]  /*1fcb0*/  IMAD R63, R66, 0x7effffff, RZ ;  /* 0x7effffff423f7824 */ /* 0x000fe200078e02ff */
[----:B------:R-:W-:Y:S01]  /*1fcc0*/  ISETP.GE.U32.AND P0, PT, R115, 0x7f000001, PT ;  /* 0x7f0000017300780c */ /* 0x000fe20003f06070 */
[----:B------:R-:W-:Y:S02]  /*1fcd0*/  ISETP.GE.U32.AND P2, PT, R62, 0x7f000001, PT ;  /* 0x7f0000013e00780c */ /* 0x000fe40003f46070 */
[----:B------:R-:W-:Y:S01]  /*1fce0*/  IMAD.HI.U32 R63, R63, 0x7f000001, R66 ;  /* 0x7f0000013f3f7827 */ /* 0x000fe200078e0042 */
[----:B------:R-:W-:-:S03]  /*1fcf0*/  ISETP.GE.U32.AND P1, PT, R117, 0x7f000001, PT ;  /* 0x7f0000017500780c */ /* 0x000fc60003f26070 */
[----:B------:R-:W-:-:S04]  /*1fd00*/  IMAD.WIDE.U32 R66, R116, R61, RZ ;  /* 0x0000003d74427225 */ /* 0x000fc800078e00ff */
[----:B------:R-:W-:-:S04]  /*1fd10*/  IMAD R123, R66, 0x7effffff, RZ ;  /* 0x7effffff427b7824 */ /* 0x000fc800078e02ff */
[----:B------:R-:W-:Y:S01]  /*1fd20*/  IMAD.HI.U32 R118, R123, 0x7f000001, R66 ;  /* 0x7f0000017b767827 */ /* 0x000fe200078e0042 */
[----:B------:R-:W-:Y:S02]  /*1fd30*/  @P0 IADD3 R115, PT, PT, R115, -0x7f000001, RZ ;  /* 0x80ffffff73730810 */ /* 0x000fe40007ffe0ff */
[----:B------:R-:W-:Y:S02]  /*1fd40*/  @P2 IADD3 R62, PT, PT, R62, -0x7f000001, RZ ;  /* 0x80ffffff3e3e2810 */ /* 0x000fe40007ffe0ff */
[----:B------:R-:W-:Y:S01]  /*1fd50*/  ISETP.GE.U32.AND P0, PT, R118, 0x7f000001, PT ;  /* 0x7f0000017600780c */ /* 0x000fe20003f06070 */
[----:B------:R-:W-:Y:S02]  /*1fd60*/  @P1 IADD3 R117, PT, PT, R117, -0x7f000001, RZ ;  /* 0x80ffffff75751810 */ /* 0x000fe40007ffe0ff */
[----:B------:R-:W-:Y:S02]  /*1fd70*/  IMAD.WIDE.U32 R66, R62, R99, RZ ;  /* 0x000000633e427225 */ /* 0x000fe400078e00ff */
[----:B------:R-:W-:-:S02]  /*1fd80*/  IADD3 R115, PT, PT, R115, R117, RZ ;  /* 0x0000007573737210 */ /* 0x000fc40007ffe0ff */
[----:B------:R-:W-:-:S04]  /*1fd90*/  IMAD R117, R66, 0x7effffff, RZ ;  /* 0x7effffff42757824 */ /* 0x000fc800078e02ff */
[----:B------:R-:W-:Y:S02]  /*1fda0*/  IMAD.HI.U32 R67, R117, 0x7f000001, R66 ;  /* 0x7f00000175437827 */ /* 0x000fe400078e0042 */
[----:B------:R-:W-:-:S03]  /*1fdb0*/  @P0 IADD3 R118, PT, PT, R118, -0x7f000001, RZ ;  /* 0x80ffffff76760810 */ /* 0x000fc60007ffe0ff */
[----:B------:R-:W-:Y:S02]  /*1fdc0*/  ISETP.GE.U32.AND P1, PT, R67, 0x7f000001, PT ;  /* 0x7f0000014300780c */ /* 0x000fe40003f26070 */
[----:B------:R-:W-:-:S11]  /*1fdd0*/  ISETP.GE.U32.AND P0, PT, R118, 0x7f000001, PT ;  /* 0x7f0000017600780c */ /* 0x000fd60003f06070 */
[----:B------:R-:W-:Y:S01]  /*1fde0*/  @P1 IADD3 R67, PT, PT, R67, -0x7f000001, RZ ;  /* 0x80ffffff43431810 */ /* 0x000fe20007ffe0ff */
[----:B------:R-:W-:Y:S01]  /*1fdf0*/  ISETP.GE.U32.AND P1, PT, R111, 0x7f000001, PT ;  /* 0x7f0000016f00780c */ /* 0x000fe20003f26070 */
[----:B------:R-:W-:Y:S01]  /*1fe00*/  @P0 IADD3 R118, PT, PT, R118, -0x7f000001, RZ ;  /* 0x80ffffff76760810 */ /* 0x000fe20007ffe0ff */
[----:B------:R-:W-:-:S03]  /*1fe10*/  ISETP.GE.U32.AND P0, PT, R114, 0x7f000001, PT ;  /* 0x7f0000017200780c */ /* 0x000fc60003f06070 */
[----:B------:R-:W-:Y:S01]  /*1fe20*/  IADD3 R118, PT, PT, R118, R67, RZ ;  /* 0x0000004376767210 */ /* 0x000fe20007ffe0ff */
[----:B------:R-:W-:-:S04]  /*1fe30*/  IMAD.WIDE.U32 R66, R116, R99, RZ ;  /* 0x0000006374427225 */ /* 0x000fc800078e00ff */
[----:B------:R-:W-:-:S03]  /*1fe40*/  IMAD R117, R66, 0x7effffff, RZ ;  /* 0x7effffff42757824 */ /* 0x000fc600078e02ff */
[----:B------:R-:W-:Y:S01]  /*1fe50*/  @P1 IADD3 R111, PT, PT, R111, -0x7f000001, RZ ;  /* 0x80ffffff6f6f1810 */ /* 0x000fe20007ffe0ff */
[----:B------:R-:W-:Y:S01]  /*1fe60*/  ISETP.GE.U32.AND P1, PT, R113, 0x7f000001, PT ;  /* 0x7f0000017100780c */ /* 0x000fe20003f26070 */
[----:B------:R-:W-:Y:S01]  /*1fe70*/  @P0 IADD3 R114, PT, PT, R114, -0x7f000001, RZ ;  /* 0x80ffffff72720810 */ /* 0x000fe20007ffe0ff */
        /* <DEDUP_REMOVED lines=9> */
[----:B------:R-:W-:Y:S02]  /*1ff10*/  ISETP.GE.U32.AND P0, PT, R114, 0x7f000001, PT ;  /* 0x7f0000017200780c */ /* 0x000fe40003f06070 */
[----:B------:R-:W-:Y:S01]  /*1ff20*/  IADD3 R109, PT, PT, R109, R113, RZ ;  /* 0x000000716d6d7210 */ /* 0x000fe20007ffe0ff */
[----:B------:R-:W-:-:S04]  /*1ff30*/  IMAD R113, R66, 0x7effffff, RZ ;  /* 0x7effffff42717824 */ /* 0x000fc800078e02ff */
[----:B------:R-:W-:-:S04]  /*1ff40*/  IMAD.HI.U32 R113, R113, 0x7f000001, R66 ;  /* 0x7f00000171717827 */ /* 0x000fc800078e0042 */
[----:B------:R-:W-:Y:S02]  /*1ff50*/  IMAD.WIDE.U32 R66, R62, R61, RZ ;  /* 0x0000003d3e427225 */ /* 0x000fe400078e00ff */
[----:B------:R-:W-:Y:S02]  /*1ff60*/  @P0 IADD3 R114, PT, PT, R114, -0x7f000001, RZ ;  /* 0x80ffffff72720810 */ /* 0x000fe40007ffe0ff */
[----:B---3--:R-:W-:Y:S01]  /*1ff70*/  IADD3 R112, PT, PT, R112, R57, RZ ;  /* 0x0000003970707210 */ /* 0x008fe20007ffe0ff */
[----:B------:R-:W-:Y:S02]  /*1ff80*/  IMAD R57, R66, 0x7effffff, RZ ;  /* 0x7effffff42397824 */ /* 0x000fe400078e02ff */
[----:B------:R-:W-:Y:S02]  /*1ff90*/  ISETP.GE.U32.AND P0, PT, R114, 0x7f000001, PT ;  /* 0x7f0000017200780c */ /* 0x000fe40003f06070 */
[----:B------:R-:W-:-:S05]  /*1ffa0*/  IMAD.HI.U32 R57, R57, 0x7f000001, R66 ;  /* 0x7f00000139397827 */ /* 0x000fca00078e0042 */
[----:B------:R-:W-:-:S06]  /*1ffb0*/  ISETP.GE.U32.AND P1, PT, R57, 0x7f000001, PT ;  /* 0x7f0000013900780c */ /* 0x000fcc0003f26070 */
[----:B------:R-:W-:Y:S01]  /*1ffc0*/  @P0 IADD3 R114, PT, PT, R114, -0x7f000001, RZ ;  /* 0x80ffffff72720810 */ /* 0x000fe20007ffe0ff */
[----:B------:R-:W-:Y:S01]  /*1ffd0*/  ISETP.GE.U32.AND P0, PT, R113, 0x7f000001, PT ;  /* 0x7f0000017100780c */ /* 0x000fe20003f06070 */
[----:B------:R-:W-:-:S05]  /*1ffe0*/  IMAD.WIDE.U32 R66, R62, R121, RZ ;  /* 0x000000793e427225 */ /* 0x000fca00078e00ff */
[----:B------:R-:W-:-:S04]  /*1fff0*/  @P1 IADD3 R57, PT, PT, R57, -0x7f000001, RZ ;  /* 0x80ffffff39391810 */ /* 0x000fc80007ffe0ff */
[----:B------:R-:W-:Y:S01]  /*20000*/  IADD3 R114, PT, PT, R114, R57, RZ ;  /* 0x0000003972727210 */ /* 0x000fe20007ffe0ff */
[----:B------:R-:W-:Y:S02]  /*20010*/  IMAD R57, R66, 0x7effffff, RZ ;  /* 0x7effffff42397824 */ /* 0x000fe400078e02ff */
[----:B------:R-:W-:Y:S02]  /*20020*/  @P0 IADD3 R113, PT, PT, R113, -0x7f000001, RZ ;  /* 0x80ffffff71710810 */ /* 0x000fe40007ffe0ff */
[----:B------:R-:W-:Y:S01]  /*20030*/  IMAD.HI.U32 R66, R57, 0x7f000001, R66 ;  /* 0x7f00000139427827 */ /* 0x000fe200078e0042 */
[----:B------:R-:W-:Y:S02]  /*20040*/  ISETP.GE.U32.AND P0, PT, R68, 0x7f000001, PT ;  /* 0x7f0000014400780c */ /* 0x000fe40003f06070 */
[----:B------:R-:W-:Y:S02]  /*20050*/  ISETP.GE.U32.AND P1, PT, R113, 0x7f000001, PT ;  /* 0x7f0000017100780c */ /* 0x000fe40003f26070 */
[----:B------:R-:W-:-:S09]  /*20060*/  ISETP.GE.U32.AND P2, PT, R66, 0x7f000001, PT ;  /* 0x7f0000014200780c */ /* 0x000fd20003f46070 */
[----:B------:R-:W-:Y:S02]  /*20070*/  @P0 IADD3 R68, PT, PT, R68, -0x7f000001, RZ ;  /* 0x80ffffff44440810 */ /* 0x000fe40007ffe0ff */
[----:B------:R-:W-:Y:S02]  /*20080*/  @P1 IADD3 R113, PT, PT, R113, -0x7f000001, RZ ;  /* 0x80ffffff71711810 */ /* 0x000fe40007ffe0ff */
[----:B------:R-:W-:-:S04]  /*20090*/  @P2 IADD3 R66, PT, PT, R66, -0x7f000001, RZ ;  /* 0x80ffffff42422810 */ /* 0x000fc80007ffe0ff */
[----:B------:R-:W-:Y:S01]  /*200a0*/  IADD3 R113, PT, PT, R113, R66, RZ ;  /* 0x0000004271717210 */ /* 0x000fe20007ffe0ff */
[----:B------:R-:W-:Y:S01]  /*200b0*/  IMAD.WIDE.U32 R66, R68, R99, RZ ;  /* 0x0000006344427225 */ /* 0x000fe200078e00ff */
[----:B------:R-:W-:-:S03]  /*200c0*/  ISETP.GE.U32.AND P0, PT, R114, 0x7f000001, PT ;  /* 0x7f0000017200780c */ /* 0x000fc60003f06070 */
[----:B------:R-:W-:-:S04]  /*200d0*/  IMAD R57, R66, 0x7effffff, RZ ;  /* 0x7effffff42397824 */ /* 0x000fc800078e02ff */
[----:B------:R-:W-:-:S05]  /*200e0*/  IMAD.HI.U32 R57, R57, 0x7f000001, R66 ;  /* 0x7f00000139397827 */ /* 0x000fca00078e0042 */
[----:B------:R-:W-:Y:S01]  /*200f0*/  ISETP.GE.U32.AND P1, PT, R57, 0x7f000001, PT ;  /* 0x7f0000013900780c */ /* 0x000fe20003f26070 */
[----:B------:R-:W-:Y:S01]  /*20100*/  @P0 IADD3 R114, PT, PT, R114, -0x7f000001, RZ ;  /* 0x80ffffff72720810 */ /* 0x000fe20007ffe0ff */
[----:B------:R-:W-:Y:S01]  /*20110*/  ISETP.GE.U32.AND P0, PT, R115, 0x7f000001, PT ;  /* 0x7f0000017300780c */ /* 0x000fe20003f06070 */
[----:B------:R-:W-:-:S10]  /*20120*/  IMAD.WIDE.U32 R66, R68, R61, RZ ;  /* 0x0000003d44427225 */ /* 0x000fd400078e00ff */
[----:B------:R-:W-:Y:S02]  /*20130*/  @P1 IADD3 R57, PT, PT, R57, -0x7f000001, RZ ;  /* 0x80ffffff39391810 */ /* 0x000fe40007ffe0ff */
[----:B------:R-:W-:Y:S02]  /*20140*/  @P0 IADD3 R115, PT, PT, R115, -0x7f000001, RZ ;  /* 0x80ffffff73730810 */ /* 0x000fe40007ffe0ff */
[----:B------:R-:W-:Y:S01]  /*20150*/  IADD3 R114, PT, PT, R114, R57, RZ ;  /* 0x0000003972727210 */ /* 0x000fe20007ffe0ff */
[----:B------:R-:W-:-:S04]  /*20160*/  IMAD R57, R66, 0x7effffff, RZ ;  /* 0x7effffff42397824 */ /* 0x000fc800078e02ff */
[----:B------:R-:W-:-:S04]  /*20170*/  IMAD.HI.U32 R57, R57, 0x7f000001, R66 ;  /* 0x7f00000139397827 */ /* 0x000fc800078e0042 */
[----:B------:R-:W-:-:S04]  /*20180*/  IMAD.WIDE.U32 R66, R115, R99, RZ ;  /* 0x0000006373427225 */ /* 0x000fc800078e00ff */
[----:B------:R-:W-:-:S04]  /*20190*/  IMAD R99, R66, 0x7effffff, RZ ;  /* 0x7effffff42637824 */ /* 0x000fc800078e02ff */
[----:B------:R-:W-:Y:S01]  /*201a0*/  IMAD.HI.U32 R99, R99, 0x7f000001, R66 ;  /* 0x7f00000163637827 */ /* 0x000fe200078e0042 */
[----:B--2---:R-:W-:-:S03]  /*201b0*/  IADD3 R110, PT, PT, R119, R110, RZ ;  /* 0x0000006e776e7210 */ /* 0x004fc60007ffe0ff */
[----:B------:R-:W-:-:S04]  /*201c0*/  IMAD.WIDE.U32 R66, R62, R120, RZ ;  /* 0x000000783e427225 */ /* 0x000fc800078e00ff */
[----:B------:R-:W-:-:S04]  /*201d0*/  IMAD R119, R66, 0x7effffff, RZ ;  /* 0x7effffff42777824 */ /* 0x000fc800078e02ff */
[----:B------:R-:W-:-:S05]  /*201e0*/  IMAD.HI.U32 R119, R119, 0x7f000001, R66 ;  /* 0x7f00000177777827 */ /* 0x000fca00078e0042 */
[----:B------:R-:W-:Y:S01]  /*201f0*/  ISETP.GE.U32.AND P1, PT, R119, 0x7f000001, PT ;  /* 0x7f0000017700780c */ /* 0x000fe20003f26070 */
[----:B------:R-:W-:-:S12]  /*20200*/  ISETP.GE.U32.AND P0, PT, R117, 0x7f000001, PT ;  /* 0x7f0000017500780c */ /* 0x000fd80003f06070 */
[----:B------:R-:W-:-:S05]  /*20210*/  @P1 IADD3 R119, PT, PT, R119, -0x7f000001, RZ ;  /* 0x80ffffff77771810 */ /* 0x000fca0007ffe0ff */
[----:B------:R-:W-:-:S04]  /*20220*/  IMAD.WIDE.U32 R66, R119, 0x5fffffa, RZ ;  /* 0x05fffffa77427825 */ /* 0x000fc800078e00ff */
[----:B------:R-:W-:Y:S01]  /*20230*/  IMAD R119, R119, 0x6, RZ ;  /* 0x0000000677777824 */ /* 0x000fe200078e02ff */
[----:B------:R-:W-:-:S03]  /*20240*/  @P0 IADD3 R117, PT, PT, R117, -0x7f000001, RZ ;  /* 0x80ffffff75750810 */ /* 0x000fc60007ffe0ff */
[----:B------:R-:W-:Y:S02]  /*20250*/  IMAD.HI.U32 R66, R119, 0x7f000001, R66 ;  /* 0x7f00000177427827 */ /* 0x000fe400078e0042 */
        /* <DEDUP_REMOVED lines=45> */
[----:B------:R-:W-:-:S07]  /*20530*/  ISETP.GE.U32.AND P1, PT, R119, 0x7f000001, PT ;  /* 0x7f0000017700780c */ /* 0x000fce0003f26070 */
[----:B------:R-:W-:Y:S01]  /*20540*/  @P0 IADD3 R123, PT, PT, R123, -0x7f000001, RZ ;  /* 0x80ffffff7b7b0810 */ /* 0x000fe20007ffe0ff */
[----:B------:R-:W-:-:S04]  /*20550*/  ISETP.GE.U32.AND P0, PT, R118, 0x7f000001, PT ;  /* 0x7f0000017600780c */ /* 0x000fc80003f06070 */
[----:B------:R-:W-:-:S04]  /*20560*/  IMAD.WIDE.U32 R66, R123, 0x5fffffa, RZ ;  /* 0x05fffffa7b427825 */ /* 0x000fc800078e00ff */
[----:B------:R-:W-:Y:S01]  /*20570*/  IMAD R123, R123, 0x6, RZ ;  /* 0x000000067b7b7824 */ /* 0x000fe200078e02ff */
[----:B------:R-:W-:Y:S01]  /*20580*/  @P1 IADD3 R119, PT, PT, R119, -0x7f000001, RZ ;  /* 0x80ffffff77771810 */ /* 0x000fe20007ffe0ff */
[----:B------:R-:W-:Y:S02]  /*20590*/  ISETP.GE.U32.AND P1, PT, R61, 0x7f000001, PT ;  /* 0x7f0000013d00780c */ /* 0x000fe40003f26070 */
[----:B------:R-:W-:-:S04]  /*205a0*/  IMAD.HI.U32 R120, R123, 0x7f000001, R66 ;  /* 0x7f0000017b787827 */ /* 0x000fc800078e0042 */
[----:B------:R-:W-:Y:S01]  /*205b0*/  IMAD.WIDE.U32 R66, R62, R59, RZ ;  /* 0x0000003b3e427225 */ /* 0x000fe200078e00ff */
[----:B------:R-:W-:Y:S02]  /*205c0*/  IADD3 R117, PT, PT, R117, R122, RZ ;  /* 0x0000007a75757210 */ /* 0x000fe40007ffe0ff */
[----:B------:R-:W-:Y:S01]  /*205d0*/  @P0 IADD3 R118, PT, PT, R118, -0x7f000001, RZ ;  /* 0x80ffffff76760810 */ /* 0x000fe20007ffe0ff */
[----:B------:R-:W-:Y:S02]  /*205e0*/  IMAD R123, R66, 0x7effffff, RZ ;  /* 0x7effffff427b7824 */ /* 0x000fe400078e02ff */
[----:B------:R-:W-:Y:S01]  /*205f0*/  ISETP.GE.U32.AND P0, PT, R117, 0x7f000001, PT ;  /* 0x7f0000017500780c */ /* 0x000fe20003f06070 */
[----:B------:R-:W-:Y:S01]  /*20600*/  IADD3 R118, PT, PT, R118, R119, RZ ;  /* 0x0000007776767210 */ /* 0x000fe20007ffe0ff */
[----:B------:R-:W-:-:S04]  /*20610*/  IMAD.HI.U32 R62, R123, 0x7f000001, R66 ;  /* 0x7f0000017b3e7827 */ /* 0x000fc800078e0042 */
[----:B------:R-:W-:Y:S01]  /*20620*/  IMAD.WIDE.U32 R66, R68, R59, RZ ;  /* 0x0000003b44427225 */ /* 0x000fe200078e00ff */
[----:B------:R-:W-:Y:S01]  /*20630*/  @P1 IADD3 R61, PT, PT, R61, -0x7f000001, RZ ;  /* 0x80ffffff3d3d1810 */ /* 0x000fe20007ffe0ff */
[----:B------:R-:W-:Y:S01]  /*20640*/  ISETP.GE.U32.AND P3, PT, R121, 0x7f000001, PT ;  /* 0x7f0000017900780c */ /* 0x000fe20003f66070 */
[----:B------:R-:W-:Y:S01]  /*20650*/  ISETP.GE.U32.AND P1, PT, R118, 0x7f000001, PT ;  /* 0x7f0000017600780c */ /* 0x000fe20003f26070 */
[----:B------:R-:W-:-:S04]  /*20660*/  IMAD R123, R66, 0x7effffff, RZ ;  /* 0x7effffff427b7824 */ /* 0x000fc800078e02ff */
[----:B------:R-:W-:-:S04]  /*20670*/  IMAD.HI.U32 R68, R123, 0x7f000001, R66 ;  /* 0x7f0000017b447827 */ /* 0x000fc800078e0042 */
[----:B------:R-:W-:Y:S01]  /*20680*/  IMAD.WIDE.U32 R66, R115, R59, RZ ;  /* 0x0000003b73427225 */ /* 0x000fe200078e00ff */
[----:B------:R-:W-:Y:S01]  /*20690*/  @P0 IADD3 R117, PT, PT, R117, -0x7f000001, RZ ;  /* 0x80ffffff75750810 */ /* 0x000fe20007ffe0ff */
[----:B------:R-:W-:Y:S02]  /*206a0*/  ISETP.GE.U32.AND P0, PT, R114, 0x7f000001, PT ;  /* 0x7f0000017200780c */ /* 0x000fe40003f06070 */
[----:B------:R-:W-:Y:S01]  /*206b0*/  IMAD R115, R66, 0x7effffff, RZ ;  /* 0x7effffff42737824 */ /* 0x000fe200078e02ff */
[----:B------:R-:W-:Y:S02]  /*206c0*/  @P3 IADD3 R121, PT, PT, R121, -0x7f000001, RZ ;  /* 0x80ffffff79793810 */ /* 0x000fe40007ffe0ff */
[----:B------:R-:W-:Y:S01]  /*206d0*/  @P1 IADD3 R118, PT, PT, R118, -0x7f000001, RZ ;  /* 0x80ffffff76761810 */ /* 0x000fe20007ffe0ff */
[----:B------:R-:W-:Y:S01]  /*206e0*/  IMAD.HI.U32 R115, R115, 0x7f000001, R66 ;  /* 0x7f00000173737827 */ /* 0x000fe200078e0042 */
[----:B------:R-:W-:Y:S01]  /*206f0*/  IADD3 R66, PT, PT, R117, R61, RZ ;  /* 0x0000003d75427210 */ /* 0x000fe20007ffe0ff */
[----:B------:R-:W-:Y:S01]  /*20700*/  ISETP.GE.U32.AND P4, PT, R120, 0x7f000001, PT ;  /* 0x7f0000017800780c */ /* 0x000fe20003f86070 */
[----:B------:R-:W-:-:S03]  /*20710*/  IADD3 R118, PT, PT, R118, R121, RZ ;  /* 0x0000007976767210 */ /* 0x000fc60007ffe0ff */
[----:B------:R-:W-:Y:S01]  /*20720*/  ISETP.GE.U32.AND P2, PT, R66, 0x7f000001, PT ;  /* 0x7f0000014200780c */ /* 0x000fe20003f46070 */
[----:B------:R-:W-:Y:S01]  /*20730*/  @P0 IADD3 R114, PT, PT, R114, -0x7f000001, RZ ;  /* 0x80ffffff72720810 */ /* 0x000fe20007ffe0ff */
[----:B------:R-:W-:Y:S01]  /*20740*/  ISETP.GE.U32.AND P0, PT, R118, 0x7f000001, PT ;  /* 0x7f0000017600780c */ /* 0x000fe20003f06070 */
[----:B------:R-:W-:-:S06]  /*20750*/  ISETP.GE.U32.AND P3, PT, R113, 0x7f000001, PT ;  /* 0x7f0000017100780c */ /* 0x000fcc0003f66070 */
[----:B------:R-:W-:-:S04]  /*20760*/  @P4 IADD3 R120, PT, PT, R120, -0x7f000001, RZ ;  /* 0x80ffffff78784810 */ /* 0x000fc80007ffe0ff */
[----:B------:R-:W-:Y:S02]  /*20770*/  @P2 IADD3 R66, PT, PT, R66, -0x7f000001, RZ ;  /* 0x80ffffff42422810 */ /* 0x000fe40007ffe0ff */
[----:B------:R-:W-:Y:S01]  /*20780*/  IADD3 R114, PT, PT, R114, R120, RZ ;  /* 0x0000007872727210 */ /* 0x000fe20007ffe0ff */
[----:B------:R-:W-:Y:S01]  /*20790*/  ISETP.GE.U32.AND P2, PT, R70, 0x7f000001, PT ;  /* 0x7f0000014600780c */ /* 0x000fe20003f46070 */
[----:B------:R-:W-:Y:S01]  /*207a0*/  @P0 IADD3 R118, PT, PT, R118, -0x7f000001, RZ ;  /* 0x80ffffff76760810 */ /* 0x000fe20007ffe0ff */
[----:B------:R-:W-:Y:S01]  /*207b0*/  ISETP.GE.U32.AND P5, PT, R57, 0x7f000001, PT ;  /* 0x7f0000013900780c */ /* 0x000fe20003fa6070 */
[----:B------:R-:W-:Y:S01]  /*207c0*/  ISETP.GE.U32.AND P1, PT, R112, 0x7f000001, PT ;  /* 0x7f0000017000780c */ /* 0x000fe20003f26070 */
[----:B------:R-:W-:Y:S01]  /*207d0*/  ISETP.GE.U32.AND P0, PT, R114, 0x7f000001, PT ;  /* 0x7f0000017200780c */ /* 0x000fe20003f06070 */
[----:B------:R-:W-:Y:S01]  /*207e0*/  IMAD.WIDE.U32 R116, R116, R59, RZ ;  /* 0x0000003b74747225 */ /* 0x000fe200078e00ff */
[----:B------:R-:W-:Y:S01]  /*207f0*/  @P3 IADD3 R113, PT, PT, R113, -0x7f000001, RZ ;  /* 0x80ffffff71713810 */ /* 0x000fe20007ffe0ff */
[----:B------:R-:W-:-:S02]  /*20800*/  ISETP.GE.U32.AND P3, PT, R111, 0x7f000001, PT ;  /* 0x7f0000016f00780c */ /* 0x000fc40003f66070 */
[----:B------:R-:W-:Y:S02]  /*20810*/  IMAD R59, R116, 0x7effffff, RZ ;  /* 0x7effffff743b7824 */ /* 0x000fe400078e02ff */
[----:B------:R-:W-:Y:S02]  /*20820*/  IMAD.WIDE.U32 R66, R66, R93, RZ ;  /* 0x0000005d42427225 */ /* 0x000fe400078e00ff */
[----:B------:R-:W-:Y:S01]  /*20830*/  @P2 IADD3 R70, PT, PT, R70, -0x7f000001, RZ ;  /* 0x80ffffff46462810 */ /* 0x000fe20007ffe0ff */
[----:B------:R-:W-:Y:S01]  /*20840*/  ISETP.GE.U32.AND P2, PT, R110, 0x7f000001, PT ;  /* 0x7f0000016e00780c */ /* 0x000fe20003f46070 */
[----:B------:R-:W-:Y:S01]  /*20850*/  IMAD.HI.U32 R116, R59, 0x7f000001, R116 ;  /* 0x7f0000013b747827 */ /* 0x000fe200078e0074 */
[----:B------:R-:W-:Y:S02]  /*20860*/  @P5 IADD3 R57, PT, PT, R57, -0x7f000001, RZ ;  /* 0x80ffffff39395810 */ /* 0x000fe40007ffe0ff */
[----:B------:R-:W-:Y:S01]  /*20870*/  @P0 IADD3 R114, PT, PT, R114, -0x7f000001, RZ ;  /* 0x80ffffff72720810 */ /* 0x000fe20007ffe0ff */
[----:B------:R-:W-:Y:S01]  /*20880*/  IMAD R59, R66, 0x7effffff, RZ ;  /* 0x7effffff423b7824 */ /* 0x000fe200078e02ff */
[----:B------:R-:W-:Y:S01]  /*20890*/  @P1 IADD3 R112, PT, PT, R112, -0x7f000001, RZ ;  /* 0x80ffffff70701810 */ /* 0x000fe20007ffe0ff */
[----:B------:R-:W-:Y:S01]  /*208a0*/  ISETP.GE.U32.AND P0, PT, R107, 0x7f000001, PT ;  /* 0x7f0000016b00780c */ /* 0x000fe20003f06070 */
[----:B------:R-:W-:Y:S01]  /*208b0*/  ISETP.GE.U32.AND P4, PT, R104, 0x7f000001, PT ;  /* 0x7f0000016800780c */ /* 0x000fe20003f86070 */
[----:B------:R-:W-:Y:S01]  /*208c0*/  IMAD.HI.U32 R59, R59, 0x7f000001, R66 ;  /* 0x7f0000013b3b7827 */ /* 0x000fe200078e0042 */
[----:B------:R-:W-:-:S03]  /*208d0*/  ISETP.GE.U32.AND P1, PT, R109, 0x7f000001, PT ;  /* 0x7f0000016d00780c */ /* 0x000fc60003f26070 */
[----:B------:R-:W-:Y:S01]  /*208e0*/  IMAD.WIDE.U32 R66, R118, R93, RZ ;  /* 0x0000005d76427225 */ /* 0x000fe200078e00ff */
[----:B------:R-:W-:Y:S02]  /*208f0*/  IADD3 R118, PT, PT, R113, R57, RZ ;  /* 0x0000003971767210 */ /* 0x000fe40007ffe0ff */
[----:B------:R-:W-:Y:S01]  /*20900*/  IADD3 R57, PT, PT, R112, R70, RZ ;  /* 0x0000004670397210 */ /* 0x000fe20007ffe0ff */
[----:B------:R-:W-:Y:S01]  /*20910*/  ISETP.GE.U32.AND P6, PT, R108, 0x7f000001, PT ;  /* 0x7f0000016c00780c */ /* 0x000fe20003fc6070 */
[----:B------:R-:W-:Y:S01]  /*20920*/  @P3 IADD3 R111, PT, PT, R111, -0x7f000001, RZ ;  /* 0x80ffffff6f6f3810 */ /* 0x000fe20007ffe0ff */
[----:B------:R-:W-:Y:S01]  /*20930*/  ISETP.GE.U32.AND P3, PT, R98, 0x7f000001, PT ;  /* 0x7f0000016200780c */ /* 0x000fe20003f66070 */
[----:B------:R-:W-:Y:S01]  /*20940*/  @P2 IADD3 R110, PT, PT, R110, -0x7f000001, RZ ;  /* 0x80ffffff6e6e2810 */ /* 0x000fe20007ffe0ff */
[----:B------:R-:W-:Y:S01]  /*20950*/  ISETP.GE.U32.AND P2, PT, R57, 0x7f000001, PT ;  /* 0x7f0000013900780c */ /* 0x000fe20003f46070 */
[----:B------:R-:W-:Y:S02]  /*20960*/  @P0 IADD3 R107, PT, PT, R107, -0x7f000001, RZ ;  /* 0x80ffffff6b6b0810 */ /* 0x000fe40007ffe0ff */
[----:B------:R-:W-:Y:S01]  /*20970*/  @P4 IADD3 R104, PT, PT, R104, -0x7f000001, RZ ;  /* 0x80ffffff68684810 */ /* 0x000fe20007ffe0ff */
[----:B------:R-:W-:Y:S01]  /*20980*/  ISETP.GE.U32.AND P0, PT, R103, 0x7f000001, PT ;  /* 0x7f0000016700780c */ /* 0x000fe20003f06070 */
[----:B------:R-:W-:Y:S01]  /*20990*/  ISETP.GE.U32.AND P4, PT, R97, 0x7f000001, PT ;  /* 0x7f0000016100780c */ /* 0x000fe20003f86070 */
[----:B------:R-:W-:Y:S01]  /*209a0*/  @P1 IADD3 R109, PT, PT, R109, -0x7f000001, RZ ;  /* 0x80ffffff6d6d1810 */ /* 0x000fe20007ffe0ff */
[----:B------:R-:W-:Y:S01]  /*209b0*/  ISETP.GE.U32.AND P5, PT, R106, 0x7f000001, PT ;  /* 0x7f0000016a00780c */ /* 0x000fe20003fa6070 */
[----:B------:R-:W-:Y:S01]  /*209c0*/  IADD3 R110, PT, PT, R110, R107, RZ ;  /* 0x0000006b6e6e7210 */ /* 0x000fe20007ffe0ff */
[----:B------:R-:W-:Y:S01]  /*209d0*/  ISETP.GE.U32.AND P1, PT, R118, 0x7f000001, PT ;  /* 0x7f0000017600780c */ /* 0x000fe20003f26070 */
[----:B------:R-:W-:-:S02]  /*209e0*/  @P6 IADD3 R108, PT, PT, R108, -0x7f000001, RZ ;  /* 0x80ffffff6c6c6810 */ /* 0x000fc40007ffe0ff */
[----:B------:R-:W-:Y:S01]  /*209f0*/  @P3 IADD3 R98, PT, PT, R98, -0x7f000001, RZ ;  /* 0x80ffffff62623810 */ /* 0x000fe20007ffe0ff */
[----:B------:R-:W-:Y:S01]  /*20a00*/  ISETP.GE.U32.AND P3, PT, R20, 0x7f000001, PT ;  /* 0x7f0000011400780c */ /* 0x000fe20003f66070 */
[----:B------:R-:W-:Y:S02]  /*20a10*/  @P2 IADD3 R57, PT, PT, R57, -0x7f000001, RZ ;  /* 0x80ffffff39392810 */ /* 0x000fe40007ffe0ff */
[----:B------:R-:W-:Y:S01]  /*20a20*/  IADD3 R108, PT, PT, R111, R108, RZ ;  /* 0x0000006c6f6c7210 */ /* 0x000fe20007ffe0ff */
[----:B------:R-:W-:Y:S01]  /*20a30*/  ISETP.GE.U32.AND P6, PT, R110, 0x7f000001, PT ;  /* 0x7f0000016e00780c */ /* 0x000fe20003fc6070 */
[----:B------:R-:W-:Y:S01]  /*20a40*/  ISETP.GE.U32.AND P2, PT, R22, 0x7f000001, PT ;  /* 0x7f0000011600780c */ /* 0x000fe20003f46070 */
[----:B------:R-:W-:Y:S01]  /*20a50*/  IMAD R61, R66, 0x7effffff, RZ ;  /* 0x7effffff423d7824 */ /* 0x000fe200078e02ff */
[----:B------:R-:W-:Y:S02]  /*20a60*/  @P0 IADD3 R103, PT, PT, R103, -0x7f000001, RZ ;  /* 0x80ffffff67670810 */ /* 0x000fe40007ffe0ff */
[----:B------:R-:W-:Y:S01]  /*20a70*/  @P4 IADD3 R97, PT, PT, R97, -0x7f000001, RZ ;  /* 0x80ffffff61614810 */ /* 0x000fe20007ffe0ff */
[----:B------:R-:W-:Y:S01]  /*20a80*/  ISETP.GE.U32.AND P0, PT, R108, 0x7f000001, PT ;  /* 0x7f0000016c00780c */ /* 0x000fe20003f06070 */
[----:B------:R-:W-:Y:S01]  /*20a90*/  ISETP.GE.U32.AND P4, PT, R21, 0x7f000001, PT ;  /* 0x7f0000011500780c */ /* 0x000fe20003f86070 */
[----:B------:R-:W-:Y:S01]  /*20aa0*/  IMAD.HI.U32 R61, R61, 0x7f000001, R66 ;  /* 0x7f0000013d3d7827 */ /* 0x000fe200078e0042 */
[----:B------:R-:W-:-:S02]  /*20ab0*/  @P5 IADD3 R106, PT, PT, R106, -0x7f000001, RZ ;  /* 0x80ffffff6a6a5810 */ /* 0x000fc40007ffe0ff */
[----:B------:R-:W-:Y:S01]  /*20ac0*/  @P1 IADD3 R118, PT, PT, R118, -0x7f000001, RZ ;  /* 0x80ffffff76761810 */ /* 0x000fe20007ffe0ff */
[----:B------:R-:W-:Y:S01]  /*20ad0*/  IMAD.WIDE.U32 R66, R114, R93, RZ ;  /* 0x0000005d72427225 */ /* 0x000fe200078e00ff */
[----:B------:R-:W-:Y:S01]  /*20ae0*/  IADD3 R111, PT, PT, R109, R104, RZ ;  /* 0x000000686d6f7210 */ /* 0x000fe20007ffe0ff */
[----:B------:R-:W-:Y:S01]  /*20af0*/  ISETP.GE.U32.AND P5, PT, R99, 0x7f000001, PT ;  /* 0x7f0000016300780c */ /* 0x000fe20003fa6070 */
[----:B------:R-:W-:Y:S01]  /*20b00*/  ISETP.GE.U32.AND P1, PT, R102, 0x7f000001, PT ;  /* 0x7f0000016600780c */ /* 0x000fe20003f26070 */
[----:B------:R-:W-:Y:S01]  /*20b10*/  IMAD R117, R66, 0x7effffff, RZ ;  /* 0x7effffff42757824 */ /* 0x000fe200078e02ff */
[----:B------:R-:W-:Y:S02]  /*20b20*/  @P3 IADD3 R20, PT, PT, R20, -0x7f000001, RZ ;  /* 0x80ffffff14143810 */ /* 0x000fe40007ffe0ff */
[----:B------:R-:W-:Y:S02]  /*20b30*/  @P6 IADD3 R110, PT, PT, R110, -0x7f000001, RZ ;  /* 0x80ffffff6e6e6810 */ /* 0x000fe40007ffe0ff */
[----:B------:R-:W-:Y:S01]  /*20b40*/  @P2 IADD3 R22, PT, PT, R22, -0x7f000001, RZ ;  /* 0x80ffffff16162810 */ /* 0x000fe20007ffe0ff */
[----:B------:R-:W-:Y:S01]  /*20b50*/  ISETP.GE.U32.AND P6, PT, R111, 0x7f000001, PT ;  /* 0x7f0000016f00780c */ /* 0x000fe20003fc6070 */
[----:B------:R-:W-:Y:S01]  /*20b60*/  ISETP.GE.U32.AND P2, PT, R73, 0x7f000001, PT ;  /* 0x7f0000014900780c */ /* 0x000fe20003f46070 */
[----:B------:R-:W-:Y:S01]  /*20b70*/  ISETP.GE.U32.AND P3, PT, R95, 0x7f000001, PT ;  /* 0x7f0000015f00780c */ /* 0x000fe20003f66070 */
[----:B------:R-:W-:Y:S01]  /*20b80*/  IMAD.HI.U32 R114, R117, 0x7f000001, R66 ;  /* 0x7f00000175727827 */ /* 0x000fe200078e0042 */
[----:B------:R-:W-:-:S02]  /*20b90*/  @P0 IADD3 R108, PT, PT, R108, -0x7f000001, RZ ;  /* 0x80ffffff6c6c0810 */ /* 0x000fc40007ffe0ff */
[----:B------:R-:W-:Y:S01]  /*20ba0*/  @P4 IADD3 R21, PT, PT, R21, -0x7f000001, RZ ;  /* 0x80ffffff15154810 */ /* 0x000fe20007ffe0ff */
[C---:B------:R-:W-:Y:S01]  /*20bb0*/  IMAD.WIDE.U32 R66, R20.reuse, 0x5fffffa, RZ ;  /* 0x05fffffa14427825 */ /* 0x040fe200078e00ff */
[----:B------:R-:W-:Y:S02]  /*20bc0*/  IADD3 R113, PT, PT, R57, R106, RZ ;  /* 0x0000006a39717210 */ /* 0x000fe40007ffe0ff */
[----:B------:R-:W-:Y:S01]  /*20bd0*/  @P5 IADD3 R99, PT, PT, R99, -0x7f000001, RZ ;  /* 0x80ffffff63635810 */ /* 0x000fe20007ffe0ff */
[----:B------:R-:W-:Y:S01]  /*20be0*/  IMAD R109, R20, 0x6, RZ ;  /* 0x00000006146d7824 */ /* 0x000fe200078e02ff */
[----:B------:R-:W-:Y:S01]  /*20bf0*/  @P1 IADD3 R102, PT, PT, R102, -0x7f000001, RZ ;  /* 0x80ffffff66661810 */ /* 0x000fe20007ffe0ff */
[----:B------:R-:W-:Y:S01]  /*20c00*/  ISETP.GE.U32.AND P5, PT, R21, 0x7f000001, PT ;  /* 0x7f0000011500780c */ /* 0x000fe20003fa6070 */
[----:B------:R-:W-:Y:S01]  /*20c10*/  ISETP.GE.U32.AND P1, PT, R60, 0x7f000001, PT ;  /* 0x7f0000013c00780c */ /* 0x000fe20003f26070 */
[----:B------:R-:W-:Y:S01]  /*20c20*/  IMAD.HI.U32 R109, R109, 0x7f000001, R66 ;  /* 0x7f0000016d6d7827 */ /* 0x000fe200078e0042 */
[----:B------:R-:W-:Y:S01]  /*20c30*/  IADD3 R67, PT, PT, R108, R97, RZ ;  /* 0x000000616c437210 */ /* 0x000fe20007ffe0ff */
[----:B------:R-:W-:Y:S01]  /*20c40*/  ISETP.GE.U32.AND P0, PT, R113, 0x7f000001, PT ;  /* 0x7f0000017100780c */ /* 0x000fe20003f06070 */
[----:B------:R-:W2:Y:S01]  /*20c50*/  LDL R57, [R1+0x110] ;  /* 0x0001100001397983 */ /* 0x000ea20000100800 */
[----:B------:R-:W-:-:S02]  /*20c60*/  @P6 IADD3 R111, PT, PT, R111, -0x7f000001, RZ ;  /* 0x80ffffff6f6f6810 */ /* 0x000fc40007ffe0ff */
[----:B------:R-:W-:Y:S02]  /*20c70*/  @P2 IADD3 R73, PT, PT, R73, -0x7f000001, RZ ;  /* 0x80ffffff49492810 */ /* 0x000fe40007ffe0ff */
[----:B------:R-:W-:Y:S01]  /*20c80*/  @P3 IADD3 R95, PT, PT, R95, -0x7f000001, RZ ;  /* 0x80ffffff5f5f3810 */ /* 0x000fe20007ffe0ff */
[----:B------:R-:W-:Y:S01]  /*20c90*/  ISETP.GE.U32.AND P2, PT, R67, 0x7f000001, PT ;  /* 0x7f0000014300780c */ /* 0x000fe20003f46070 */
[----:B------:R-:W-:Y:S01]  /*20ca0*/  ISETP.GE.U32.AND P3, PT, R14, 0x7f000001, PT ;  /* 0x7f0000010e00780c */ /* 0x000fe20003f66070 */
[----:B------:R-:W-:Y:S01]  /*20cb0*/  IADD3 R98, PT, PT, R111, R98, RZ ;  /* 0x000000626f627210 */ /* 0x000fe20007ffe0ff */
[----:B------:R-:W-:Y:S01]  /*20cc0*/  ISETP.GE.U32.AND P6, PT, R19, 0x7f000001, PT ;  /* 0x7f0000011300780c */ /* 0x000fe20003fc6070 */
[----:B------:R-:W-:Y:S01]  /*20cd0*/  ISETP.GE.U32.AND P4, PT, R22, 0x7f000001, PT ;  /* 0x7f0000011600780c */ /* 0x000fe20003f86070 */
[----:B------:R-:W-:Y:S02]  /*20ce0*/  @P5 IADD3 R21, PT, PT, R21, -0x7f000001, RZ ;  /* 0x80ffffff15155810 */ /* 0x000fe40007ffe0ff */
[----:B------:R-:W-:Y:S01]  /*20cf0*/  @P1 IADD3 R60, PT, PT, R60, -0x7f000001, RZ ;  /* 0x80ffffff3c3c1810 */ /* 0x000fe20007ffe0ff */
[----:B------:R-:W-:Y:S01]  /*20d00*/  ISETP.GE.U32.AND P5, PT, R9, 0x7f000001, PT ;  /* 0x7f0000010900780c */ /* 0x000fe20003fa6070 */
[----:B------:R-:W-:Y:S01]  /*20d10*/  @P0 IADD3 R113, PT, PT, R113, -0x7f000001, RZ ;  /* 0x80ffffff71710810 */ /* 0x000fe20007ffe0ff */
[----:B------:R-:W-:Y:S01]  /*20d20*/  ISETP.GE.U32.AND P1, PT, R98, 0x7f000001, PT ;  /* 0x7f0000016200780c */ /* 0x000fe20003f26070 */
[----:B------:R-:W-:Y:S01]  /*20d30*/  ISETP.GE.U32.AND P0, PT, R17, 0x7f000001, PT ;  /* 0x7f0000011100780c */ /* 0x000fe20003f06070 */
[----:B------:R-:W-:Y:S01]  /*20d40*/  IMAD.WIDE.U32 R104, R105, R69, RZ ;  /* 0x0000004569687225 */ /* 0x000fe200078e00ff */
[----:B------:R-:W-:-:S02]  /*20d50*/  IADD3 R20, PT, PT, R110, R103, RZ ;  /* 0x000000676e147210 */ /* 0x000fc40007ffe0ff */
[----:B------:R-:W-:Y:S02]  /*20d60*/  @P2 IADD3 R67, PT, PT, R67, -0x7f000001, RZ ;  /* 0x80ffffff43432810 */ /* 0x000fe40007ffe0ff */
[----:B------:R-:W-:Y:S02]  /*20d70*/  @P3 IADD3 R14, PT, PT, R14, -0x7f000001, RZ ;  /* 0x80ffffff0e0e3810 */ /* 0x000fe40007ffe0ff */
[----:B------:R-:W-:Y:S01]  /*20d80*/  IADD3 R102, PT, PT, R113, R102, RZ ;  /* 0x0000006671667210 */ /* 0x000fe20007ffe0ff */
[----:B------:R-:W-:Y:S01]  /*20d90*/  ISETP.GE.U32.AND P2, PT, R18, 0x7f000001, PT ;  /* 0x7f0000011200780c */ /* 0x000fe20003f46070 */
[----:B------:R-:W-:Y:S02]  /*20da0*/  @P6 IADD3 R19, PT, PT, R19, -0x7f000001, RZ ;  /* 0x80ffffff13136810 */ /* 0x000fe40007ffe0ff */
[----:B------:R-:W-:Y:S01]  /*20db0*/  @P4 IADD3 R22, PT, PT, R22, -0x7f000001, RZ ;  /* 0x80ffffff16164810 */ /* 0x000fe20007ffe0ff */
[----:B------:R-:W-:Y:S01]  /*20dc0*/  ISETP.GE.U32.AND P6, PT, R14, 0x7f000001, PT ;  /* 0x7f0000010e00780c */ /* 0x000fe20003fc6070 */
[----:B------:R-:W-:Y:S01]  /*20dd0*/  ISETP.GE.U32.AND P4, PT, R102, 0x7f000001, PT ;  /* 0x7f0000016600780c */ /* 0x000fe20003f86070 */
[----:B------:R-:W-:Y:S01]  /*20de0*/  IMAD R107, R104, 0x7effffff, RZ ;  /* 0x7effffff686b7824 */ /* 0x000fe200078e02ff */
[----:B------:R-:W-:-:S02]  /*20df0*/  @P5 IADD3 R9, PT, PT, R9, -0x7f000001, RZ ;  /* 0x80ffffff09095810 */ /* 0x000fc40007ffe0ff */
[----:B------:R-:W-:Y:S01]  /*20e00*/  @P1 IADD3 R98, PT, PT, R98, -0x7f000001, RZ ;  /* 0x80ffffff62621810 */ /* 0x000fe20007ffe0ff */
[----:B------:R-:W-:Y:S01]  /*20e10*/  ISETP.GE.U32.AND P3, PT, R20, 0x7f000001, PT ;  /* 0x7f0000011400780c */ /* 0x000fe20003f66070 */
[----:B------:R-:W-:Y:S02]  /*20e20*/  IADD3 R70, PT, PT, R118, R99, RZ ;  /* 0x0000006376467210 */ /* 0x000fe40007ffe0ff */
[----:B------:R-:W-:Y:S01]  /*20e30*/  @P0 IADD3 R17, PT, PT, R17, -0x7f000001, RZ ;  /* 0x80ffffff11110810 */ /* 0x000fe20007ffe0ff */
[----:B------:R-:W-:Y:S01]  /*20e40*/  IMAD.HI.U32 R99, R107, 0x7f000001, R104 ;  /* 0x7f0000016b637827 */ /* 0x000fe200078e0068 */
[----:B------:R-:W-:Y:S01]  /*20e50*/  ISETP.GE.U32.AND P0, PT, R100, 0x7f000001, PT ;  /* 0x7f0000016400780c */ /* 0x000fe20003f06070 */
[----:B------:R-:W-:Y:S02]  /*20e60*/  @P2 IADD3 R18, PT, PT, R18, -0x7f000001, RZ ;  /* 0x80ffffff12122810 */ /* 0x000fe40007ffe0ff */
[----:B------:R-:W-:Y:S01]  /*20e70*/  IADD3 R9, PT, PT, R98, R9, RZ ;  /* 0x0000000962097210 */ /* 0x000fe20007ffe0ff */
[----:B------:R-:W-:Y:S01]  /*20e80*/  ISETP.GE.U32.AND P2, PT, R16, 0x7f000001, PT ;  /* 0x7f0000011000780c */ /* 0x000fe20003f46070 */
[----:B------:R-:W-:Y:S01]  /*20e90*/  ISETP.GE.U32.AND P1, PT, R99, 0x7f000001, PT ;  /* 0x7f0000016300780c */ /* 0x000fe20003f26070 */
[----:B------:R-:W-:-:S02]  /*20ea0*/  @P6 IADD3 R14, PT, PT, R14, -0x7f000001, RZ ;  /* 0x80ffffff0e0e6810 */ /* 0x000fc40007ffe0ff */
[----:B------:R-:W-:Y:S01]  /*20eb0*/  @P4 IADD3 R102, PT, PT, R102, -0x7f000001, RZ ;  /* 0x80ffffff66664810 */ /* 0x000fe20007ffe0ff */
[----:B------:R-:W-:Y:S01]  /*20ec0*/  ISETP.GE.U32.AND P6, PT, R9, 0x7f000001, PT ;  /* 0x7f0000010900780c */ /* 0x000fe20003fc6070 */
[----:B------:R-:W-:Y:S02]  /*20ed0*/  IADD3 R67, PT, PT, R67, R60, RZ ;  /* 0x0000003c43437210 */ /* 0x000fe40007ffe0ff */
[----:B------:R-:W-:Y:S02]  /*20ee0*/  @P3 IADD3 R20, PT, PT, R20, -0x7f000001, RZ ;  /* 0x80ffffff14143810 */ /* 0x000fe40007ffe0ff */
[----:B------:R-:W-:Y:S02]  /*20ef0*/  IADD3 R73, PT, PT, R22, R73, RZ ;  /* 0x0000004916497210 */ /* 0x000fe40007ffe0ff */
[----:B------:R-:W-:Y:S01]  /*20f00*/  IADD3 R19, PT, PT, R102, R19, RZ ;  /* 0x0000001366137210 */ /* 0x000fe20007ffe0ff */
[----:B------:R-:W3:Y:S01]  /*20f10*/  LDL R22, [R1+0x118] ;  /* 0x0001180001167983 */ /* 0x000ee20000100800 */
[----:B------:R-:W-:Y:S01]  /*20f20*/  ISETP.GE.U32.AND P5, PT, R67, 0x7f000001, PT ;  /* 0x7f0000014300780c */ /* 0x000fe20003fa6070 */
[----:B------:R-:W-:Y:S01]  /*20f30*/  @P0 IADD3 R100, PT, PT, R100, -0x7f000001, RZ ;  /* 0x80ffffff64640810 */ /* 0x000fe20007ffe0ff */
[----:B------:R-:W-:Y:S01]  /*20f40*/  ISETP.GE.U32.AND P0, PT, R8, 0x7f000001, PT ;  /* 0x7f0000010800780c */ /* 0x000fe20003f06070 */
[----:B------:R-:W-:-:S02]  /*20f50*/  IADD3 R97, PT, PT, R21, R95, RZ ;  /* 0x0000005f15617210 */ /* 0x000fc40007ffe0ff */
[----:B------:R-:W-:Y:S02]  /*20f60*/  IADD3 R98, PT, PT, R20, R17, RZ ;  /* 0x0000001114627210 */ /* 0x000fe40007ffe0ff */
[----:B------:R-:W-:Y:S01]  /*20f70*/  @P2 IADD3 R16, PT, PT, R16, -0x7f000001, RZ ;  /* 0x80ffffff10102810 */ /* 0x000fe20007ffe0ff */
[----:B------:R-:W-:Y:S01]  /*20f80*/  ISETP.GE.U32.AND P2, PT, R19, 0x7f000001, PT ;  /* 0x7f0000011300780c */ /* 0x000fe20003f46070 */
[----:B----4-:R-:W-:Y:S01]  /*20f90*/  IMAD.WIDE.U32 R20, R94, R69, RZ ;  /* 0x000000455e147225 */ /* 0x010fe200078e00ff */
[----:B------:R-:W-:Y:S01]  /*20fa0*/  ISETP.GE.U32.AND P3, PT, R18, 0x7f000001, PT ;  /* 0x7f0000011200780c */ /* 0x000fe20003f66070 */
[----:B------:R-:W-:Y:S02]  /*20fb0*/  @P1 IADD3 R99, PT, PT, R99, -0x7f000001, RZ ;  /* 0x80ffffff63631810 */ /* 0x000fe40007ffe0ff */
[----:B------:R-:W-:Y:S01]  /*20fc0*/  @P6 IADD3 R9, PT, PT, R9, -0x7f000001, RZ ;  /* 0x80ffffff09096810 */ /* 0x000fe20007ffe0ff */
[----:B------:R-:W-:Y:S01]  /*20fd0*/  IMAD R17, R20, 0x7effffff, RZ ;  /* 0x7effffff14117824 */ /* 0x000fe200078e02ff */
[----:B------:R-:W-:Y:S01]  /*20fe0*/  ISETP.GE.U32.AND P1, PT, R101, 0x7f000001, PT ;  /* 0x7f0000016500780c */ /* 0x000fe20003f26070 */
[----:B------:R-:W4:Y:S01]  /*20ff0*/  LDL R66, [R1+0x114] ;  /* 0x0001140001427983 */ /* 0x000f220000100800 */
[----:B------:R-:W-:Y:S01]  /*21000*/  IADD3 R99, PT, PT, R14, R99, RZ ;  /* 0x000000630e637210 */ /* 0x000fe20007ffe0ff */
[----:B------:R-:W-:Y:S01]  /*21010*/  IMAD.HI.U32 R21, R17, 0x7f000001, R20 ;  /* 0x7f00000111157827 */ /* 0x000fe200078e0014 */
[----:B------:R-:W-:-:S02]  /*21020*/  IADD3 R14, PT, PT, R9, R16, RZ ;  /* 0x00000010090e7210 */ /* 0x000fc40007ffe0ff */
[----:B------:R-:W-:Y:S01]  /*21030*/  @P5 IADD3 R67, PT, PT, R67, -0x7f000001, RZ ;  /* 0x80ffffff43435810 */ /* 0x000fe20007ffe0ff */
[----:B------:R-:W-:Y:S01]  /*21040*/  ISETP.GE.U32.AND P4, PT, R109, 0x7f000001, PT ;  /* 0x7f0000016d00780c */ /* 0x000fe20003f86070 */
[----:B------:R-:W-:Y:S01]  /*21050*/  IMAD.WIDE.U32 R16, R94, R88, RZ ;  /* 0x000000585e107225 */ /* 0x000fe200078e00ff */
[----:B------:R-:W-:Y:S01]  /*21060*/  @P0 IADD3 R8, PT, PT, R8, -0x7f000001, RZ ;  /* 0x80ffffff08080810 */ /* 0x000fe20007ffe0ff */
[----:B------:R-:W-:Y:S01]  /*21070*/  ISETP.GE.U32.AND P0, PT, R15, 0x7f000001, PT ;  /* 0x7f0000010f00780c */ /* 0x000fe20003f06070 */
[----:B------:R-:W-:Y:S01]  /*21080*/  @P2 IADD3 R19, PT, PT, R19, -0x7f000001, RZ ;  /* 0x80ffffff13132810 */ /* 0x000fe20007ffe0ff */
[----:B------:R-:W-:Y:S01]  /*21090*/  IMAD R9, R16, 0x7effffff, RZ ;  /* 0x7effffff10097824 */ /* 0x000fe200078e02ff */
[----:B------:R-:W-:Y:S02]  /*210a0*/  @P3 IADD3 R18, PT, PT, R18, -0x7f000001, RZ ;  /* 0x80ffffff12123810 */ /* 0x000fe40007ffe0ff */
[----:B------:R-:W-:Y:S01]  /*210b0*/  IADD3 R67, PT, PT, R67, R100, RZ ;  /* 0x0000006443437210 */ /* 0x000fe20007ffe0ff */
[----:B------:R-:W-:Y:S01]  /*210c0*/  ISETP.GE.U32.AND P3, PT, R98, 0x7f000001, PT ;  /* 0x7f0000016200780c */ /* 0x000fe20003f66070 */
[----:B------:R-:W-:Y:S01]  /*210d0*/  IMAD.HI.U32 R20, R9, 0x7f000001, R16 ;  /* 0x7f00000109147827 */ /* 0x000fe200078e0010 */
[----:B------:R-:W-:-:S02]  /*210e0*/  IADD3 R16, PT, PT, R19, R8, RZ ;  /* 0x0000000813107210 */ /* 0x000fc40007ffe0ff */
[----:B------:R-:W-:Y:S01]  /*210f0*/  @P1 IADD3 R101, PT, PT, R101, -0x7f000001, RZ ;  /* 0x80ffffff65651810 */ /* 0x000fe20007ffe0ff */
[----:B------:R-:W-:Y:S01]  /*21100*/  ISETP.GE.U32.AND P5, PT, R67, 0x7f000001, PT ;  /* 0x7f0000014300780c */ /* 0x000fe20003fa6070 */
[----:B------:R-:W-:Y:S01]  /*21110*/  IMAD.WIDE.U32 R8, R94, R90, RZ ;  /* 0x0000005a5e087225 */ /* 0x000fe200078e00ff */
[----:B------:R-:W-:Y:S01]  /*21120*/  ISETP.GE.U32.AND P1, PT, R10, 0x7f000001, PT ;  /* 0x7f0000010a00780c */ /* 0x000fe20003f26070 */
[----:B------:R-:W3:Y:S02]  /*21130*/  LDL R60, [R1+0x11c] ;  /* 0x00011c00013c7983 */ /* 0x000ee40000100800 */
[----:B------:R-:W-:Y:S01]  /*21140*/  IMAD.WIDE.U32 R94, R94, R85, RZ ;  /* 0x000000555e5e7225 */ /* 0x000fe200078e00ff */
[----:B------:R-:W-:Y:S01]  /*21150*/  @P4 IADD3 R109, PT, PT, R109, -0x7f000001, RZ ;  /* 0x80ffffff6d6d4810 */ /* 0x000fe20007ffe0ff */
[----:B------:R-:W-:Y:S01]  /*21160*/  ISETP.GE.U32.AND P4, PT, R14, 0x7f000001, PT ;  /* 0x7f0000010e00780c */ /* 0x000fe20003f86070 */
[----:B------:R-:W-:Y:S01]  /*21170*/  @P0 IADD3 R15, PT, PT, R15, -0x7f000001, RZ ;  /* 0x80ffffff0f0f0810 */ /* 0x000fe20007ffe0ff */
[----:B------:R-:W-:Y:S01]  /*21180*/  IMAD R19, R94, 0x7effffff, RZ ;  /* 0x7effffff5e137824 */ /* 0x000fe200078e02ff */
[----:B------:R-:W-:Y:S01]  /*21190*/  ISETP.GE.U32.AND P0, PT, R21, 0x7f000001, PT ;  /* 0x7f0000011500780c */ /* 0x000fe20003f06070 */
[----:B------:R-:W-:-:S02]  /*211a0*/  @P3 IADD3 R98, PT, PT, R98, -0x7f000001, RZ ;  /* 0x80ffffff62623810 */ /* 0x000fc40007ffe0ff */
[----:B------:R-:W-:Y:S01]  /*211b0*/  IMAD.HI.U32 R95, R19, 0x7f000001, R94 ;  /* 0x7f000001135f7827 */ /* 0x000fe200078e005e */
[----:B------:R-:W-:Y:S02]  /*211c0*/  @P5 IADD3 R67, PT, PT, R67, -0x7f000001, RZ ;  /* 0x80ffffff43435810 */ /* 0x000fe40007ffe0ff */
[----:B------:R-:W-:Y:S02]  /*211d0*/  @P1 IADD3 R10, PT, PT, R10, -0x7f000001, RZ ;  /* 0x80ffffff0a0a1810 */ /* 0x000fe40007ffe0ff */
[----:B------:R-:W-:Y:S01]  /*211e0*/  IADD3 R98, PT, PT, R98, R101, RZ ;  /* 0x0000006562627210 */ /* 0x000fe20007ffe0ff */
[----:B------:R-:W-:Y:S01]  /*211f0*/  ISETP.GE.U32.AND P3, PT, R11, 0x7f000001, PT ;  /* 0x7f0000010b00780c */ /* 0x000fe20003f66070 */
[----:B------:R-:W-:Y:S01]  /*21200*/  ISETP.GE.U32.AND P5, PT, R95, 0x7f000001, PT ;  /* 0x7f0000015f00780c */ /* 0x000fe20003fa6070 */
[----:B------:R-:W-:Y:S01]  /*21210*/  ISETP.GE.U32.AND P1, PT, R16, 0x7f000001, PT ;  /* 0x7f0000011000780c */ /* 0x000fe20003f26070 */
[----:B------:R-:W-:Y:S01]  /*21220*/  @P4 IADD3 R14, PT, PT, R14, -0x7f000001, RZ ;  /* 0x80ffffff0e0e4810 */ /* 0x000fe20007ffe0ff */
[----:B------:R-:W-:Y:S01]  /*21230*/  ISETP.GE.U32.AND P2, PT, R13, 0x7f000001, PT ;  /* 0x7f0000010d00780c */ /* 0x000fe20003f46070 */
[----:B------:R-:W-:Y:S01]  /*21240*/  ISETP.GE.U32.AND P4, PT, R98, 0x7f000001, PT ;  /* 0x7f0000016200780c */ /* 0x000fe20003f86070 */
[----:B------:R-:W-:Y:S01]  /*21250*/  IMAD R17, R8, 0x7effffff, RZ ;  /* 0x7effffff08117824 */ /* 0x000fe200078e02ff */
[----:B------:R-:W-:-:S03]  /*21260*/  @P0 IADD3 R21, PT, PT, R21, -0x7f000001, RZ ;  /* 0x80ffffff15150810 */ /* 0x000fc60007ffe0ff */
[----:B------:R-:W-:Y:S01]  /*21270*/  IMAD.HI.U32 R94, R17, 0x7f000001, R8 ;  /* 0x7f000001115e7827 */ /* 0x000fe200078e0008 */
[----:B------:R-:W-:-:S03]  /*21280*/  IADD3 R17, PT, PT, R14, R15, RZ ;  /* 0x0000000f0e117210 */ /* 0x000fc60007ffe0ff */
[----:B------:R-:W-:Y:S01]  /*21290*/  IMAD.WIDE.U32 R8, R21, 0x5fffffa, RZ ;  /* 0x05fffffa15087825 */ /* 0x000fe200078e00ff */
[----:B------:R-:W-:Y:S02]  /*212a0*/  @P5 IADD3 R95, PT, PT, R95, -0x7f000001, RZ ;  /* 0x80ffffff5f5f5810 */ /* 0x000fe40007ffe0ff */
[----:B------:R-:W-:Y:S02]  /*212b0*/  @P3 IADD3 R11, PT, PT, R11, -0x7f000001, RZ ;  /* 0x80ffffff0b0b3810 */ /* 0x000fe40007ffe0ff */
[----:B------:R-:W-:Y:S01]  /*212c0*/  @P1 IADD3 R16, PT, PT, R16, -0x7f000001, RZ ;  /* 0x80ffffff10101810 */ /* 0x000fe20007ffe0ff */
[----:B------:R-:W-:Y:S01]  /*212d0*/  IMAD R15, R21, 0x6, RZ ;  /* 0x00000006150f7824 */ /* 0x000fe200078e02ff */
[----:B------:R-:W-:Y:S02]  /*212e0*/  @P2 IADD3 R13, PT, PT, R13, -0x7f000001, RZ ;  /* 0x80ffffff0d0d2810 */ /* 0x000fe40007ffe0ff */
[----:B------:R-:W-:Y:S01]  /*212f0*/  @P4 IADD3 R98, PT, PT, R98, -0x7f000001, RZ ;  /* 0x80ffffff62624810 */ /* 0x000fe20007ffe0ff */
[----:B------:R-:W-:Y:S01]  /*21300*/  IMAD.HI.U32 R19, R15, 0x7f000001, R8 ;  /* 0x7f0000010f137827 */ /* 0x000fe200078e0008 */
[----:B------:R-:W-:-:S02]  /*21310*/  IADD3 R15, PT, PT, R16, R11, RZ ;  /* 0x0000000b100f7210 */ /* 0x000fc40007ffe0ff */
[----:B------:R-:W-:Y:S01]  /*21320*/  IADD3 R13, PT, PT, R98, R13, RZ ;  /* 0x0000000d620d7210 */ /* 0x000fe20007ffe0ff */
[----:B------:R-:W-:Y:S01]  /*21330*/  IMAD.WIDE.U32 R8, R95, 0x5fffffa, RZ ;  /* 0x05fffffa5f087825 */ /* 0x000fe200078e00ff */
[----:B------:R-:W-:Y:S01]  /*21340*/  IADD3 R67, PT, PT, R67, R10, RZ ;  /* 0x0000000a43437210 */ /* 0x000fe20007ffe0ff */
[----:B------:R-:W-:Y:S01]  /*21350*/  ISETP.GE.U32.AND P0, PT, R96, 0x7f000001, PT ;  /* 0x7f0000016000780c */ /* 0x000fe20003f06070 */
[----:B------:R-:W-:Y:S01]  /*21360*/  ISETP.GE.U32.AND P2, PT, R92, 0x7f000001, PT ;  /* 0x7f0000015c00780c */ /* 0x000fe20003f46070 */
[----:B------:R-:W-:Y:S01]  /*21370*/  IMAD R11, R95, 0x6, RZ ;  /* 0x000000065f0b7824 */ /* 0x000fe200078e02ff */
[----:B------:R-:W-:Y:S01]  /*21380*/  ISETP.GE.U32.AND P3, PT, R17, 0x7f000001, PT ;  /* 0x7f0000011100780c */ /* 0x000fe20003f66070 */
[----:B------:R-:W-:Y:S01]  /*21390*/  ISETP.GE.U32.AND P5, PT, R58, 0x7f000001, PT ;  /* 0x7f0000013a00780c */ /* 0x000fe20003fa6070 */
[----:B------:R-:W-:Y:S01]  /*213a0*/  ISETP.GE.U32.AND P4, PT, R12, 0x7f000001, PT ;  /* 0x7f0000010c00780c */ /* 0x000fe20003f86070 */
[----:B------:R-:W-:Y:S01]  /*213b0*/  IMAD.HI.U32 R98, R11, 0x7f000001, R8 ;  /* 0x7f0000010b627827 */ /* 0x000fe200078e0008 */
[----:B------:R0:W3:Y:S04]  /*213c0*/  LDG.E R16, desc[UR14][R6.64+0x38] ;  /* 0x0000380e06107981 */ /* 0x0000e8000c1e1900 */
[----:B------:R-:W3:Y:S01]  /*213d0*/  LDL.64 R8, [R1+0x100] ;  /* 0x0001000001087983 */ /* 0x000ee20000100a00 */
[----:B------:R-:W-:Y:S01]  /*213e0*/  ISETP.GE.U32.AND P1, PT, R67, 0x7f000001, PT ;  /* 0x7f0000014300780c */ /* 0x000fe20003f26070 */
[----:B------:R-:W-:Y:S01]  /*213f0*/  @P0 IADD3 R96, PT, PT, R96, -0x7f000001, RZ ;  /* 0x80ffffff60600810 */ /* 0x000fe20007ffe0ff */
[----:B------:R-:W-:Y:S01]  /*21400*/  ISETP.GE.U32.AND P0, PT, R15, 0x7f000001, PT ;  /* 0x7f0000010f00780c */ /* 0x000fe20003f06070 */
[----:B------:R-:W-:Y:S01]  /*21410*/  @P2 IADD3 R92, PT, PT, R92, -0x7f000001, RZ ;  /* 0x80ffffff5c5c2810 */ /* 0x000fe20007ffe0ff */
[----:B------:R-:W-:-:S09]  /*21420*/  ISETP.GE.U32.AND P2, PT, R13, 0x7f000001, PT ;  /* 0x7f0000010d00780c */ /* 0x000fd20003f46070 */
[----:B------:R-:W-:Y:S01]  /*21430*/  @P1 IADD3 R67, PT, PT, R67, -0x7f000001, RZ ;  /* 0x80ffffff43431810 */ /* 0x000fe20007ffe0ff */
[----:B------:R-:W-:Y:S01]  /*21440*/  ISETP.GE.U32.AND P1, PT, R70, 0x7f000001, PT ;  /* 0x7f0000014600780c */ /* 0x000fe20003f26070 */
[----:B------:R-:W-:Y:S01]  /*21450*/  @P0 IADD3 R15, PT, PT, R15, -0x7f000001, RZ ;  /* 0x80ffffff0f0f0810 */ /* 0x000fe20007ffe0ff */
[----:B------:R-:W-:Y:S01]  /*21460*/  ISETP.GE.U32.AND P0, PT, R99, 0x7f000001, PT ;  /* 0x7f0000016300780c */ /* 0x000fe20003f06070 */
[----:B------:R-:W-:Y:S02]  /*21470*/  IADD3 R67, PT, PT, R67, R92, RZ ;  /* 0x0000005c43437210 */ /* 0x000fe40007ffe0ff */
[----:B------:R-:W-:Y:S02]  /*21480*/  @P3 IADD3 R17, PT, PT, R17, -0x7f000001, RZ ;  /* 0x80ffffff11113810 */ /* 0x000fe40007ffe0ff */
[----:B------:R-:W-:Y:S02]  /*21490*/  @P5 IADD3 R58, PT, PT, R58, -0x7f000001, RZ ;  /* 0x80ffffff3a3a5810 */ /* 0x000fe40007ffe0ff */
[----:B------:R-:W-:-:S02]  /*214a0*/  @P4 IADD3 R12, PT, PT, R12, -0x7f000001, RZ ;  /* 0x80ffffff0c0c4810 */ /* 0x000fc40007ffe0ff */
[----:B------:R-:W-:Y:S02]  /*214b0*/  @P2 IADD3 R13, PT, PT, R13, -0x7f000001, RZ ;  /* 0x80ffffff0d0d2810 */ /* 0x000fe40007ffe0ff */
[----:B------:R-:W-:Y:S01]  /*214c0*/  @P1 IADD3 R70, PT, PT, R70, -0x7f000001, RZ ;  /* 0x80ffffff46461810 */ /* 0x000fe20007ffe0ff */
[----:B------:R-:W-:Y:S01]  /*214d0*/  ISETP.GE.U32.AND P1, PT, R97, 0x7f000001, PT ;  /* 0x7f0000016100780c */ /* 0x000fe20003f26070 */
[----:B------:R-:W-:Y:S01]  /*214e0*/  ISETP.GE.U32.AND P3, PT, R91, 0x7f000001, PT ;  /* 0x7f0000015b00780c */ /* 0x000fe20003f66070 */
[----:B------:R-:W-:Y:S01]  /*214f0*/  ISETP.GE.U32.AND P4, PT, R84, 0x7f000001, PT ;  /* 0x7f0000015400780c */ /* 0x000fe20003f86070 */
[----:B------:R-:W-:Y:S01]  /*21500*/  ISETP.GE.U32.AND P6, PT, R67, 0x7f000001, PT ;  /* 0x7f0000014300780c */ /* 0x000fe20003fc6070 */
[----:B------:R-:W-:Y:S01]  /*21510*/  IADD3 R96, PT, PT, R17, R96, RZ ;  /* 0x0000006011607210 */ /* 0x000fe20007ffe0ff */
[----:B------:R-:W-:Y:S01]  /*21520*/  ISETP.GE.U32.AND P2, PT, R94, 0x7f000001, PT ;  /* 0x7f0000015e00780c */ /* 0x000fe20003f46070 */
[----:B------:R-:W-:Y:S02]  /*21530*/  IADD3 R58, PT, PT, R13, R58, RZ ;  /* 0x0000003a0d3a7210 */ /* 0x000fe40007ffe0ff */
[----:B------:R-:W-:Y:S01]  /*21540*/  @P0 IADD3 R99, PT, PT, R99, -0x7f000001, RZ ;  /* 0x80ffffff63630810 */ /* 0x000fe20007ffe0ff */
[----:B------:R-:W-:-:S02]  /*21550*/  ISETP.GE.U32.AND P5, PT, R20, 0x7f000001, PT ;  /* 0x7f0000011400780c */ /* 0x000fc40003fa6070 */
[----:B------:R-:W-:Y:S02]  /*21560*/  ISETP.GE.U32.AND P0, PT, R58, 0x7f000001, PT ;  /* 0x7f0000013a00780c */ /* 0x000fe40003f06070 */
[----:B------:R-:W-:Y:S01]  /*21570*/  @P1 IADD3 R97, PT, PT, R97, -0x7f000001, RZ ;  /* 0x80ffffff61611810 */ /* 0x000fe20007ffe0ff */
[----:B------:R-:W-:Y:S01]  /*21580*/  ISETP.GE.U32.AND P1, PT, R96, 0x7f000001, PT ;  /* 0x7f0000016000780c */ /* 0x000fe20003f26070 */
[----:B------:R-:W-:Y:S02]  /*21590*/  @P3 IADD3 R91, PT, PT, R91, -0x7f000001, RZ ;  /* 0x80ffffff5b5b3810 */ /* 0x000fe40007ffe0ff */
[----:B------:R-:W-:Y:S02]  /*215a0*/  @P4 IADD3 R84, PT, PT, R84, -0x7f000001, RZ ;  /* 0x80ffffff54544810 */ /* 0x000fe40007ffe0ff */
[----:B------:R-:W-:Y:S01]  /*215b0*/  @P6 IADD3 R67, PT, PT, R67, -0x7f000001, RZ ;  /* 0x80ffffff43436810 */ /* 0x000fe20007ffe0ff */
[----:B------:R-:W-:Y:S01]  /*215c0*/  ISETP.GE.U32.AND P3, PT, R83, 0x7f000001, PT ;  /* 0x7f0000015300780c */ /* 0x000fe20003f66070 */
[----:B------:R-:W-:Y:S01]  /*215d0*/  @P2 IADD3 R94, PT, PT, R94, -0x7f000001, RZ ;  /* 0x80ffffff5e5e2810 */ /* 0x000fe20007ffe0ff */
[----:B------:R-:W-:Y:S01]  /*215e0*/  ISETP.GE.U32.AND P2, PT, R98, 0x7f000001, PT ;  /* 0x7f0000016200780c */ /* 0x000fe20003f46070 */
[----:B------:R-:W-:-:S02]  /*215f0*/  IADD3 R84, PT, PT, R67, R84, RZ ;  /* 0x0000005443547210 */ /* 0x000fc40007ffe0ff */
[----:B------:R-:W-:Y:S02]  /*21600*/  @P5 IADD3 R20, PT, PT, R20, -0x7f000001, RZ ;  /* 0x80ffffff14145810 */ /* 0x000fe40007ffe0ff */
[----:B------:R-:W-:Y:S01]  /*21610*/  @P0 IADD3 R58, PT, PT, R58, -0x7f000001, RZ ;  /* 0x80ffffff3a3a0810 */ /* 0x000fe20007ffe0ff */
[----:B------:R-:W-:Y:S01]  /*21620*/  ISETP.GE.U32.AND P5, PT, R19, 0x7f000001, PT ;  /* 0x7f0000011300780c */ /* 0x000fe20003fa6070 */
[----:B------:R-:W-:Y:S01]  /*21630*/  @P1 IADD3 R96, PT, PT, R96, -0x7f000001, RZ ;  /* 0x80ffffff60601810 */ /* 0x000fe20007ffe0ff */
[----:B------:R-:W-:Y:S01]  /*21640*/  ISETP.GE.U32.AND P1, PT, R84, 0x7f000001, PT ;  /* 0x7f0000015400780c */ /* 0x000fe20003f26070 */
[----:B------:R-:W-:Y:S02]  /*21650*/  IADD3 R12, PT, PT, R15, R12, RZ ;  /* 0x0000000c0f0c7210 */ /* 0x000fe40007ffe0ff */
[----:B------:R-:W-:Y:S02]  /*21660*/  IADD3 R15, PT, PT, R58, R91, RZ ;  /* 0x0000005b3a0f7210 */ /* 0x000fe40007ffe0ff */
[----:B------:R-:W-:Y:S01]  /*21670*/  @P3 IADD3 R83, PT, PT, R83, -0x7f000001, RZ ;  /* 0x80ffffff53533810 */ /* 0x000fe20007ffe0ff */
[----:B------:R-:W-:Y:S01]  /*21680*/  IMAD.WIDE.U32 R10, R70, R93, RZ ;  /* 0x0000005d460a7225 */ /* 0x000fe200078e00ff */
[----:B------:R-:W-:Y:S01]  /*21690*/  @P2 IADD3 R98, PT, PT, R98, -0x7f000001, RZ ;  /* 0x80ffffff62622810 */ /* 0x000fe20007ffe0ff */
[----:B------:R-:W-:Y:S01]  /*216a0*/  ISETP.GE.U32.AND P4, PT, R73, 0x7f000001, PT ;  /* 0x7f0000014900780c */ /* 0x000fe20003f86070 */
[----:B------:R-:W-:Y:S01]  /*216b0*/  ISETP.GE.U32.AND P3, PT, R79, 0x7f000001, PT ;  /* 0x7f0000014f00780c */ /* 0x000fe20003f66070 */
[----:B------:R-:W-:Y:S01]  /*216c0*/  IMAD R13, R10, 0x7effffff, RZ ;  /* 0x7effffff0a0d7824 */ /* 0x000fe200078e02ff */
[----:B------:R-:W-:Y:S01]  /*216d0*/  IADD3 R83, PT, PT, R96, R83, RZ ;  /* 0x0000005360537210 */ /* 0x000fe20007ffe0ff */
[----:B------:R-:W-:Y:S01]  /*216e0*/  ISETP.GE.U32.AND P2, PT, R15, 0x7f000001, PT ;  /* 0x7f0000010f00780c */ /* 0x000fe20003f46070 */
[----:B0-----:R-:W-:Y:S01]  /*216f0*/  IMAD.WIDE.U32 R6, R89, R69, RZ ;  /* 0x0000004559067225 */ /* 0x001fe200078e00ff */
[----:B------:R-:W-:-:S02]  /*21700*/  @P5 IADD3 R19, PT, PT, R19, -0x7f000001, RZ ;  /* 0x80ffffff13135810 */ /* 0x000fc40007ffe0ff */
[----:B------:R-:W-:Y:S01]  /*21710*/  @P1 IADD3 R84, PT, PT, R84, -0x7f000001, RZ ;  /* 0x80ffffff54541810 */ /* 0x000fe20007ffe0ff */
[----:B------:R-:W-:Y:S01]  /*21720*/  ISETP.GE.U32.AND P5, PT, R72, 0x7f000001, PT ;  /* 0x7f0000014800780c */ /* 0x000fe20003fa6070 */
[----:B------:R-:W-:Y:S01]  /*21730*/  IMAD.HI.U32 R14, R13, 0x7f000001, R10 ;  /* 0x7f0000010d0e7827 */ /* 0x000fe200078e000a */
[----:B------:R-:W-:-:S03]  /*21740*/  ISETP.GE.U32.AND P1, PT, R83, 0x7f000001, PT ;  /* 0x7f0000015300780c */ /* 0x000fc60003f26070 */
[----:B------:R-:W-:Y:S01]  /*21750*/  IMAD R13, R6, 0x7effffff, RZ ;  /* 0x7effffff060d7824 */ /* 0x000fe200078e02ff */
[----:B------:R-:W-:Y:S01]  /*21760*/  IADD3 R18, PT, PT, R18, R109, RZ ;  /* 0x0000006d12127210 */ /* 0x000fe20007ffe0ff */
[----:B------:R-:W-:Y:S02]  /*21770*/  ISETP.GE.U32.AND P0, PT, R87, 0x7f000001, PT ;  /* 0x7f0000015700780c */ /* 0x000fe40003f06070 */
[----:B------:R-:W-:Y:S01]  /*21780*/  IMAD.HI.U32 R17, R13, 0x7f000001, R6 ;  /* 0x7f0000010d117827 */ /* 0x000fe200078e0006 */
[----:B------:R-:W-:Y:S01]  /*21790*/  @P4 IADD3 R73, PT, PT, R73, -0x7f000001, RZ ;  /* 0x80ffffff49494810 */ /* 0x000fe20007ffe0ff */
[----:B------:R-:W-:Y:S01]  /*217a0*/  ISETP.GE.U32.AND P6, PT, R18, 0x7f000001, PT ;  /* 0x7f0000011200780c */ /* 0x000fe20003fc6070 */
[----:B------:R-:W-:Y:S02]  /*217b0*/  @P3 IADD3 R79, PT, PT, R79, -0x7f000001, RZ ;  /* 0x80ffffff4f4f3810 */ /* 0x000fe40007ffe0ff */
[----:B------:R-:W-:Y:S01]  /*217c0*/  @P2 IADD3 R15, PT, PT, R15, -0x7f000001, RZ ;  /* 0x80ffffff0f0f2810 */ /* 0x000fe20007ffe0ff */
[----:B------:R-:W-:Y:S01]  /*217d0*/  ISETP.GE.U32.AND P4, PT, R86, 0x7f000001, PT ;  /* 0x7f0000015600780c */ /* 0x000fe20003f86070 */
[----:B------:R-:W-:Y:S01]  /*217e0*/  IMAD.WIDE.U32 R90, R89, R90, RZ ;  /* 0x0000005a595a7225 */ /* 0x000fe200078e00ff */
[----:B------:R-:W-:Y:S01]  /*217f0*/  ISETP.GE.U32.AND P3, PT, R12, 0x7f000001, PT ;  /* 0x7f0000010c00780c */ /* 0x000fe20003f66070 */
[----:B------:R-:W-:Y:S01]  /*21800*/  ISETP.GE.U32.AND P2, PT, R17, 0x7f000001, PT ;  /* 0x7f0000011100780c */ /* 0x000fe20003f46070 */
[----:B------:R-:W-:Y:S01]  /*21810*/  IADD3 R79, PT, PT, R84, R79, RZ ;  /* 0x0000004f544f7210 */ /* 0x000fe20007ffe0ff */
[----:B------:R-:W-:Y:S01]  /*21820*/  IMAD R11, R90, 0x7effffff, RZ ;  /* 0x7effffff5a0b7824 */ /* 0x000fe200078e02ff */
[----:B------:R-:W-:-:S02]  /*21830*/  @P5 IADD3 R72, PT, PT, R72, -0x7f000001, RZ ;  /* 0x80ffffff48485810 */ /* 0x000fc40007ffe0ff */
[----:B------:R-:W-:Y:S02]  /*21840*/  @P1 IADD3 R83, PT, PT, R83, -0x7f000001, RZ ;  /* 0x80ffffff53531810 */ /* 0x000fe40007ffe0ff */
[----:B------:R-:W-:Y:S01]  /*21850*/  @P0 IADD3 R87, PT, PT, R87, -0x7f000001, RZ ;  /* 0x80ffffff57570810 */ /* 0x000fe20007ffe0ff */
[----:B------:R-:W-:Y:S01]  /*21860*/  IMAD.HI.U32 R90, R11, 0x7f000001, R90 ;  /* 0x7f0000010b5a7827 */ /* 0x000fe200078e005a */
[----:B------:R-:W-:Y:S01]  /*21870*/  ISETP.GE.U32.AND P0, PT, R74, 0x7f000001, PT ;  /* 0x7f0000014a00780c */ /* 0x000fe20003f06070 */
[----:B------:R-:W-:Y:S01]  /*21880*/  ISETP.GE.U32.AND P1, PT, R79, 0x7f000001, PT ;  /* 0x7f0000014f00780c */ /* 0x000fe20003f26070 */
[----:B------:R-:W-:Y:S02]  /*21890*/  IADD3 R72, PT, PT, R83, R72, RZ ;  /* 0x0000004853487210 */ /* 0x000fe40007ffe0ff */
[----:B------:R-:W-:Y:S02]  /*218a0*/  @P6 IADD3 R18, PT, PT, R18, -0x7f000001, RZ ;  /* 0x80ffffff12126810 */ /* 0x000fe40007ffe0ff */
[----:B------:R-:W-:-:S02]  /*218b0*/  @P4 IADD3 R86, PT, PT, R86, -0x7f000001, RZ ;  /* 0x80ffffff56564810 */ /* 0x000fc40007ffe0ff */
[----:B------:R-:W-:Y:S01]  /*218c0*/  @P3 IADD3 R12, PT, PT, R12, -0x7f000001, RZ ;  /* 0x80ffffff0c0c3810 */ /* 0x000fe20007ffe0ff */
[----:B------:R-:W-:Y:S01]  /*218d0*/  ISETP.GE.U32.AND P6, PT, R90, 0x7f000001, PT ;  /* 0x7f0000015a00780c */ /* 0x000fe20003fc6070 */
[----:B------:R-:W-:Y:S01]  /*218e0*/  @P2 IADD3 R17, PT, PT, R17, -0x7f000001, RZ ;  /* 0x80ffffff11112810 */ /* 0x000fe20007ffe0ff */
[----:B------:R-:W-:Y:S01]  /*218f0*/  ISETP.GE.U32.AND P5, PT, R81, 0x7f000001, PT ;  /* 0x7f0000015100780c */ /* 0x000fe20003fa6070 */
[----:B------:R-:W-:Y:S01]  /*21900*/  ISETP.GE.U32.AND P2, PT, R72, 0x7f000001, PT ;  /* 0x7f0000014800780c */ /* 0x000fe20003f46070 */
[----:B------:R-:W-:Y:S02]  /*21910*/  IADD3 R87, PT, PT, R12, R87, RZ ;  /* 0x000000570c577210 */ /* 0x000fe40007ffe0ff */
[----:B------:R-:W-:Y:S01]  /*21920*/  IADD3 R21, PT, PT, R15, R86, RZ ;  /* 0x000000560f157210 */ /* 0x000fe20007ffe0ff */
[----:B------:R-:W-:Y:S01]  /*21930*/  IMAD.WIDE.U32 R6, R89, R88, RZ ;  /* 0x0000005859067225 */ /* 0x000fe200078e00ff */
[----:B------:R-:W-:Y:S02]  /*21940*/  @P0 IADD3 R74, PT, PT, R74, -0x7f000001, RZ ;  /* 0x80ffffff4a4a0810 */ /* 0x000fe40007ffe0ff */
[----:B------:R-:W-:Y:S01]  /*21950*/  @P1 IADD3 R79, PT, PT, R79, -0x7f000001, RZ ;  /* 0x80ffffff4f4f1810 */ /* 0x000fe20007ffe0ff */
[----:B------:R-:W-:Y:S01]  /*21960*/  ISETP.GE.U32.AND P0, PT, R87, 0x7f000001, PT ;  /* 0x7f0000015700780c */ /* 0x000fe20003f06070 */
[----:B------:R-:W-:Y:S01]  /*21970*/  IMAD R11, R6, 0x7effffff, RZ ;  /* 0x7effffff060b7824 */ /* 0x000fe200078e02ff */
[----:B------:R-:W-:Y:S01]  /*21980*/  ISETP.GE.U32.AND P1, PT, R21, 0x7f000001, PT ;  /* 0x7f0000011500780c */ /* 0x000fe20003f26070 */
[----:B------:R-:W-:Y:S01]  /*21990*/  ISETP.GE.U32.AND P3, PT, R82, 0x7f000001, PT ;  /* 0x7f0000015200780c */ /* 0x000fe20003f66070 */
[----:B------:R-:W-:-:S02]  /*219a0*/  IADD3 R97, PT, PT, R97, R20, RZ ;  /* 0x0000001461617210 */ /* 0x000fc40007ffe0ff */
[----:B------:R-:W-:Y:S01]  /*219b0*/  @P6 IADD3 R90, PT, PT, R90, -0x7f000001, RZ ;  /* 0x80ffffff5a5a6810 */ /* 0x000fe20007ffe0ff */
[----:B------:R-:W-:Y:S01]  /*219c0*/  IMAD.HI.U32 R20, R11, 0x7f000001, R6 ;  /* 0x7f0000010b147827 */ /* 0x000fe200078e0006 */
[----:B------:R-:W-:Y:S01]  /*219d0*/  ISETP.GE.U32.AND P4, PT, R80, 0x7f000001, PT ;  /* 0x7f0000015000780c */ /* 0x000fe20003f86070 */
[----:B------:R-:W-:Y:S02]  /*219e0*/  @P5 IADD3 R81, PT, PT, R81, -0x7f000001, RZ ;  /* 0x80ffffff51515810 */ /* 0x000fe40007ffe0ff */
[----:B------:R-:W-:Y:S01]  /*219f0*/  @P2 IADD3 R72, PT, PT, R72, -0x7f000001, RZ ;  /* 0x80ffffff48482810 */ /* 0x000fe20007ffe0ff */
[----:B------:R-:W-:Y:S01]  /*21a00*/  IMAD.WIDE.U32 R6, R89, R85, RZ ;  /* 0x0000005559067225 */ /* 0x000fe200078e00ff */
[----:B------:R-:W-:-:S03]  /*21a10*/  IADD3 R18, PT, PT, R18, R19, RZ ;  /* 0x0000001312127210 */ /* 0x000fc60007ffe0ff */
[----:B------:R-:W-:Y:S01]  /*21a20*/  IMAD.WIDE.U32 R10, R90, 0x5fffffa, RZ ;  /* 0x05fffffa5a0a7825 */ /* 0x000fe200078e00ff */
[----:B------:R-:W-:-:S03]  /*21a30*/  IADD3 R81, PT, PT, R72, R81, RZ ;  /* 0x0000005148517210 */ /* 0x000fc60007ffe0ff */
[----:B------:R-:W-:Y:S02]  /*21a40*/  IMAD R19, R6, 0x7effffff, RZ ;  /* 0x7effffff06137824 */ /* 0x000fe400078e02ff */
[----:B------:R-:W-:Y:S01]  /*21a50*/  IMAD R15, R90, 0x6, RZ ;  /* 0x000000065a0f7824 */ /* 0x000fe200078e02ff */
[----:B------:R-:W-:Y:S01]  /*21a60*/  @P0 IADD3 R87, PT, PT, R87, -0x7f000001, RZ ;  /* 0x80ffffff57570810 */ /* 0x000fe20007ffe0ff */
[----:B------:R-:W-:Y:S01]  /*21a70*/  IMAD.HI.U32 R19, R19, 0x7f000001, R6 ;  /* 0x7f00000113137827 */ /* 0x000fe200078e0006 */
[----:B------:R-:W-:Y:S01]  /*21a80*/  @P1 IADD3 R21, PT, PT, R21, -0x7f000001, RZ ;  /* 0x80ffffff15151810 */ /* 0x000fe20007ffe0ff */
[----:B------:R-:W-:Y:S01]  /*21a90*/  ISETP.GE.U32.AND P1, PT, R78, 0x7f000001, PT ;  /* 0x7f0000014e00780c */ /* 0x000fe20003f26070 */
[----:B------:R-:W-:Y:S01]  /*21aa0*/  ISETP.GE.U32.AND P0, PT, R81, 0x7f000001, PT ;  /* 0x7f0000015100780c */ /* 0x000fe20003f06070 */
        /* <DEDUP_REMOVED lines=8> */
[----:B------:R-:W-:Y:S02]  /*21b30*/  IADD3 R82, PT, PT, R87, R82, RZ ;  /* 0x0000005257527210 */ /* 0x000fe40007ffe0ff */
[----:B------:R-:W-:Y:S02]  /*21b40*/  IADD3 R21, PT, PT, R21, R80, RZ ;  /* 0x0000005015157210 */ /* 0x000fe40007ffe0ff */
[----:B------:R-:W-:Y:S02]  /*21b50*/  IADD3 R74, PT, PT, R79, R74, RZ ;  /* 0x0000004a4f4a7210 */ /* 0x000fe40007ffe0ff */
[----:B------:R-:W-:Y:S02]  /*21b60*/  @P1 IADD3 R78, PT, PT, R78, -0x7f000001, RZ ;  /* 0x80ffffff4e4e1810 */ /* 0x000fe40007ffe0ff */
[----:B------:R-:W-:Y:S01]  /*21b70*/  @P0 IADD3 R81, PT, PT, R81, -0x7f000001, RZ ;  /* 0x80ffffff51510810 */ /* 0x000fe20007ffe0ff */
[----:B------:R-:W-:Y:S01]  /*21b80*/  ISETP.GE.U32.AND P6, PT, R99, 0x7f000001, PT ;  /* 0x7f0000016300780c */ /* 0x000fe20003fc6070 */
[----:B------:R-:W-:Y:S01]  /*21b90*/  ISETP.GE.U32.AND P1, PT, R82, 0x7f000001, PT ;  /* 0x7f0000015200780c */ /* 0x000fe20003f26070 */
[----:B------:R-:W-:Y:S01]  /*21ba0*/  ISETP.GE.U32.AND P0, PT, R21, 0x7f000001, PT ;  /* 0x7f0000011500780c */ /* 0x000fe20003f06070 */
[----:B------:R-:W-:-:S02]  /*21bb0*/  @P3 IADD3 R20, PT, PT, R20, -0x7f000001, RZ ;  /* 0x80ffffff14143810 */ /* 0x000fc40007ffe0ff */
[----:B------:R-:W-:Y:S01]  /*21bc0*/  @P2 IADD3 R18, PT, PT, R18, -0x7f000001, RZ ;  /* 0x80ffffff12122810 */ /* 0x000fe20007ffe0ff */
[----:B------:R-:W-:Y:S01]  /*21bd0*/  ISETP.GE.U32.AND P3, PT, R75, 0x7f000001, PT ;  /* 0x7f0000014b00780c */ /* 0x000fe20003f66070 */
[----:B------:R-:W-:Y:S01]  /*21be0*/  ISETP.GE.U32.AND P2, PT, R74, 0x7f000001, PT ;  /* 0x7f0000014a00780c */ /* 0x000fe20003f46070 */
[----:B------:R-:W-:Y:S01]  /*21bf0*/  IMAD.WIDE.U32 R12, R17, 0x5fffffa, RZ ;  /* 0x05fffffa110c7825 */ /* 0x000fe200078e00ff */
[----:B------:R-:W-:Y:S02]  /*21c00*/  @P4 IADD3 R19, PT, PT, R19, -0x7f000001, RZ ;  /* 0x80ffffff13134810 */ /* 0x000fe40007ffe0ff */
[----:B------:R-:W-:Y:S01]  /*21c10*/  @P5 IADD3 R15, PT, PT, R15, -0x7f000001, RZ ;  /* 0x80ffffff0f0f5810 */ /* 0x000fe20007ffe0ff */
[----:B------:R-:W-:Y:S01]  /*21c20*/  ISETP.GE.U32.AND P4, PT, R76, 0x7f000001, PT ;  /* 0x7f0000014c00780c */ /* 0x000fe20003f86070 */
[----:B------:R-:W-:Y:S01]  /*21c30*/  IMAD R17, R17, 0x6, RZ ;  /* 0x0000000611117824 */ /* 0x000fe200078e02ff */
[----:B------:R-:W-:Y:S01]  /*21c40*/  ISETP.GE.U32.AND P5, PT, R77, 0x7f000001, PT ;  /* 0x7f0000014d00780c */ /* 0x000fe20003fa6070 */
[----:B------:R-:W-:Y:S01]  /*21c50*/  IMAD.WIDE.U32 R6, R19, 0x5fffffa, RZ ;  /* 0x05fffffa13067825 */ /* 0x000fe200078e00ff */
[----:B------:R-:W-:-:S02]  /*21c60*/  IADD3 R81, PT, PT, R81, R78, RZ ;  /* 0x0000004e51517210 */ /* 0x000fc40007ffe0ff */
[----:B------:R-:W-:Y:S01]  /*21c70*/  IADD3 R10, PT, PT, R18, R15, RZ ;  /* 0x0000000f120a7210 */ /* 0x000fe20007ffe0ff */
[----:B------:R-:W-:Y:S01]  /*21c80*/  IMAD.HI.U32 R12, R17, 0x7f000001, R12 ;  /* 0x7f000001110c7827 */ /* 0x000fe200078e000c */
[----:B------:R-:W-:-:S03]  /*21c90*/  @P6 IADD3 R99, PT, PT, R99, -0x7f000001, RZ ;  /* 0x80ffffff63636810 */ /* 0x000fc60007ffe0ff */
[----:B------:R-:W-:Y:S01]  /*21ca0*/  IMAD R11, R19, 0x6, RZ ;  /* 0x00000006130b7824 */ /* 0x000fe200078e02ff */
[----:B------:R-:W-:Y:S02]  /*21cb0*/  @P1 IADD3 R82, PT, PT, R82, -0x7f000001, RZ ;  /* 0x80ffffff52521810 */ /* 0x000fe40007ffe0ff */
[----:B------:R-:W-:Y:S01]  /*21cc0*/  @P0 IADD3 R21, PT, PT, R21, -0x7f000001, RZ ;  /* 0x80ffffff15150810 */ /* 0x000fe20007ffe0ff */
[----:B------:R-:W-:Y:S01]  /*21cd0*/  ISETP.GE.U32.AND P6, PT, R12, 0x7f000001, PT ;  /* 0x7f0000010c00780c */ /* 0x000fe20003fc6070 */
[----:B------:R-:W-:Y:S01]  /*21ce0*/  IMAD.HI.U32 R58, R11, 0x7f000001, R6 ;  /* 0x7f0000010b3a7827 */ /* 0x000fe200078e0006 */
[----:B------:R-:W-:Y:S01]  /*21cf0*/  ISETP.GE.U32.AND P1, PT, R97, 0x7f000001, PT ;  /* 0x7f0000016100780c */ /* 0x000fe20003f26070 */
[----:B------:R-:W-:Y:S01]  /*21d00*/  ISETP.GE.U32.AND P0, PT, R81, 0x7f000001, PT ;  /* 0x7f0000015100780c */ /* 0x000fe20003f06070 */
[----:B------:R-:W-:Y:S02]  /*21d10*/  @P3 IADD3 R75, PT, PT, R75, -0x7f000001, RZ ;  /* 0x80ffffff4b4b3810 */ /* 0x000fe40007ffe0ff */
[----:B------:R-:W-:-:S02]  /*21d20*/  @P2 IADD3 R74, PT, PT, R74, -0x7f000001, RZ ;  /* 0x80ffffff4a4a2810 */ /* 0x000fc40007ffe0ff */
[----:B------:R-:W-:Y:S01]  /*21d30*/  IADD3 R73, PT, PT, R73, R98, RZ ;  /* 0x0000006249497210 */ /* 0x000fe20007ffe0ff */
[----:B------:R-:W-:Y:S01]  /*21d40*/  ISETP.GE.U32.AND P3, PT, R62, 0x7f000001, PT ;  /* 0x7f0000013e00780c */ /* 0x000fe20003f66070 */
[----:B------:R-:W-:Y:S01]  /*21d50*/  ISETP.GE.U32.AND P2, PT, R10, 0x7f000001, PT ;  /* 0x7f0000010a00780c */ /* 0x000fe20003f46070 */
[----:B------:R-:W-:Y:S02]  /*21d60*/  @P4 IADD3 R76, PT, PT, R76, -0x7f000001, RZ ;  /* 0x80ffffff4c4c4810 */ /* 0x000fe40007ffe0ff */
[----:B------:R-:W-:Y:S01]  /*21d70*/  @P5 IADD3 R77, PT, PT, R77, -0x7f000001, RZ ;  /* 0x80ffffff4d4d5810 */ /* 0x000fe20007ffe0ff */
[----:B------:R-:W-:Y:S01]  /*21d80*/  ISETP.GE.U32.AND P5, PT, R58, 0x7f000001, PT ;  /* 0x7f0000013a00780c */ /* 0x000fe20003fa6070 */
[----:B------:R-:W-:Y:S01]  /*21d90*/  ISETP.GE.U32.AND P4, PT, R73, 0x7f000001, PT ;  /* 0x7f0000014900780c */ /* 0x000fe20003f86070 */
[----:B------:R-:W-:Y:S02]  /*21da0*/  IADD3 R82, PT, PT, R82, R75, RZ ;  /* 0x0000004b52527210 */ /* 0x000fe40007ffe0ff */
[----:B------:R-:W-:-:S02]  /*21db0*/  IADD3 R6, PT, PT, R21, R76, RZ ;  /* 0x0000004c15067210 */ /* 0x000fc40007ffe0ff */
[----:B------:R-:W-:Y:S02]  /*21dc0*/  IADD3 R77, PT, PT, R74, R77, RZ ;  /* 0x0000004d4a4d7210 */ /* 0x000fe40007ffe0ff */
[----:B------:R-:W-:Y:S02]  /*21dd0*/  @P6 IADD3 R12, PT, PT, R12, -0x7f000001, RZ ;  /* 0x80ffffff0c0c6810 */ /* 0x000fe40007ffe0ff */
        /* <DEDUP_REMOVED lines=9> */
[----:B------:R-:W-:Y:S01]  /*21e70*/  @P5 IADD3 R58, PT, PT, R58, -0x7f000001, RZ ;  /* 0x80ffffff3a3a5810 */ /* 0x000fe20007ffe0ff */
[----:B------:R-:W-:Y:S01]  /*21e80*/  ISETP.GE.U32.AND P5, PT, R63, 0x7f000001, PT ;  /* 0x7f0000013f00780c */ /* 0x000fe20003fa6070 */
[----:B------:R-:W-:Y:S02]  /*21e90*/  @P4 IADD3 R73, PT, PT, R73, -0x7f000001, RZ ;  /* 0x80ffffff49494810 */ /* 0x000fe40007ffe0ff */
[----:B--2---:R-:W-:Y:S02]  /*21ea0*/  IADD3 R10, PT, PT, R10, R57, RZ ;  /* 0x000000390a0a7210 */ /* 0x004fe40007ffe0ff */
[----:B------:R-:W-:Y:S01]  /*21eb0*/  IADD3 R62, PT, PT, R81, R62, RZ ;  /* 0x0000003e513e7210 */ /* 0x000fe20007ffe0ff */
[----:B------:R-:W-:Y:S01]  /*21ec0*/  ISETP.GE.U32.AND P4, PT, R68, 0x7f000001, PT ;  /* 0x7f0000014400780c */ /* 0x000fe20003f86070 */
[----:B------:R-:W-:-:S02]  /*21ed0*/  IADD3 R73, PT, PT, R73, R12, RZ ;  /* 0x0000000c49497210 */ /* 0x000fc40007ffe0ff */
[----:B------:R-:W-:Y:S02]  /*21ee0*/  @P6 IADD3 R71, PT, PT, R71, -0x7f000001, RZ ;  /* 0x80ffffff47476810 */ /* 0x000fe40007ffe0ff */
[----:B------:R-:W-:Y:S02]  /*21ef0*/  @P1 IADD3 R82, PT, PT, R82, -0x7f000001, RZ ;  /* 0x80ffffff52521810 */ /* 0x000fe40007ffe0ff */
[----:B------:R-:W-:Y:S01]  /*21f00*/  @P0 IADD3 R6, PT, PT, R6, -0x7f000001, RZ ;  /* 0x80ffffff06060810 */ /* 0x000fe20007ffe0ff */
[----:B------:R-:W-:Y:S01]  /*21f10*/  ISETP.GE.U32.AND P0, PT, R10, 0x7f000001, PT ;  /* 0x7f0000010a00780c */ /* 0x000fe20003f06070 */
[----:B------:R-:W-:Y:S02]  /*21f20*/  @P3 IADD3 R116, PT, PT, R116, -0x7f000001, RZ ;  /* 0x80ffffff74743810 */ /* 0x000fe40007ffe0ff */
[----:B------:R-:W-:Y:S01]  /*21f30*/  @P2 IADD3 R77, PT, PT, R77, -0x7f000001, RZ ;  /* 0x80ffffff4d4d2810 */ /* 0x000fe20007ffe0ff */
[----:B------:R-:W-:Y:S01]  /*21f40*/  ISETP.GE.U32.AND P3, PT, R62, 0x7f000001, PT ;  /* 0x7f0000013e00780c */ /* 0x000fe20003f66070 */
[----:B------:R-:W-:Y:S01]  /*21f50*/  ISETP.GE.U32.AND P1, PT, R61, 0x7f000001, PT ;  /* 0x7f0000013d00780c */ /* 0x000fe20003f26070 */
[----:B------:R-:W-:Y:S01]  /*21f60*/  ISETP.GE.U32.AND P2, PT, R73, 0x7f000001, PT ;  /* 0x7f0000014900780c */ /* 0x000fe20003f46070 */
[----:B------:R-:W-:-:S02]  /*21f70*/  @P5 IADD3 R63, PT, PT, R63, -0x7f000001, RZ ;  /* 0x80ffffff3f3f5810 */ /* 0x000fc40007ffe0ff */
[----:B------:R-:W-:Y:S02]  /*21f80*/  IADD3 R71, PT, PT, R82, R71, RZ ;  /* 0x0000004752477210 */ /* 0x000fe40007ffe0ff */
[----:B------:R-:W-:Y:S02]  /*21f90*/  @P4 IADD3 R68, PT, PT, R68, -0x7f000001, RZ ;  /* 0x80ffffff44444810 */ /* 0x000fe40007ffe0ff */
[----:B------:R-:W-:Y:S02]  /*21fa0*/  IADD3 R116, PT, PT, R77, R116, RZ ;  /* 0x000000744d747210 */ /* 0x000fe40007ffe0ff */
[----:B------:R-:W-:Y:S01]  /*21fb0*/  IADD3 R6, PT, PT, R6, R63, RZ ;  /* 0x0000003f06067210 */ /* 0x000fe20007ffe0ff */
[----:B------:R-:W-:Y:S01]  /*21fc0*/  ISETP.GE.U32.AND P6, PT, R71, 0x7f000001, PT ;  /* 0x7f0000014700780c */ /* 0x000fe20003fc6070 */
[----:B------:R-:W-:Y:S01]  /*21fd0*/  ISETP.GE.U32.AND P4, PT, R115, 0x7f000001, PT ;  /* 0x7f0000017300780c */ /* 0x000fe20003f86070 */
[----:B------:R0:W-:Y:S01]  /*21fe0*/  STL [R1+0x110], R10 ;  /* 0x0001100a01007387 */ /* 0x0001e20000100800 */
[----:B------:R-:W-:-:S02]  /*21ff0*/  IADD3 R11, PT, PT, R97, R58, RZ ;  /* 0x0000003a610b7210 */ /* 0x000fc40007ffe0ff */
[----:B------:R-:W-:Y:S02]  /*22000*/  @P3 IADD3 R62, PT, PT, R62, -0x7f000001, RZ ;  /* 0x80ffffff3e3e3810 */ /* 0x000fe40007ffe0ff */
[----:B------:R-:W-:Y:S02]  /*22010*/  @P1 IADD3 R61, PT, PT, R61, -0x7f000001, RZ ;  /* 0x80ffffff3d3d1810 */ /* 0x000fe40007ffe0ff */
[----:B------:R-:W-:Y:S01]  /*22020*/  @P2 IADD3 R73, PT, PT, R73, -0x7f000001, RZ ;  /* 0x80ffffff49492810 */ /* 0x000fe20007ffe0ff */
[----:B------:R-:W-:Y:S01]  /*22030*/  ISETP.GE.U32.AND P3, PT, R59, 0x7f000001, PT ;  /* 0x7f0000013b00780c */ /* 0x000fe20003f66070 */
[----:B------:R-:W-:Y:S01]  /*22040*/  ISETP.GE.U32.AND P2, PT, R116, 0x7f000001, PT ;  /* 0x7f0000017400780c */ /* 0x000fe20003f46070 */
[----:B0-----:R-:W-:Y:S01]  /*22050*/  @P0 IADD3 R10, PT, PT, R10, -0x7f000001, RZ ;  /* 0x80ffffff0a0a0810 */ /* 0x001fe20007ffe0ff */
[----:B------:R-:W-:Y:S01]  /*22060*/  ISETP.GE.U32.AND P0, PT, R6, 0x7f000001, PT ;  /* 0x7f0000010600780c */ /* 0x000fe20003f06070 */
[----:B------:R-:W-:Y:S01]  /*22070*/  IADD3 R7, PT, PT, R99, R20, RZ ;  /* 0x0000001463077210 */ /* 0x000fe20007ffe0ff */
[----:B------:R-:W-:Y:S01]  /*22080*/  ISETP.GE.U32.AND P5, PT, R11, 0x7f000001, PT ;  /* 0x7f0000010b00780c */ /* 0x000fe20003fa6070 */
[----:B------:R-:W-:-:S02]  /*22090*/  IADD3 R61, PT, PT, R62, R61, RZ ;  /* 0x0000003d3e3d7210 */ /* 0x000fc40007ffe0ff */
[----:B------:R-:W-:Y:S02]  /*220a0*/  @P6 IADD3 R71, PT, PT, R71, -0x7f000001, RZ ;  /* 0x80ffffff47476810 */ /* 0x000fe40007ffe0ff */
[----:B------:R-:W-:Y:S01]  /*220b0*/  @P4 IADD3 R115, PT, PT, R115, -0x7f000001, RZ ;  /* 0x80ffffff73734810 */ /* 0x000fe20007ffe0ff */
[----:B------:R-:W-:Y:S01]  /*220c0*/  ISETP.GE.U32.AND P1, PT, R7, 0x7f000001, PT ;  /* 0x7f0000010700780c */ /* 0x000fe20003f26070 */
[----:B------:R-:W-:Y:S01]  /*220d0*/  ISETP.GE.U32.AND P4, PT, R61, 0x7f000001, PT ;  /* 0x7f0000013d00780c */ /* 0x000fe20003f86070 */
[----:B------:R-:W-:Y:S02]  /*220e0*/  IADD3 R71, PT, PT, R71, R68, RZ ;  /* 0x0000004447477210 */ /* 0x000fe40007ffe0ff */
[----:B------:R-:W-:Y:S02]  /*220f0*/  @P3 IADD3 R59, PT, PT, R59, -0x7f000001, RZ ;  /* 0x80ffffff3b3b3810 */ /* 0x000fe40007ffe0ff */
[----:B------:R-:W-:Y:S02]  /*22100*/  @P2 IADD3 R116, PT, PT, R116, -0x7f000001, RZ ;  /* 0x80ffffff74742810 */ /* 0x000fe40007ffe0ff */
[----:B------:R-:W-:Y:S01]  /*22110*/  @P0 IADD3 R6, PT, PT, R6, -0x7f000001, RZ ;  /* 0x80ffffff06060810 */ /* 0x000fe20007ffe0ff */
[----:B------:R-:W-:Y:S01]  /*22120*/  ISETP.GE.U32.AND P2, PT, R71, 0x7f000001, PT ;  /* 0x7f0000014700780c */ /* 0x000fe20003f46070 */
[----:B------:R-:W-:Y:S01]  /*22130*/  @P5 IADD3 R11, PT, PT, R11, -0x7f000001, RZ ;  /* 0x80ffffff0b0b5810 */ /* 0x000fe20007ffe0ff */
[----:B------:R-:W-:Y:S01]  /*22140*/  ISETP.GE.U32.AND P5, PT, R114, 0x7f000001, PT ;  /* 0x7f0000017200780c */ /* 0x000fe20003fa6070 */
[----:B------:R-:W-:-:S02]  /*22150*/  IADD3 R115, PT, PT, R6, R115, RZ ;  /* 0x0000007306737210 */ /* 0x000fc40007ffe0ff */
[----:B------:R-:W-:Y:S02]  /*22160*/  IADD3 R59, PT, PT, R116, R59, RZ ;  /* 0x0000003b743b7210 */ /* 0x000fe40007ffe0ff */
[----:B------:R-:W-:Y:S02]  /*22170*/  @P1 IADD3 R7, PT, PT, R7, -0x7f000001, RZ ;  /* 0x80ffffff07071810 */ /* 0x000fe40007ffe0ff */
[----:B---3--:R-:W-:Y:S01]  /*22180*/  IADD3 R22, PT, PT, R11, R22, RZ ;  /* 0x000000160b167210 */ /* 0x008fe20007ffe0ff */
[----:B------:R-:W-:Y:S01]  /*22190*/  ISETP.GE.U32.AND P0, PT, R14, 0x7f000001, PT ;  /* 0x7f0000010e00780c */ /* 0x000fe20003f06070 */
[----:B------:R-:W-:Y:S01]  /*221a0*/  ISETP.GE.U32.AND P1, PT, R115, 0x7f000001, PT ;  /* 0x7f0000017300780c */ /* 0x000fe20003f26070 */
[----:B------:R-:W-:Y:S01]  /*221b0*/  @P4 IADD3 R61, PT, PT, R61, -0x7f000001, RZ ;  /* 0x80ffffff3d3d4810 */ /* 0x000fe20007ffe0ff */
[----:B------:R-:W-:Y:S01]  /*221c0*/  ISETP.GE.U32.AND P4, PT, R59, 0x7f000001, PT ;  /* 0x7f0000013b00780c */ /* 0x000fe20003f86070 */
[----:B------:R0:W-:Y:S01]  /*221d0*/  STL [R1+0x110], R10 ;  /* 0x0001100a01007387 */ /* 0x0001e20000100800 */
[----:B------:R-:W-:Y:S01]  /*221e0*/  ISETP.GE.U32.AND P3, PT, R22, 0x7f000001, PT ;  /* 0x7f0000011600780c */ /* 0x000fe20003f66070 */
[----:B------:R-:W-:-:S02]  /*221f0*/  @P2 IADD3 R71, PT, PT, R71, -0x7f000001, RZ ;  /* 0x80ffffff47472810 */ /* 0x000fc40007ffe0ff */
[----:B------:R-:W-:Y:S02]  /*22200*/  @P5 IADD3 R114, PT, PT, R114, -0x7f000001, RZ ;  /* 0x80ffffff72725810 */ /* 0x000fe40007ffe0ff */
[----:B----4-:R-:W-:Y:S01]  /*22210*/  IADD3 R66, PT, PT, R73, R66, RZ ;  /* 0x0000004249427210 */ /* 0x010fe20007ffe0ff */
[----:B0-----:R-:W-:Y:S01]  /*22220*/  IMAD.WIDE.U32 R10, R61, UR6, RZ ;  /* 0x000000063d0a7c25 */ /* 0x001fe2000f8e00ff */
[----:B------:R-:W-:-:S03]  /*22230*/  IADD3 R71, PT, PT, R71, R114, RZ ;  /* 0x0000007247477210 */ /* 0x000fc60007ffe0ff */
[----:B------:R-:W-:Y:S01]  /*22240*/  IMAD R6, R10, 0x7effffff, RZ ;  /* 0x7effffff0a067824 */ /* 0x000fe200078e02ff */
[----:B------:R-:W-:Y:S02]  /*22250*/  @P0 IADD3 R14, PT, PT, R14, -0x7f000001, RZ ;  /* 0x80ffffff0e0e0810 */ /* 0x000fe40007ffe0ff */
[----:B------:R-:W-:Y:S02]  /*22260*/  @P1 IADD3 R115, PT, PT, R115, -0x7f000001, RZ ;  /* 0x80ffffff73731810 */ /* 0x000fe40007ffe0ff */
[----:B------:R-:W-:Y:S01]  /*22270*/  @P4 IADD3 R59, PT, PT, R59, -0x7f000001, RZ ;  /* 0x80ffffff3b3b4810 */ /* 0x000fe20007ffe0ff */
[----:B------:R-:W-:Y:S01]  /*22280*/  IMAD.HI.U32 R11, R6, 0x7f000001, R10 ;  /* 0x7f000001060b7827 */ /* 0x000fe200078e000a */
[----:B------:R-:W-:Y:S01]  /*22290*/  ISETP.GE.U32.AND P6, PT, R66, 0x7f000001, PT ;  /* 0x7f0000014200780c */ /* 0x000fe20003fc6070 */
[----:B------:R0:W-:Y:S01]  /*222a0*/  STL [R1+0x118], R22 ;  /* 0x0001181601007387 */ /* 0x0001e20000100800 */
[----:B------:R-:W-:Y:S01]  /*222b0*/  ISETP.GE.U32.AND P0, PT, R71, 0x7f000001, PT ;  /* 0x7f0000014700780c */ /* 0x000fe20003f06070 */
[----:B------:R-:W-:Y:S01]  /*222c0*/  IADD3 R14, PT, PT, R115, R14, RZ ;  /* 0x0000000e730e7210 */ /* 0x000fe20007ffe0ff */
[----:B------:R-:W-:-:S04]  /*222d0*/  IMAD.WIDE.U32 R12, R59, UR6, RZ ;  /* 0x000000063b0c7c25 */ /* 0x000fc8000f8e00ff */
[----:B------:R-:W-:Y:S01]  /*222e0*/  IMAD.WIDE.U32 R20, R59, UR8, RZ ;  /* 0x000000083b147c25 */ /* 0x000fe2000f8e00ff */
[----:B0-----:R-:W-:Y:S01]  /*222f0*/  @P3 IADD3 R22, PT, PT, R22, -0x7f000001, RZ ;  /* 0x80ffffff16163810 */ /* 0x001fe20007ffe0ff */
[----:B------:R-:W-:Y:S01]  /*22300*/  ISETP.GE.U32.AND P3, PT, R11, 0x7f000001, PT ;  /* 0x7f0000010b00780c */ /* 0x000fe20003f66070 */
[----:B------:R-:W-:Y:S01]  /*22310*/  ISETP.GE.U32.AND P1, PT, R14, 0x7f000001, PT ;  /* 0x7f0000010e00780c */ /* 0x000fe20003f26070 */
[----:B------:R-:W-:Y:S01]  /*22320*/  IMAD R6, R12, 0x7effffff, RZ ;  /* 0x7effffff0c067824 */ /* 0x000fe200078e02ff */
[----:B------:R-:W-:Y:S01]  /*22330*/  IADD3 R58, PT, PT, R7, R60, RZ ;  /* 0x0000003c073a7210 */ /* 0x000fe20007ffe0ff */
[----:B------:R-:W-:-:S04]  /*22340*/  IMAD.WIDE.U32 R18, R59, UR7, RZ ;  /* 0x000000073b127c25 */ /* 0x000fc8000f8e00ff */
[----:B------:R-:W-:Y:S01]  /*22350*/  IMAD R10, R20, 0x7effffff, RZ ;  /* 0x7effffff140a7824 */ /* 0x000fe200078e02ff */
[----:B------:R0:W-:Y:S01]  /*22360*/  STL [R1+0x114], R66 ;  /* 0x0001144201007387 */ /* 0x0001e20000100800 */
[----:B------:R-:W-:Y:S01]  /*22370*/  IMAD.HI.U32 R12, R6, 0x7f000001, R12 ;  /* 0x7f000001060c7827 */ /* 0x000fe200078e000c */
[----:B------:R-:W-:Y:S01]  /*22380*/  ISETP.GE.U32.AND P2, PT, R58, 0x7f000001, PT ;  /* 0x7f0000013a00780c */ /* 0x000fe20003f46070 */
[----:B------:R-:W-:Y:S02]  /*22390*/  @P0 IADD3 R71, PT, PT, R71, -0x7f000001, RZ ;  /* 0x80ffffff47470810 */ /* 0x000fe40007ffe0ff */
[----:B------:R-:W-:Y:S02]  /*223a0*/  IMAD R7, R18, 0x7effffff, RZ ;  /* 0x7effffff12077824 */ /* 0x000fe400078e02ff */
[----:B------:R-:W-:Y:S01]  /*223b0*/  IMAD.HI.U32 R6, R10, 0x7f000001, R20 ;  /* 0x7f0000010a067827 */ /* 0x000fe200078e0014 */
[----:B------:R-:W-:Y:S02]  /*223c0*/  @P3 IADD3 R11, PT, PT, R11, -0x7f000001, RZ ;  /* 0x80ffffff0b0b3810 */ /* 0x000fe40007ffe0ff */
[----:B0-----:R-:W-:Y:S01]  /*223d0*/  @P6 IADD3 R66, PT, PT, R66, -0x7f000001, RZ ;  /* 0x80ffffff42426810 */ /* 0x001fe20007ffe0ff */
[----:B------:R-:W-:-:S04]  /*223e0*/  IMAD.WIDE.U32 R20, R61, UR7, RZ ;  /* 0x000000073d147c25 */ /* 0x000fc8000f8e00ff */
[C---:B------:R-:W-:Y:S01]  /*223f0*/  IMAD.WIDE.U32 R62, R61.reuse, UR8, RZ ;  /* 0x000000083d3e7c25 */ /* 0x040fe2000f8e00ff */
[----:B------:R0:W-:Y:S03]  /*22400*/  STL [R1+0x114], R66 ;  /* 0x0001144201007387 */ /* 0x0001e60000100800 */
[----:B------:R-:W-:Y:S01]  /*22410*/  IMAD.WIDE.U32 R60, R61, UR12, RZ ;  /* 0x0000000c3d3c7c25 */ /* 0x000fe2000f8e00ff */
[----:B------:R-:W-:-:S03]  /*22420*/  @P1 IADD3 R14, PT, PT, R14, -0x7f000001, RZ ;  /* 0x80ffffff0e0e1810 */ /* 0x000fc60007ffe0ff */
[----:B------:R-:W-:Y:S01]  /*22430*/  IMAD.HI.U32 R18, R7, 0x7f000001, R18 ;  /* 0x7f00000107127827 */ /* 0x000fe200078e0012 */
[----:B------:R-:W-:-:S03]  /*22440*/  ISETP.GE.U32.AND P0, PT, R11, 0x7f000001, PT ;  /* 0x7f0000010b00780c */ /* 0x000fc60003f06070 */
[----:B------:R-:W-:Y:S02]  /*22450*/  IMAD R7, R20, 0x7effffff, RZ ;  /* 0x7effffff14077824 */ /* 0x000fe400078e02ff */
[----:B0-----:R-:W-:-:S04]  /*22460*/  IMAD.WIDE.U32 R66, R71, UR8, RZ ;  /* 0x0000000847427c25 */ /* 0x001fc8000f8e00ff */
[----:B------:R-:W-:Y:S02]  /*22470*/  IMAD R15, R60, 0x7effffff, RZ ;  /* 0x7effffff3c0f7824 */ /* 0x000fe400078e02ff */
[----:B------:R-:W-:Y:S01]  /*22480*/  IMAD.HI.U32 R69, R7, 0x7f000001, R20 ;  /* 0x7f00000107457827 */ /* 0x000fe200078e0014 */
[----:B------:R0:W-:Y:S03]  /*22490*/  STL [R1+0x11c], R58 ;  /* 0x00011c3a01007387 */ /* 0x0001e60000100800 */
[----:B------:R-:W-:Y:S02]  /*224a0*/  IMAD R7, R62, 0x7effffff, RZ ;  /* 0x7effffff3e077824 */ /* 0x000fe400078e02ff */
[----:B------:R-:W-:Y:S02]  /*224b0*/  IMAD R13, R66, 0x7effffff, RZ ;  /* 0x7effffff420d7824 */ /* 0x000fe400078e02ff */
[----:B------:R-:W-:-:S04]  /*224c0*/  IMAD.HI.U32 R68, R15, 0x7f000001, R60 ;  /* 0x7f0000010f447827 */ /* 0x000fc800078e003c */
[----:B------:R-:W-:Y:S01]  /*224d0*/  IMAD.WIDE.U32 R60, R14, UR7, RZ ;  /* 0x000000070e3c7c25 */ /* 0x000fe2000f8e00ff */
[----:B0-----:R-:W-:-:S03]  /*224e0*/  @P2 IADD3 R58, PT, PT, R58, -0x7f000001, RZ ;  /* 0x80ffffff3a3a2810 */ /* 0x001fc60007ffe0ff */
[----:B------:R-:W-:-:S04]  /*224f0*/  IMAD.WIDE.U32 R20, R71, UR6, RZ ;  /* 0x0000000647147c25 */ /* 0x000fc8000f8e00ff */
[----:B------:R-:W-:-:S04]  /*22500*/  IMAD.HI.U32 R62, R7, 0x7f000001, R62 ;  /* 0x7f000001073e7827 */ /* 0x000fc800078e003e */
[----:B------:R-:W-:Y:S01]  /*22510*/  IMAD.HI.U32 R63, R13, 0x7f000001, R66 ;  /* 0x7f0000010d3f7827 */ /* 0x000fe200078e0042 */
[----:B------:R0:W-:Y:S03]  /*22520*/  STL [R1+0x11c], R58 ;  /* 0x00011c3a01007387 */ /* 0x0001e60000100800 */
[----:B------:R-:W-:-:S04]  /*22530*/  IMAD.WIDE.U32 R66, R14, UR8, RZ ;  /* 0x000000080e427c25 */ /* 0x000fc8000f8e00ff */
[----:B------:R-:W-:Y:S02]  /*22540*/  IMAD R15, R60, 0x7effffff, RZ ;  /* 0x7effffff3c0f7824 */ /* 0x000fe400078e02ff */
[----:B------:R-:W-:Y:S01]  /*22550*/  IMAD R7, R20, 0x7effffff, RZ ;  /* 0x7effffff14077824 */ /* 0x000fe200078e02ff */
[----:B------:R1:W-:Y:S01]  /*22560*/  STL [R1+0x118], R22 ;  /* 0x0001181601007387 */ /* 0x0003e20000100800 */
[----:B------:R-:W-:Y:S01]  /*22570*/  IMAD R17, R66, 0x7effffff, RZ ;  /* 0x7effffff42117824 */ /* 0x000fe200078e02ff */
[----:B------:R-:W-:Y:S01]  /*22580*/  ISETP.GE.U32.AND P2, PT, R18, 0x7f000001, PT ;  /* 0x7f0000011200780c */ /* 0x000fe20003f46070 */
[----:B0-----:R-:W-:Y:S01]  /*22590*/  IMAD.HI.U32 R58, R15, 0x7f000001, R60 ;  /* 0x7f0000010f3a7827 */ /* 0x001fe200078e003c */
[----:B------:R-:W-:Y:S01]  /*225a0*/  @P0 IADD3 R11, PT, PT, R11, -0x7f000001, RZ ;  /* 0x80ffffff0b0b0810 */ /* 0x000fe20007ffe0ff */
[----:B------:R-:W-:Y:S02]  /*225b0*/  ISETP.GE.U32.AND P0, PT, R63, 0x7f000001, PT ;  /* 0x7f0000013f00780c */ /* 0x000fe40003f06070 */
[----:B------:R-:W-:-:S04]  /*225c0*/  IMAD.WIDE.U32 R60, R71, UR12, RZ ;  /* 0x0000000c473c7c25 */ /* 0x000fc8000f8e00ff */
[----:B-1----:R-:W-:Y:S01]  /*225d0*/  IMAD.HI.U32 R22, R7, 0x7f000001, R20 ;  /* 0x7f00000107167827 */ /* 0x002fe200078e0014 */
[----:B------:R-:W-:-:S03]  /*225e0*/  ISETP.GE.U32.AND P4, PT, R58, 0x7f000001, PT ;  /* 0x7f0000013a00780c */ /* 0x000fc60003f86070 */
[----:B------:R-:W-:Y:S01]  /*225f0*/  IMAD.HI.U32 R66, R17, 0x7f000001, R66 ;  /* 0x7f00000111427827 */ /* 0x000fe200078e0042 */
[----:B------:R-:W-:-:S03]  /*22600*/  ISETP.GE.U32.AND P3, PT, R22, 0x7f000001, PT ;  /* 0x7f0000011600780c */ /* 0x000fc60003f66070 */
[----:B------:R-:W-:-:S04]  /*22610*/  IMAD.WIDE.U32 R20, R14, UR6, RZ ;  /* 0x000000060e147c25 */ /* 0x000fc8000f8e00ff */
[----:B------:R-:W-:Y:S01]  /*22620*/  IMAD R57, R60, 0x7effffff, RZ ;  /* 0x7effffff3c397824 */ /* 0x000fe200078e02ff */
[----:B------:R-:W-:Y:S01]  /*22630*/  ISETP.GE.U32.AND P5, PT, R66, 0x7f000001, PT ;  /* 0x7f0000014200780c */ /* 0x000fe20003fa6070 */
[----:B------:R-:W-:Y:S02]  /*22640*/  IMAD R7, R20, 0x7effffff, RZ ;  /* 0x7effffff14077824 */ /* 0x000fe400078e02ff */
[----:B------:R-:W-:Y:S02]  /*22650*/  IMAD.HI.U32 R60, R57, 0x7f000001, R60 ;  /* 0x7f000001393c7827 */ /* 0x000fe400078e003c */
[----:B------:R-:W2:Y:S01]  /*22660*/  LD.E R57, desc[UR14][R8.64+0x420] ;  /* 0x0004200e08397980 */ /* 0x000ea2000c101900 */
[----:B------:R-:W-:Y:S01]  /*22670*/  @P2 IADD3 R18, PT, PT, R18, -0x7f000001, RZ ;  /* 0x80ffffff12122810 */ /* 0x000fe20007ffe0ff */
[----:B------:R-:W-:Y:S01]  /*22680*/  IMAD.HI.U32 R20, R7, 0x7f000001, R20 ;  /* 0x7f00000107147827 */ /* 0x000fe200078e0014 */
[----:B------:R-:W-:Y:S01]  /*22690*/  @P0 IADD3 R63, PT, PT, R63, -0x7f000001, RZ ;  /* 0x80ffffff3f3f0810 */ /* 0x000fe20007ffe0ff */
[----:B------:R-:W3:Y:S01]  /*226a0*/  LD.E R21, desc[UR14][R8.64+0x424] ;  /* 0x0004240e08157980 */ /* 0x000ee2000c101900 */
[----:B------:R-:W-:-:S02]  /*226b0*/  @P4 IADD3 R58, PT, PT, R58, -0x7f000001, RZ ;  /* 0x80ffffff3a3a4810 */ /* 0x000fc40007ffe0ff */
[----:B------:R-:W-:Y:S01]  /*226c0*/  IADD3 R13, PT, PT, R11, R18, RZ ;  /* 0x000000120b0d7210 */ /* 0x000fe20007ffe0ff */
[----:B------:R-:W-:Y:S01]  /*226d0*/  ISETP.GE.U32.AND P4, PT, R60, 0x7f000001, PT ;  /* 0x7f0000013c00780c */ /* 0x000fe20003f86070 */
[----:B------:R-:W-:Y:S01]  /*226e0*/  @P3 IADD3 R22, PT, PT, R22, -0x7f000001, RZ ;  /* 0x80ffffff16163810 */ /* 0x000fe20007ffe0ff */
[----:B------:R-:W-:Y:S01]  /*226f0*/  IMAD.WIDE.U32 R18, R63, 0x5fffffa, RZ ;  /* 0x05fffffa3f127825 */ /* 0x000fe200078e00ff */
[----:B------:R-:W-:Y:S01]  /*22700*/  ISETP.GE.U32.AND P1, PT, R20, 0x7f000001, PT ;  /* 0x7f0000011400780c */ /* 0x000fe20003f26070 */
[----:B------:R-:W-:Y:S02]  /*22710*/  @P5 IADD3 R66, PT, PT, R66, -0x7f000001, RZ ;  /* 0x80ffffff42425810 */ /* 0x000fe40007ffe0ff */
[----:B------:R-:W-:Y:S01]  /*22720*/  IMAD.WIDE.U32 R10, R71, UR7, RZ ;  /* 0x00000007470a7c25 */ /* 0x000fe2000f8e00ff */
[----:B------:R-:W-:Y:S01]  /*22730*/  ISETP.GE.U32.AND P2, PT, R12, 0x7f000001, PT ;  /* 0x7f0000010c00780c */ /* 0x000fe20003f46070 */
[----:B------:R-:W-:Y:S02]  /*22740*/  ISETP.GE.U32.AND P3, PT, R22, 0x7f000001, PT ;  /* 0x7f0000011600780c */ /* 0x000fe40003f66070 */
[----:B------:R-:W-:Y:S01]  /*22750*/  IMAD R17, R63, 0x6, RZ ;  /* 0x000000063f117824 */ /* 0x000fe200078e02ff */
[----:B------:R-:W-:Y:S01]  /*22760*/  ISETP.GE.U32.AND P0, PT, R69, 0x7f000001, PT ;  /* 0x7f0000014500780c */ /* 0x000fe20003f06070 */
[----:B------:R-:W-:-:S02]  /*22770*/  IMAD R15, R10, 0x7effffff, RZ ;  /* 0x7effffff0a0f7824 */ /* 0x000fc400078e02ff */
[----:B------:R-:W-:-:S04]  /*22780*/  IMAD.HI.U32 R67, R17, 0x7f000001, R18 ;  /* 0x7f00000111437827 */ /* 0x000fc800078e0012 */
[----:B------:R-:W-:Y:S01]  /*22790*/  IMAD.WIDE.U32 R18, R66, 0x5fffffa, RZ ;  /* 0x05fffffa42127825 */ /* 0x000fe200078e00ff */
[----:B------:R-:W-:-:S03]  /*227a0*/  @P4 IADD3 R60, PT, PT, R60, -0x7f000001, RZ ;  /* 0x80ffffff3c3c4810 */ /* 0x000fc60007ffe0ff */
[----:B------:R-:W-:-:S04]  /*227b0*/  IMAD.HI.U32 R63, R15, 0x7f000001, R10 ;  /* 0x7f0000010f3f7827 */ /* 0x000fc800078e000a */
[----:B------:R-:W-:Y:S02]  /*227c0*/  IMAD R17, R66, 0x6, RZ ;  /* 0x0000000642117824 */ /* 0x000fe400078e02ff */
[----:B------:R-:W-:Y:S01]  /*227d0*/  IMAD.WIDE.U32 R10, R58, 0x5fffffa, RZ ;  /* 0x05fffffa3a0a7825 */ /* 0x000fe200078e00ff */
[----:B------:R-:W-:-:S03]  /*227e0*/  @P1 IADD3 R20, PT, PT, R20, -0x7f000001, RZ ;  /* 0x80ffffff14141810 */ /* 0x000fc60007ffe0ff */
[----:B------:R-:W-:Y:S02]  /*227f0*/  IMAD R7, R58, 0x6, RZ ;  /* 0x000000063a077824 */ /* 0x000fe400078e02ff */
[----:B------:R-:W-:Y:S01]  /*22800*/  IMAD.HI.U32 R58, R17, 0x7f000001, R18 ;  /* 0x7f000001113a7827 */ /* 0x000fe200078e0012 */
[----:B------:R-:W-:Y:S02]  /*22810*/  @P2 IADD3 R12, PT, PT, R12, -0x7f000001, RZ ;  /* 0x80ffffff0c0c2810 */ /* 0x000fe40007ffe0ff */
[----:B------:R-:W-:Y:S01]  /*22820*/  @P3 IADD3 R22, PT, PT, R22, -0x7f000001, RZ ;  /* 0x80ffffff16163810 */ /* 0x000fe20007ffe0ff */
[----:B------:R-:W-:Y:S01]  /*22830*/  IMAD.HI.U32 R61, R7, 0x7f000001, R10 ;  /* 0x7f000001073d7827 */ /* 0x000fe200078e000a */
[----:B------:R-:W-:Y:S01]  /*22840*/  @P0 IADD3 R69, PT, PT, R69, -0x7f000001, RZ ;  /* 0x80ffffff45450810 */ /* 0x000fe20007ffe0ff */
[----:B------:R-:W-:Y:S01]  /*22850*/  ISETP.GE.U32.AND P3, PT, R58, 0x7f000001, PT ;  /* 0x7f0000013a00780c */ /* 0x000fe20003f66070 */
[----:B------:R-:W-:Y:S01]  /*22860*/  ISETP.GE.U32.AND P2, PT, R13, 0x7f000001, PT ;  /* 0x7f0000010d00780c */ /* 0x000fe20003f46070 */
[----:B------:R-:W-:Y:S01]  /*22870*/  IMAD.WIDE.U32 R10, R60, 0x5fffffa, RZ ;  /* 0x05fffffa3c0a7825 */ /* 0x000fe200078e00ff */
[----:B------:R-:W-:-:S03]  /*22880*/  ISETP.GE.U32.AND P0, PT, R20, 0x7f000001, PT ;  /* 0x7f0000011400780c */ /* 0x000fc60003f06070 */
[----:B------:R-:W-:Y:S01]  /*22890*/  IMAD R7, R60, 0x6, RZ ;  /* 0x000000063c077824 */ /* 0x000fe200078e02ff */
[----:B------:R-:W-:-:S03]  /*228a0*/  ISETP.GE.U32.AND P6, PT, R63, 0x7f000001, PT ;  /* 0x7f0000013f00780c */ /* 0x000fc60003fc6070 */
[----:B------:R-:W-:Y:S01]  /*228b0*/  IMAD.HI.U32 R60, R7, 0x7f000001, R10 ;  /* 0x7f000001073c7827 */ /* 0x000fe200078e000a */
[----:B------:R-:W-:Y:S02]  /*228c0*/  IADD3 R7, PT, PT, R22, R69, RZ ;  /* 0x0000004516077210 */ /* 0x000fe40007ffe0ff */
[----:B------:R-:W4:Y:S01]  /*228d0*/  LD.E R22, desc[UR14][R8.64+0x428] ;  /* 0x0004280e08167980 */ /* 0x000f22000c101900 */
[----:B------:R-:W-:Y:S01]  /*228e0*/  IMAD.WIDE.U32 R14, R14, UR12, RZ ;  /* 0x0000000c0e0e7c25 */ /* 0x000fe2000f8e00ff */
[----:B------:R-:W-:Y:S01]  /*228f0*/  ISETP.GE.U32.AND P5, PT, R12, 0x7f000001, PT ;  /* 0x7f0000010c00780c */ /* 0x000fe20003fa6070 */
[----:B------:R-:W-:Y:S01]  /*22900*/  ISETP.GE.U32.AND P4, PT, R61, 0x7f000001, PT ;  /* 0x7f0000013d00780c */ /* 0x000fe20003f86070 */
[----:B------:R-:W-:Y:S01]  /*22910*/  @P3 IADD3 R58, PT, PT, R58, -0x7f000001, RZ ;  /* 0x80ffffff3a3a3810 */ /* 0x000fe20007ffe0ff */
[----:B------:R-:W-:Y:S01]  /*22920*/  IMAD R17, R14, 0x7effffff, RZ ;  /* 0x7effffff0e117824 */ /* 0x000fe200078e02ff */
[----:B------:R-:W-:Y:S02]  /*22930*/  @P2 IADD3 R13, PT, PT, R13, -0x7f000001, RZ ;  /* 0x80ffffff0d0d2810 */ /* 0x000fe40007ffe0ff */
[----:B------:R-:W-:Y:S01]  /*22940*/  @P0 IADD3 R20, PT, PT, R20, -0x7f000001, RZ ;  /* 0x80ffffff14140810 */ /* 0x000fe20007ffe0ff */
[----:B------:R-:W-:Y:S01]  /*22950*/  ISETP.GE.U32.AND P1, PT, R68, 0x7f000001, PT ;  /* 0x7f0000014400780c */ /* 0x000fe20003f26070 */
[----:B------:R-:W-:Y:S01]  /*22960*/  ISETP.GE.U32.AND P0, PT, R6, 0x7f000001, PT ;  /* 0x7f0000010600780c */ /* 0x000fe20003f06070 */
[----:B------:R-:W-:Y:S01]  /*22970*/  IMAD.HI.U32 R66, R17, 0x7f000001, R14 ;  /* 0x7f00000111427827 */ /* 0x000fe200078e000e */
[----:B------:R-:W-:-:S02]  /*22980*/  IADD3 R19, PT, PT, R13, R58, RZ ;  /* 0x0000003a0d137210 */ /* 0x000fc40007ffe0ff */
[----:B------:R-:W-:Y:S02]  /*22990*/  @P6 IADD3 R63, PT, PT, R63, -0x7f000001, RZ ;  /* 0x80ffffff3f3f6810 */ /* 0x000fe40007ffe0ff */
[----:B------:R-:W-:Y:S01]  /*229a0*/  ISETP.GE.U32.AND P6, PT, R66, 0x7f000001, PT ;  /* 0x7f0000014200780c */ /* 0x000fe20003fc6070 */
[----:B------:R-:W-:Y:S02]  /*229b0*/  @P5 IADD3 R12, PT, PT, R12, -0x7f000001, RZ ;  /* 0x80ffffff0c0c5810 */ /* 0x000fe40007ffe0ff */
[----:B------:R-:W-:Y:S01]  /*229c0*/  @P4 IADD3 R61, PT, PT, R61, -0x7f000001, RZ ;  /* 0x80ffffff3d3d4810 */ /* 0x000fe20007ffe0ff */
[----:B------:R-:W-:Y:S01]  /*229d0*/  ISETP.GE.U32.AND P5, PT, R60, 0x7f000001, PT ;  /* 0x7f0000013c00780c */ /* 0x000fe20003fa6070 */
[----:B------:R-:W-:Y:S01]  /*229e0*/  ISETP.GE.U32.AND P4, PT, R19, 0x7f000001, PT ;  /* 0x7f0000011300780c */ /* 0x000fe20003f86070 */
[----:B------:R-:W-:Y:S01]  /*229f0*/  IADD3 R17, PT, PT, R20, R63, RZ ;  /* 0x0000003f14117210 */ /* 0x000fe20007ffe0ff */
[----:B------:R-:W-:Y:S01]  /*22a00*/  ISETP.GE.U32.AND P2, PT, R7, 0x7f000001, PT ;  /* 0x7f0000010700780c */ /* 0x000fe20003f46070 */
[----:B------:R-:W-:-:S02]  /*22a10*/  @P1 IADD3 R68, PT, PT, R68, -0x7f000001, RZ ;  /* 0x80ffffff44441810 */ /* 0x000fc40007ffe0ff */
[----:B------:R-:W-:Y:S01]  /*22a20*/  @P0 IADD3 R6, PT, PT, R6, -0x7f000001, RZ ;  /* 0x80ffffff06060810 */ /* 0x000fe20007ffe0ff */
[----:B------:R-:W-:Y:S01]  /*22a30*/  ISETP.GE.U32.AND P1, PT, R62, 0x7f000001, PT ;  /* 0x7f0000013e00780c */ /* 0x000fe20003f26070 */
[----:B------:R-:W-:Y:S01]  /*22a40*/  ISETP.GE.U32.AND P0, PT, R17, 0x7f000001, PT ;  /* 0x7f0000011100780c */ /* 0x000fe20003f06070 */
[----:B------:R-:W-:Y:S01]  /*22a50*/  IADD3 R18, PT, PT, R12, R61, RZ ;  /* 0x0000003d0c127210 */ /* 0x000fe20007ffe0ff */
[----:B------:R-:W-:Y:S01]  /*22a60*/  IMAD.WIDE.U32 R12, R68, 0x5fffffa, RZ ;  /* 0x05fffffa440c7825 */ /* 0x000fe200078e00ff */
[----:B------:R-:W-:Y:S01]  /*22a70*/  @P6 IADD3 R66, PT, PT, R66, -0x7f000001, RZ ;  /* 0x80ffffff42426810 */ /* 0x000fe20007ffe0ff */
[----:B------:R-:W-:Y:S02]  /*22a80*/  ISETP.GE.U32.AND P3, PT, R67, 0x7f000001, PT ;  /* 0x7f0000014300780c */ /* 0x000fe40003f66070 */
[----:B------:R-:W-:Y:S01]  /*22a90*/  IMAD R61, R68, 0x6, RZ ;  /* 0x00000006443d7824 */ /* 0x000fe200078e02ff */
[----:B------:R-:W-:Y:S02]  /*22aa0*/  @P5 IADD3 R60, PT, PT, R60, -0x7f000001, RZ ;  /* 0x80ffffff3c3c5810 */ /* 0x000fe40007ffe0ff */
[----:B------:R-:W-:Y:S01]  /*22ab0*/  @P4 IADD3 R19, PT, PT, R19, -0x7f000001, RZ ;  /* 0x80ffffff13134810 */ /* 0x000fe20007ffe0ff */
[----:B------:R-:W-:Y:S01]  /*22ac0*/  IMAD.WIDE.U32 R10, R59, UR12, RZ ;  /* 0x0000000c3b0a7c25 */ /* 0x000fe2000f8e00ff */
[----:B------:R-:W-:Y:S01]  /*22ad0*/  @P2 IADD3 R7, PT, PT, R7, -0x7f000001, RZ ;  /* 0x80ffffff07072810 */ /* 0x000fe20007ffe0ff */
[----:B------:R-:W-:-:S02]  /*22ae0*/  ISETP.GE.U32.AND P2, PT, R18, 0x7f000001, PT ;  /* 0x7f0000011200780c */ /* 0x000fc40003f46070 */
[----:B------:R-:W-:Y:S01]  /*22af0*/  IMAD.WIDE.U32 R14, R66, 0x5fffffa, RZ ;  /* 0x05fffffa420e7825 */ /* 0x000fe200078e00ff */
[----:B------:R-:W-:Y:S02]  /*22b00*/  @P1 IADD3 R62, PT, PT, R62, -0x7f000001, RZ ;  /* 0x80ffffff3e3e1810 */ /* 0x000fe40007ffe0ff */
[----:B------:R-:W-:Y:S01]  /*22b10*/  @P0 IADD3 R17, PT, PT, R17, -0x7f000001, RZ ;  /* 0x80ffffff11110810 */ /* 0x000fe20007ffe0ff */
[----:B------:R-:W-:Y:S01]  /*22b20*/  IMAD.HI.U32 R13, R61, 0x7f000001, R12 ;  /* 0x7f0000013d0d7827 */ /* 0x000fe200078e000c */
[----:B------:R-:W-:Y:S02]  /*22b30*/  IADD3 R12, PT, PT, R19, R60, RZ ;  /* 0x0000003c130c7210 */ /* 0x000fe40007ffe0ff */
[----:B------:R0:W2:Y:S01]  /*22b40*/  LD.E R60, desc[UR14][R8.64+0x42c] ;  /* 0x00042c0e083c7980 */ /* 0x0000a2000c101900 */
[----:B------:R-:W-:Y:S02]  /*22b50*/  IMAD R63, R66, 0x6, RZ ;  /* 0x00000006423f7824 */ /* 0x000fe400078e02ff */
[----:B------:R-:W-:Y:S01]  /*22b60*/  IMAD R59, R10, 0x7effffff, RZ ;  /* 0x7effffff0a3b7824 */ /* 0x000fe200078e02ff */
[----:B------:R-:W-:Y:S01]  /*22b70*/  IADD3 R6, PT, PT, R7, R6, RZ ;  /* 0x0000000607067210 */ /* 0x000fe20007ffe0ff */
[----:B------:R-:W-:Y:S01]  /*22b80*/  IMAD.HI.U32 R15, R63, 0x7f000001, R14 ;  /* 0x7f0000013f0f7827 */ /* 0x000fe200078e000e */
[----:B------:R-:W-:-:S03]  /*22b90*/  IADD3 R17, PT, PT, R17, R62, RZ ;  /* 0x0000003e11117210 */ /* 0x000fc60007ffe0ff */
[----:B------:R-:W-:Y:S01]  /*22ba0*/  IMAD.HI.U32 R10, R59, 0x7f000001, R10 ;  /* 0x7f0000013b0a7827 */ /* 0x000fe200078e000a */
[----:B------:R-:W-:Y:S01]  /*22bb0*/  @P3 IADD3 R67, PT, PT, R67, -0x7f000001, RZ ;  /* 0x80ffffff43433810 */ /* 0x000fe20007ffe0ff */
[----:B------:R-:W-:Y:S01]  /*22bc0*/  ISETP.GE.U32.AND P6, PT, R15, 0x7f000001, PT ;  /* 0x7f0000010f00780c */ /* 0x000fe20003fc6070 */
[----:B------:R-:W-:Y:S01]  /*22bd0*/  ISETP.GE.U32.AND P0, PT, R6, 0x7f000001, PT ;  /* 0x7f0000010600780c */ /* 0x000fe20003f06070 */
[----:B------:R-:W-:Y:S01]  /*22be0*/  ISETP.GE.U32.AND P1, PT, R17, 0x7f000001, PT ;  /* 0x7f0000011100780c */ /* 0x000fe20003f26070 */
[----:B------:R-:W-:Y:S01]  /*22bf0*/  ISETP.GE.U32.AND P3, PT, R10, 0x7f000001, PT ;  /* 0x7f0000010a00780c */ /* 0x000fe20003f66070 */
[----:B------:R-:W-:Y:S01]  /*22c00*/  @P2 IADD3 R18, PT, PT, R18, -0x7f000001, RZ ;  /* 0x80ffffff12122810 */ /* 0x000fe20007ffe0ff */
[----:B------:R-:W-:-:S03]  /*22c10*/  ISETP.GE.U32.AND P5, PT, R12, 0x7f000001, PT ;  /* 0x7f0000010c00780c */ /* 0x000fc60003fa6070 */
[----:B------:R-:W-:Y:S01]  /*22c20*/  IADD3 R18, PT, PT, R18, R67, RZ ;  /* 0x0000004312127210 */ /* 0x000fe20007ffe0ff */
[----:B------:R-:W-:-:S04]  /*22c30*/  ISETP.GE.U32.AND P4, PT, R13, 0x7f000001, PT ;  /* 0x7f0000010d00780c */ /* 0x000fc80003f86070 */
[----:B------:R-:W-:Y:S01]  /*22c40*/  @P6 IADD3 R15, PT, PT, R15, -0x7f000001, RZ ;  /* 0x80ffffff0f0f6810 */ /* 0x000fe20007ffe0ff */
[----:B------:R-:W-:Y:S01]  /*22c50*/  ISETP.GE.U32.AND P2, PT, R18, 0x7f000001, PT ;  /* 0x7f0000011200780c */ /* 0x000fe20003f46070 */
[----:B------:R-:W-:Y:S02]  /*22c60*/  @P0 IADD3 R6, PT, PT, R6, -0x7f000001, RZ ;  /* 0x80ffffff06060810 */ /* 0x000fe40007ffe0ff */
[----:B------:R-:W-:Y:S02]  /*22c70*/  @P3 IADD3 R10, PT, PT, R10, -0x7f000001, RZ ;  /* 0x80ffffff0a0a3810 */ /* 0x000fe40007ffe0ff */
[----:B------:R-:W-:Y:S02]  /*22c80*/  @P1 IADD3 R17, PT, PT, R17, -0x7f000001, RZ ;  /* 0x80ffffff11111810 */ /* 0x000fe40007ffe0ff */
[----:B------:R-:W-:Y:S02]  /*22c90*/  IADD3 R14, PT, PT, R6, R15, RZ ;  /* 0x0000000f060e7210 */ /* 0x000fe40007ffe0ff */
[----:B------:R-:W-:-:S02]  /*22ca0*/  IADD3 R17, PT, PT, R17, R10, RZ ;  /* 0x0000000a11117210 */ /* 0x000fc40007ffe0ff */
[----:B------:R-:W-:Y:S01]  /*22cb0*/  @P5 IADD3 R12, PT, PT, R12, -0x7f000001, RZ ;  /* 0x80ffffff0c0c5810 */ /* 0x000fe20007ffe0ff */
[----:B------:R-:W-:Y:S02]  /*22cc0*/  ISETP.GE.U32.AND P1, PT, R14, 0x7f000001, PT ;  /* 0x7f0000010e00780c */ /* 0x000fe40003f26070 */
[----:B------:R-:W-:Y:S01]  /*22cd0*/  ISETP.GE.U32.AND P0, PT, R17, 0x7f000001, PT ;  /* 0x7f0000011100780c */ /* 0x000fe20003f06070 */
[----:B------:R-:W-:Y:S02]  /*22ce0*/  @P4 IADD3 R13, PT, PT, R13, -0x7f000001, RZ ;  /* 0x80ffffff0d0d4810 */ /* 0x000fe40007ffe0ff */
[----:B------:R-:W-:Y:S01]  /*22cf0*/  @P2 IADD3 R18, PT, PT, R18, -0x7f000001, RZ ;  /* 0x80ffffff12122810 */ /* 0x000fe20007ffe0ff */
[----:B------:R-:W-:-:S03]  /*22d00*/  IMAD.WIDE.U32 R58, R12, R28, RZ ;  /* 0x0000001c0c3a7225 */ /* 0x000fc600078e00ff */
[----:B0-----:R-:W-:Y:S01]  /*22d10*/  IADD3 R8, PT, PT, R18, R13, RZ ;  /* 0x0000000d12087210 */ /* 0x001fe20007ffe0ff */
[----:B------:R-:W-:-:S04]  /*22d20*/  IMAD.WIDE.U32 R6, R12, R33, RZ ;  /* 0x000000210c067225 */ /* 0x000fc800078e00ff */
[----:B------:R-:W-:Y:S02]  /*22d30*/  IMAD R9, R58, 0x7effffff, RZ ;  /* 0x7effffff3a097824 */ /* 0x000fe400078e02ff */
[----:B------:R-:W-:-:S04]  /*22d40*/  IMAD.WIDE.U32 R10, R12, R34, RZ ;  /* 0x000000220c0a7225 */ /* 0x000fc800078e00ff */
[----:B------:R-:W-:Y:S01]  /*22d50*/  IMAD.WIDE.U32 R12, R12, R35, RZ ;  /* 0x000000230c0c7225 */ /* 0x000fe200078e00ff */
[----:B------:R-:W-:Y:S02]  /*22d60*/  @P1 IADD3 R14, PT, PT, R14, -0x7f000001, RZ ;  /* 0x80ffffff0e0e1810 */ /* 0x000fe40007ffe0ff */
[----:B------:R-:W-:Y:S01]  /*22d70*/  @P0 IADD3 R17, PT, PT, R17, -0x7f000001, RZ ;  /* 0x80ffffff11110810 */ /* 0x000fe20007ffe0ff */
[----:B------:R-:W-:Y:S01]  /*22d80*/  IMAD.HI.U32 R58, R9, 0x7f000001, R58 ;  /* 0x7f000001093a7827 */ /* 0x000fe200078e003a */
[----:B------:R-:W-:-:S03]  /*22d90*/  ISETP.GE.U32.AND P0, PT, R8, 0x7f000001, PT ;  /* 0x7f0000010800780c */ /* 0x000fc60003f06070 */
[----:B------:R-:W-:Y:S02]  /*22da0*/  IMAD R15, R6, 0x7effffff, RZ ;  /* 0x7effffff060f7824 */ /* 0x000fe400078e02ff */
[----:B------:R-:W-:Y:S02]  /*22db0*/  IMAD R59, R12, 0x7effffff, RZ ;  /* 0x7effffff0c3b7824 */ /* 0x000fe400078e02ff */
[----:B------:R-:W-:-:S04]  /*22dc0*/  IMAD.HI.U32 R9, R15, 0x7f000001, R6 ;  /* 0x7f0000010f097827 */ /* 0x000fc800078e0006 */
[----:B------:R-:W-:-:S04]  /*22dd0*/  IMAD.HI.U32 R68, R59, 0x7f000001, R12 ;  /* 0x7f0000013b447827 */ /* 0x000fc800078e000c */
[----:B------:R-:W-:-:S04]  /*22de0*/  IMAD.WIDE.U32 R12, R14, R34, RZ ;  /* 0x000000220e0c7225 */ /* 0x000fc800078e00ff */
[----:B------:R-:W-:-:S04]  /*22df0*/  IMAD.WIDE.U32 R62, R14, R28, RZ ;  /* 0x0000001c0e3e7225 */ /* 0x000fc800078e00ff */
[----:B------:R-:W-:-:S04]  /*22e00*/  IMAD.WIDE.U32 R6, R14, R33, RZ ;  /* 0x000000210e067225 */ /* 0x000fc800078e00ff */
[----:B------:R-:W-:-:S04]  /*22e10*/  IMAD.WIDE.U32 R14, R14, R35, RZ ;  /* 0x000000230e0e7225 */ /* 0x000fc800078e00ff */
[----:B------:R-:W-:Y:S02]  /*22e20*/  IMAD R19, R10, 0x7effffff, RZ ;  /* 0x7effffff0a137824 */ /* 0x000fe400078e02ff */
[----:B------:R-:W-:Y:S02]  /*22e30*/  IMAD R61, R14, 0x7effffff, RZ ;  /* 0x7effffff0e3d7824 */ /* 0x000fe400078e02ff */
[----:B------:R-:W-:Y:S01]  /*22e40*/  IMAD.HI.U32 R10, R19, 0x7f000001, R10 ;  /* 0x7f000001130a7827 */ /* 0x000fe200078e000a */
[----:B------:R-:W-:-:S03]  /*22e50*/  @P0 IADD3 R8, PT, PT, R8, -0x7f000001, RZ ;  /* 0x80ffffff08080810 */ /* 0x000fc60007ffe0ff */
[----:B------:R-:W-:Y:S02]  /*22e60*/  IMAD R59, R12, 0x7effffff, RZ ;  /* 0x7effffff0c3b7824 */ /* 0x000fe400078e02ff */
[----:B------:R-:W-:Y:S02]  /*22e70*/  IMAD R11, R62, 0x7effffff, RZ ;  /* 0x7effffff3e0b7824 */ /* 0x000fe400078e02ff */
[----:B------:R-:W-:Y:S02]  /*22e80*/  IMAD R19, R6, 0x7effffff, RZ ;  /* 0x7effffff06137824 */ /* 0x000fe400078e02ff */
[----:B------:R-:W-:-:S04]  /*22e90*/  IMAD.HI.U32 R70, R61, 0x7f000001, R14 ;  /* 0x7f0000013d467827 */ /* 0x000fc800078e000e */
[----:B------:R-:W-:Y:S01]  /*22ea0*/  IMAD.WIDE.U32 R14, R17, R33, RZ ;  /* 0x00000021110e7225 */ /* 0x000fe200078e00ff */
[----:B------:R-:W-:-:S03]  /*22eb0*/  ISETP.GE.U32.AND P0, PT, R68, 0x7f000001, PT ;  /* 0x7f0000014400780c */ /* 0x000fc60003f06070 */
[----:B------:R-:W-:Y:S01]  /*22ec0*/  IMAD.HI.U32 R20, R59, 0x7f000001, R12 ;  /* 0x7f0000013b147827 */ /* 0x000fe200078e000c */
[----:B------:R-:W-:-:S03]  /*22ed0*/  ISETP.GE.U32.AND P4, PT, R70, 0x7f000001, PT ;  /* 0x7f0000014600780c */ /* 0x000fc60003f86070 */
[----:B------:R-:W-:-:S04]  /*22ee0*/  IMAD.HI.U32 R62, R11, 0x7f000001, R62 ;  /* 0x7f0000010b3e7827 */ /* 0x000fc800078e003e */
[----:B------:R-:W-:Y:S01]  /*22ef0*/  IMAD.HI.U32 R63, R19, 0x7f000001, R6 ;  /* 0x7f000001133f7827 */ /* 0x000fe200078e0006 */
[----:B------:R-:W-:-:S03]  /*22f00*/  ISETP.GE.U32.AND P1, PT, R20, 0x7f000001, PT ;  /* 0x7f0000011400780c */ /* 0x000fc60003f26070 */
[----:B------:R-:W-:-:S04]  /*22f10*/  IMAD.WIDE.U32 R18, R17, R34, RZ ;  /* 0x0000002211127225 */ /* 0x000fc800078e00ff */
[----:B------:R-:W-:-:S04]  /*22f20*/  IMAD.WIDE.U32 R12, R17, R28, RZ ;  /* 0x0000001c110c7225 */ /* 0x000fc800078e00ff */
[----:B------:R-:W-:-:S04]  /*22f30*/  IMAD.WIDE.U32 R6, R17, R35, RZ ;  /* 0x0000002311067225 */ /* 0x000fc800078e00ff */
[----:B------:R-:W-:Y:S02]  /*22f40*/  IMAD R17, R14, 0x7effffff, RZ ;  /* 0x7effffff0e117824 */ /* 0x000fe400078e02ff */
[----:B------:R-:W-:-:S04]  /*22f50*/  IMAD.WIDE.U32 R66, R8, R33, RZ ;  /* 0x0000002108427225 */ /* 0x000fc800078e00ff */
[----:B------:R-:W-:Y:S02]  /*22f60*/  IMAD R11, R12, 0x7effffff, RZ ;  /* 0x7effffff0c0b7824 */ /* 0x000fe400078e02ff */
[----:B------:R-:W-:-:S04]  /*22f70*/  IMAD.HI.U32 R72, R17, 0x7f000001, R14 ;  /* 0x7f00000111487827 */ /* 0x000fc800078e000e */
[----:B------:R-:W-:Y:S02]  /*22f80*/  IMAD R17, R66, 0x7effffff, RZ ;  /* 0x7effffff42117824 */ /* 0x000fe400078e02ff */
[----:B------:R-:W-:Y:S02]  /*22f90*/  IMAD R59, R18, 0x7effffff, RZ ;  /* 0x7effffff123b7824 */ /* 0x000fe400078e02ff */
[----:B------:R-:W-:-:S04]  /*22fa0*/  IMAD.HI.U32 R73, R11, 0x7f000001, R12 ;  /* 0x7f0000010b497827 */ /* 0x000fc800078e000c */
[----:B------:R-:W-:-:S04]  /*22fb0*/  IMAD.WIDE.U32 R14, R8, R34, RZ ;  /* 0x00000022080e7225 */ /* 0x000fc800078e00ff */
[----:B------:R-:W-:-:S04]  /*22fc0*/  IMAD.WIDE.U32 R12, R8, R28, RZ ;  /* 0x0000001c080c7225 */ /* 0x000fc800078e00ff */
[----:B------:R-:W-:Y:S01]  /*22fd0*/  IMAD.HI.U32 R71, R17, 0x7f000001, R66 ;  /* 0x7f00000111477827 */ /* 0x000fe200078e0042 */
[----:B------:R-:W-:Y:S02]  /*22fe0*/  @P0 IADD3 R68, PT, PT, R68, -0x7f000001, RZ ;  /* 0x80ffffff44440810 */ /* 0x000fe40007ffe0ff */
[----:B------:R-:W-:Y:S01]  /*22ff0*/  @P4 IADD3 R70, PT, PT, R70, -0x7f000001, RZ ;  /* 0x80ffffff46464810 */ /* 0x000fe20007ffe0ff */
[----:B------:R-:W-:Y:S01]  /*23000*/  IMAD.HI.U32 R19, R59, 0x7f000001, R18 ;  /* 0x7f0000013b137827 */ /* 0x000fe200078e0012 */
[----:B------:R-:W-:-:S03]  /*23010*/  ISETP.GE.U32.AND P4, PT, R71, 0x7f000001, PT ;  /* 0x7f0000014700780c */ /* 0x000fc60003f86070 */
[----:B------:R-:W-:Y:S02]  /*23020*/  IMAD R59, R14, 0x7effffff, RZ ;  /* 0x7effffff0e3b7824 */ /* 0x000fe400078e02ff */
[----:B------:R-:W-:Y:S01]  /*23030*/  IMAD R11, R12, 0x7effffff, RZ ;  /* 0x7effffff0c0b7824 */ /* 0x000fe200078e02ff */
[----:B------:R-:W-:Y:S01]  /*23040*/  @P1 IADD3 R20, PT, PT, R20, -0x7f000001, RZ ;  /* 0x80ffffff14141810 */ /* 0x000fe20007ffe0ff */
[----:B------:R-:W-:Y:S02]  /*23050*/  IMAD R61, R6, 0x7effffff, RZ ;  /* 0x7effffff063d7824 */ /* 0x000fe400078e02ff */
[----:B------:R-:W-:Y:S01]  /*23060*/  IMAD.HI.U32 R18, R59, 0x7f000001, R14 ;  /* 0x7f0000013b127827 */ /* 0x000fe200078e000e */
[----:B------:R-:W-:-:S03]  /*23070*/  ISETP.GE.U32.AND P3, PT, R72, 0x7f000001, PT ;  /* 0x7f0000014800780c */ /* 0x000fc60003f66070 */
[----:B------:R-:W-:-:S04]  /*23080*/  IMAD.HI.U32 R15, R11, 0x7f000001, R12 ;  /* 0x7f0000010b0f7827 */ /* 0x000fc800078e000c */
[----:B------:R-:W-:Y:S02]  /*23090*/  IMAD R11, R68, 0x6, RZ ;  /* 0x00000006440b7824 */ /* 0x000fe400078e02ff */
[----:B------:R-:W-:-:S04]  /*230a0*/  IMAD.HI.U32 R74, R61, 0x7f000001, R6 ;  /* 0x7f0000013d4a7827 */ /* 0x000fc800078e0006 */
[----:B------:R-:W-:-:S04]  /*230b0*/  IMAD.WIDE.U32 R68, R68, 0x5fffffa, RZ ;  /* 0x05fffffa44447825 */ /* 0x000fc800078e00ff */
[----:B------:R-:W-:-:S04]  /*230c0*/  IMAD.WIDE.U32 R6, R20, 0x5fffffa, RZ ;  /* 0x05fffffa14067825 */ /* 0x000fc800078e00ff */
[----:B------:R-:W-:-:S04]  /*230d0*/  IMAD.WIDE.U32 R12, R70, 0x5fffffa, RZ ;  /* 0x05fffffa460c7825 */ /* 0x000fc800078e00ff */
[----:B------:R-:W-:Y:S02]  /*230e0*/  IMAD R61, R70, 0x6, RZ ;  /* 0x00000006463d7824 */ /* 0x000fe400078e02ff */
[----:B------:R-:W-:Y:S02]  /*230f0*/  IMAD R59, R20, 0x6, RZ ;  /* 0x00000006143b7824 */ /* 0x000fe400078e02ff */
[----:B------:R-:W-:Y:S01]  /*23100*/  IMAD.HI.U32 R20, R11, 0x7f000001, R68 ;  /* 0x7f0000010b147827 */ /* 0x000fe200078e0044 */
[----:B------:R-:W-:-:S03]  /*23110*/  @P4 IADD3 R71, PT, PT, R71, -0x7f000001, RZ ;  /* 0x80ffffff47474810 */ /* 0x000fc60007ffe0ff */
[----:B------:R-:W-:Y:S02]  /*23120*/  IMAD.WIDE.U32 R66, R8, R35, RZ ;  /* 0x0000002308427225 */ /* 0x000fe400078e00ff */
[----:B------:R-:W4:Y:S02]  /*23130*/  LDL R8, [R1+0x114] ;  /* 0x0001140001087983 */ /* 0x000f240000100800 */
[----:B------:R-:W-:Y:S02]  /*23140*/  IMAD.HI.U32 R68, R59, 0x7f000001, R6 ;  /* 0x7f0000013b447827 */ /* 0x000fe400078e0006 */
[----:B------:R-:W4:Y:S02]  /*23150*/  LDL R7, [R1+0x118] ;  /* 0x0001180001077983 */ /* 0x000f240000100800 */
[----:B------:R-:W-:Y:S02]  /*23160*/  IMAD.HI.U32 R70, R61, 0x7f000001, R12 ;  /* 0x7f0000013d467827 */ /* 0x000fe400078e000c */
[----:B------:R-:W4:Y:S04]  /*23170*/  LDL R61, [R1+0x110] ;  /* 0x00011000013d7983 */ /* 0x000f280000100800 */
[----:B------:R-:W4:Y:S01]  /*23180*/  LDL R6, [R1+0x11c] ;  /* 0x00011c0001067983 */ /* 0x000f220000100800 */
[----:B------:R-:W-:Y:S01]  /*23190*/  @P3 IADD3 R72, PT, PT, R72, -0x7f000001, RZ ;  /* 0x80ffffff48483810 */ /* 0x000fe20007ffe0ff */
[----:B------:R-:W-:Y:S01]  /*231a0*/  ISETP.GE.U32.AND P2, PT, R58, 0x7f000001, PT ;  /* 0x7f0000013a00780c */ /* 0x000fe20003f46070 */
[----:B------:R-:W-:Y:S01]  /*231b0*/  ISETP.GE.U32.AND P3, PT, R71, 0x7f000001, PT ;  /* 0x7f0000014700780c */ /* 0x000fe20003f66070 */
[----:B------:R-:W-:Y:S01]  /*231c0*/  IMAD R17, R66, 0x7effffff, RZ ;  /* 0x7effffff42117824 */ /* 0x000fe200078e02ff */
[----:B------:R-:W-:Y:S01]  /*231d0*/  ISETP.GE.U32.AND P1, PT, R18, 0x7f000001, PT ;  /* 0x7f0000011200780c */ /* 0x000fe20003f26070 */
[----:B------:R-:W-:-:S02]  /*231e0*/  ISETP.GE.U32.AND P4, PT, R15, 0x7f000001, PT ;  /* 0x7f0000010f00780c */ /* 0x000fc40003f86070 */
[----:B------:R-:W-:Y:S01]  /*231f0*/  IMAD.HI.U32 R17, R17, 0x7f000001, R66 ;  /* 0x7f00000111117827 */ /* 0x000fe200078e0042 */
[----:B------:R-:W-:-:S03]  /*23200*/  ISETP.GE.U32.AND P0, PT, R19, 0x7f000001, PT ;  /* 0x7f0000011300780c */ /* 0x000fc60003f06070 */
[----:B------:R-:W-:Y:S01]  /*23210*/  IMAD.WIDE.U32 R12, R72, 0x5fffffa, RZ ;  /* 0x05fffffa480c7825 */ /* 0x000fe200078e00ff */
[----:B------:R-:W-:Y:S02]  /*23220*/  ISETP.GE.U32.AND P5, PT, R17, 0x7f000001, PT ;  /* 0x7f0000011100780c */ /* 0x000fe40003fa6070 */
[----:B------:R-:W-:Y:S01]  /*23230*/  @P2 IADD3 R58, PT, PT, R58, -0x7f000001, RZ ;  /* 0x80ffffff3a3a2810 */ /* 0x000fe20007ffe0ff */
[----:B------:R-:W-:Y:S01]  /*23240*/  IMAD R11, R72, 0x6, RZ ;  /* 0x00000006480b7824 */ /* 0x000fe200078e02ff */
[----:B------:R-:W-:-:S03]  /*23250*/  @P3 IADD3 R71, PT, PT, R71, -0x7f000001, RZ ;  /* 0x80ffffff47473810 */ /* 0x000fc60007ffe0ff */
[----:B------:R-:W-:Y:S01]  /*23260*/  IMAD.HI.U32 R72, R11, 0x7f000001, R12 ;  /* 0x7f0000010b487827 */ /* 0x000fe200078e000c */
[----:B------:R-:W-:Y:S02]  /*23270*/  IADD3 R11, PT, PT, R71, R58, RZ ;  /* 0x0000003a470b7210 */ /* 0x000fe40007ffe0ff */
[----:B------:R-:W4:Y:S01]  /*23280*/  LDL.64 R58, [R1+0x100] ;  /* 0x00010000013a7983 */ /* 0x000f220000100a00 */
[----:B------:R-:W-:Y:S01]  /*23290*/  ISETP.GE.U32.AND P2, PT, R9, 0x7f000001, PT ;  /* 0x7f0000010900780c */ /* 0x000fe20003f46070 */
        /* <DEDUP_REMOVED lines=8> */
[----:B------:R-:W-:Y:S01]  /*23320*/  ISETP.GE.U32.AND P4, PT, R17, 0x7f000001, PT ;  /* 0x7f0000011100780c */ /* 0x000fe20003f86070 */
[----:B------:R-:W-:Y:S01]  /*23330*/  @P2 IADD3 R9, PT, PT, R9, -0x7f000001, RZ ;  /* 0x80ffffff09092810 */ /* 0x000fe20007ffe0ff */
[----:B------:R-:W-:-:S07]  /*23340*/  ISETP.GE.U32.AND P2, PT, R70, 0x7f000001, PT ;  /* 0x7f0000014600780c */ /* 0x000fce0003f46070 */
[----:B------:R-:W-:Y:S02]  /*23350*/  @P1 IADD3 R20, PT, PT, R20, -0x7f000001, RZ ;  /* 0x80ffffff14141810 */ /* 0x000fe40007ffe0ff */
[----:B------:R-:W-:Y:S02]  /*23360*/  @P0 IADD3 R18, PT, PT, R18, -0x7f000001, RZ ;  /* 0x80ffffff12120810 */ /* 0x000fe40007ffe0ff */
[----:B------:R-:W-:Y:S01]  /*23370*/  @P5 IADD3 R15, PT, PT, R15, -0x7f000001, RZ ;  /* 0x80ffffff0f0f5810 */ /* 0x000fe20007ffe0ff */
[----:B------:R-:W-:Y:S01]  /*23380*/  ISETP.GE.U32.AND P0, PT, R11, 0x7f000001, PT ;  /* 0x7f0000010b00780c */ /* 0x000fe20003f06070 */
[----:B------:R-:W-:Y:S02]  /*23390*/  @P3 IADD3 R10, PT, PT, R10, -0x7f000001, RZ ;  /* 0x80ffffff0a0a3810 */ /* 0x000fe40007ffe0ff */
[----:B------:R-:W-:Y:S02]  /*233a0*/  @P4 IADD3 R17, PT, PT, R17, -0x7f000001, RZ ;  /* 0x80ffffff11114810 */ /* 0x000fe40007ffe0ff */
[----:B------:R-:W-:Y:S01]  /*233b0*/  IADD3 R15, PT, PT, R15, R20, RZ ;  /* 0x000000140f0f7210 */ /* 0x000fe20007ffe0ff */
[----:B------:R-:W-:Y:S01]  /*233c0*/  ISETP.GE.U32.AND P1, PT, R74, 0x7f000001, PT ;  /* 0x7f0000014a00780c */ /* 0x000fe20003f26070 */
[----:B------:R-:W-:-:S02]  /*233d0*/  @P2 IADD3 R70, PT, PT, R70, -0x7f000001, RZ ;  /* 0x80ffffff46462810 */ /* 0x000fc40007ffe0ff */
[----:B------:R-:W-:Y:S01]  /*233e0*/  IADD3 R12, PT, PT, R17, R10, RZ ;  /* 0x0000000a110c7210 */ /* 0x000fe20007ffe0ff */
[----:B------:R-:W-:Y:S01]  /*233f0*/  ISETP.GE.U32.AND P2, PT, R15, 0x7f000001, PT ;  /* 0x7f0000010f00780c */ /* 0x000fe20003f46070 */
[----:B------:R-:W-:Y:S01]  /*23400*/  IMAD.WIDE.U32 R66, R19, 0x5fffffa, RZ ;  /* 0x05fffffa13427825 */ /* 0x000fe200078e00ff */
[----:B------:R-:W-:Y:S02]  /*23410*/  ISETP.GE.U32.AND P4, PT, R63, 0x7f000001, PT ;  /* 0x7f0000013f00780c */ /* 0x000fe40003f86070 */
[----:B------:R-:W-:Y:S01]  /*23420*/  ISETP.GE.U32.AND P6, PT, R12, 0x7f000001, PT ;  /* 0x7f0000010c00780c */ /* 0x000fe20003fc6070 */
[----:B------:R-:W-:Y:S01]  /*23430*/  @P0 IADD3 R11, PT, PT, R11, -0x7f000001, RZ ;  /* 0x80ffffff0b0b0810 */ /* 0x000fe20007ffe0ff */
[----:B------:R-:W-:Y:S01]  /*23440*/  IMAD R14, R19, 0x6, RZ ;  /* 0x00000006130e7824 */ /* 0x000fe200078e02ff */
[----:B------:R-:W-:Y:S01]  /*23450*/  IADD3 R9, PT, PT, R18, R9, RZ ;  /* 0x0000000912097210 */ /* 0x000fe20007ffe0ff */
[----:B------:R-:W-:Y:S02]  /*23460*/  ISETP.GE.U32.AND P3, PT, R68, 0x7f000001, PT ;  /* 0x7f0000014400780c */ /* 0x000fe40003f66070 */
[----:B------:R-:W-:Y:S01]  /*23470*/  IMAD.HI.U32 R67, R14, 0x7f000001, R66 ;  /* 0x7f0000010e437827 */ /* 0x000fe200078e0042 */
[----:B------:R-:W-:Y:S01]  /*23480*/  IADD3 R14, PT, PT, R11, R70, RZ ;  /* 0x000000460b0e7210 */ /* 0x000fe20007ffe0ff */
[----:B------:R-:W-:Y:S01]  /*23490*/  ISETP.GE.U32.AND P5, PT, R62, 0x7f000001, PT ;  /* 0x7f0000013e00780c */ /* 0x000fe20003fa6070 */
[----:B------:R-:W-:Y:S01]  /*234a0*/  ISETP.GE.U32.AND P0, PT, R9, 0x7f000001, PT ;  /* 0x7f0000010900780c */ /* 0x000fe20003f06070 */
[----:B------:R-:W-:-:S02]  /*234b0*/  @P1 IADD3 R74, PT, PT, R74, -0x7f000001, RZ ;  /* 0x80ffffff4a4a1810 */ /* 0x000fc40007ffe0ff */
[----:B------:R-:W-:Y:S01]  /*234c0*/  @P2 IADD3 R15, PT, PT, R15, -0x7f000001, RZ ;  /* 0x80ffffff0f0f2810 */ /* 0x000fe20007ffe0ff */
[----:B------:R-:W-:Y:S01]  /*234d0*/  ISETP.GE.U32.AND P1, PT, R67, 0x7f000001, PT ;  /* 0x7f0000014300780c */ /* 0x000fe20003f26070 */
[----:B------:R-:W-:Y:S01]  /*234e0*/  ISETP.GE.U32.AND P2, PT, R14, 0x7f000001, PT ;  /* 0x7f0000010e00780c */ /* 0x000fe20003f46070 */
[----:B------:R-:W-:Y:S02]  /*234f0*/  @P4 IADD3 R63, PT, PT, R63, -0x7f000001, RZ ;  /* 0x80ffffff3f3f4810 */ /* 0x000fe40007ffe0ff */
[----:B------:R-:W-:Y:S01]  /*23500*/  @P6 IADD3 R12, PT, PT, R12, -0x7f000001, RZ ;  /* 0x80ffffff0c0c6810 */ /* 0x000fe20007ffe0ff */
[----:B------:R-:W-:Y:S01]  /*23510*/  IMAD.WIDE.U32 R16, R23, R16, RZ ;  /* 0x0000001017107225 */ /* 0x000fe200078e00ff */
[----:B------:R-:W-:Y:S02]  /*23520*/  @P3 IADD3 R68, PT, PT, R68, -0x7f000001, RZ ;  /* 0x80ffffff44443810 */ /* 0x000fe40007ffe0ff */
[----:B------:R-:W-:Y:S02]  /*23530*/  IADD3 R12, PT, PT, R12, R63, RZ ;  /* 0x0000003f0c0c7210 */ /* 0x000fe40007ffe0ff */
[----:B------:R-:W-:-:S02]  /*23540*/  @P5 IADD3 R62, PT, PT, R62, -0x7f000001, RZ ;  /* 0x80ffffff3e3e5810 */ /* 0x000fc40007ffe0ff */
[----:B------:R-:W-:Y:S01]  /*23550*/  @P0 IADD3 R9, PT, PT, R9, -0x7f000001, RZ ;  /* 0x80ffffff09090810 */ /* 0x000fe20007ffe0ff */
[----:B------:R-:W-:Y:S01]  /*23560*/  IMAD R13, R16, 0x7effffff, RZ ;  /* 0x7effffff100d7824 */ /* 0x000fe200078e02ff */
[----:B------:R-:W-:Y:S02]  /*23570*/  IADD3 R15, PT, PT, R15, R68, RZ ;  /* 0x000000440f0f7210 */ /* 0x000fe40007ffe0ff */
[----:B------:R-:W-:Y:S02]  /*23580*/  @P1 IADD3 R67, PT, PT, R67, -0x7f000001, RZ ;  /* 0x80ffffff43431810 */ /* 0x000fe40007ffe0ff */
[----:B------:R-:W-:Y:S01]  /*23590*/  @P2 IADD3 R14, PT, PT, R14, -0x7f000001, RZ ;  /* 0x80ffffff0e0e2810 */ /* 0x000fe20007ffe0ff */
[----:B------:R-:W-:Y:S01]  /*235a0*/  ISETP.GE.U32.AND P2, PT, R73, 0x7f000001, PT ;  /* 0x7f0000014900780c */ /* 0x000fe20003f46070 */
[----:B------:R-:W-:Y:S01]  /*235b0*/  ISETP.GE.U32.AND P1, PT, R12, 0x7f000001, PT ;  /* 0x7f0000010c00780c */ /* 0x000fe20003f26070 */
[----:B------:R-:W-:Y:S01]  /*235c0*/  IMAD.WIDE.U32 R10, R74, 0x5fffffa, RZ ;  /* 0x05fffffa4a0a7825 */ /* 0x000fe200078e00ff */
[----:B------:R-:W-:Y:S01]  /*235d0*/  IADD3 R62, PT, PT, R9, R62, RZ ;  /* 0x0000003e093e7210 */ /* 0x000fe20007ffe0ff */
[----:B------:R-:W-:Y:S01]  /*235e0*/  ISETP.GE.U32.AND P6, PT, R72, 0x7f000001, PT ;  /* 0x7f0000014800780c */ /* 0x000fe20003fc6070 */
[----:B------:R-:W-:Y:S01]  /*235f0*/  ISETP.GE.U32.AND P4, PT, R15, 0x7f000001, PT ;  /* 0x7f0000010f00780c */ /* 0x000fe20003f86070 */
[----:B------:R-:W-:-:S02]  /*23600*/  IMAD R19, R74, 0x6, RZ ;  /* 0x000000064a137824 */ /* 0x000fc400078e02ff */
[----:B------:R-:W-:Y:S01]  /*23610*/  IMAD.HI.U32 R13, R13, 0x7f000001, R16 ;  /* 0x7f0000010d0d7827 */ /* 0x000fe200078e0010 */
[----:B------:R-:W-:-:S03]  /*23620*/  ISETP.GE.U32.AND P3, PT, R62, 0x7f000001, PT ;  /* 0x7f0000013e00780c */ /* 0x000fc60003f66070 */
[----:B------:R-:W-:Y:S01]  /*23630*/  IMAD.HI.U32 R11, R19, 0x7f000001, R10 ;  /* 0x7f000001130b7827 */ /* 0x000fe200078e000a */
[----:B------:R-:W-:Y:S01]  /*23640*/  ISETP.GE.U32.AND P0, PT, R13, 0x7f000001, PT ;  /* 0x7f0000010d00780c */ /* 0x000fe20003f06070 */
[----:B------:R-:W-:Y:S02]  /*23650*/  @P2 IADD3 R73, PT, PT, R73, -0x7f000001, RZ ;  /* 0x80ffffff49492810 */ /* 0x000fe40007ffe0ff */
[----:B------:R-:W-:Y:S01]  /*23660*/  @P1 IADD3 R12, PT, PT, R12, -0x7f000001, RZ ;  /* 0x80ffffff0c0c1810 */ /* 0x000fe20007ffe0ff */
[----:B------:R-:W-:Y:S01]  /*23670*/  ISETP.GE.U32.AND P5, PT, R11, 0x7f000001, PT ;  /* 0x7f0000010b00780c */ /* 0x000fe20003fa6070 */
[----:B------:R-:W-:Y:S02]  /*23680*/  IADD3 R14, PT, PT, R14, R67, RZ ;  /* 0x000000430e0e7210 */ /* 0x000fe40007ffe0ff */
[----:B------:R-:W-:Y:S02]  /*23690*/  @P6 IADD3 R72, PT, PT, R72, -0x7f000001, RZ ;  /* 0x80ffffff48486810 */ /* 0x000fe40007ffe0ff */
[----:B------:R-:W-:-:S02]  /*236a0*/  @P4 IADD3 R15, PT, PT, R15, -0x7f000001, RZ ;  /* 0x80ffffff0f0f4810 */ /* 0x000fc40007ffe0ff */
[----:B------:R-:W-:Y:S02]  /*236b0*/  IADD3 R12, PT, PT, R12, R73, RZ ;  /* 0x000000490c0c7210 */ /* 0x000fe40007ffe0ff */
[----:B------:R-:W-:Y:S01]  /*236c0*/  @P3 IADD3 R62, PT, PT, R62, -0x7f000001, RZ ;  /* 0x80ffffff3e3e3810 */ /* 0x000fe20007ffe0ff */
[----:B------:R-:W-:Y:S01]  /*236d0*/  ISETP.GE.U32.AND P3, PT, R14, 0x7f000001, PT ;  /* 0x7f0000010e00780c */ /* 0x000fe20003f66070 */
[----:B------:R-:W-:Y:S02]  /*236e0*/  IADD3 R10, PT, PT, R15, R72, RZ ;  /* 0x000000480f0a7210 */ /* 0x000fe40007ffe0ff */
[----:B------:R-:W-:Y:S01]  /*236f0*/  @P0 IADD3 R13, PT, PT, R13, -0x7f000001, RZ ;  /* 0x80ffffff0d0d0810 */ /* 0x000fe20007ffe0ff */
[----:B------:R-:W-:Y:S01]  /*23700*/  ISETP.GE.U32.AND P1, PT, R12, 0x7f000001, PT ;  /* 0x7f0000010c00780c */ /* 0x000fe20003f26070 */
[----:B------:R-:W-:Y:S02]  /*23710*/  @P5 IADD3 R11, PT, PT, R11, -0x7f000001, RZ ;  /* 0x80ffffff0b0b5810 */ /* 0x000fe40007ffe0ff */
[----:B------:R-:W-:Y:S01]  /*23720*/  IADD3 R9, PT, PT, R56, R13, RZ ;  /* 0x0000000d38097210 */ /* 0x000fe20007ffe0ff */
[----:B------:R-:W-:Y:S01]  /*23730*/  ISETP.GE.U32.AND P2, PT, R10, 0x7f000001, PT ;  /* 0x7f0000010a00780c */ /* 0x000fe20003f46070 */
[----:B------:R-:W-:Y:S01]  /*23740*/  UISETP.GE.U32.AND UP0, UPT, UR9, 0x7f000001, UPT ;  /* 0x7f0000010900788c */ /* 0x000fe2000bf06070 */
[----:B------:R-:W-:Y:S01]  /*23750*/  UIADD3 UR6, UPT, UPT, UR9, -0x7f000001, URZ ;  /* 0x80ffffff09067890 */ /* 0x000fe2000fffe0ff */
[----:B------:R-:W-:Y:S01]  /*23760*/  IADD3 R62, PT, PT, R62, R11, RZ ;  /* 0x0000000b3e3e7210 */ /* 0x000fe20007ffe0ff */
[----:B------:R-:W-:Y:S01]  /*23770*/  ISETP.GE.U32.AND P0, PT, R9, 0x7f000001, PT ;  /* 0x7f0000010900780c */ /* 0x000fe20003f06070 */
[----:B------:R-:W-:Y:S01]  /*23780*/  UISETP.GE.U32.AND UP2, UPT, UR11, 0x7f000001, UPT ;  /* 0x7f0000010b00788c */ /* 0x000fe2000bf46070 */
[----:B------:R-:W-:Y:S01]  /*23790*/  UIADD3 UR8, UPT, UPT, UR11, -0x7f000001, URZ ;  /* 0x80ffffff0b087890 */ /* 0x000fe2000fffe0ff */
[----:B------:R-:W-:Y:S01]  /*237a0*/  USEL UR6, UR6, UR9, UP0 ;  /* 0x0000000906067287 */ /* 0x000fe20008000000 */
[----:B------:R-:W-:Y:S01]  /*237b0*/  @P3 IADD3 R14, PT, PT, R14, -0x7f000001, RZ ;  /* 0x80ffffff0e0e3810 */ /* 0x000fe20007ffe0ff */
[----:B------:R-:W-:Y:S01]  /*237c0*/  ISETP.GE.U32.AND P4, PT, R62, 0x7f000001, PT ;  /* 0x7f0000013e00780c */ /* 0x000fe20003f86070 */
[----:B------:R-:W-:Y:S01]  /*237d0*/  USEL UR8, UR8, UR11, UP2 ;  /* 0x0000000b08087287 */ /* 0x000fe20009000000 */
[----:B------:R-:W-:-:S02]  /*237e0*/  @P1 IADD3 R12, PT, PT, R12, -0x7f000001, RZ ;  /* 0x80ffffff0c0c1810 */ /* 0x000fc40007ffe0ff */
[----:B------:R-:W-:Y:S01]  /*237f0*/  ISETP.GE.U32.AND P3, PT, R14, UR6, PT ;  /* 0x000000060e007c0c */ /* 0x000fe2000bf66070 */
[----:B------:R-:W-:Y:S02]  /*23800*/  @P2 IADD3 R10, PT, PT, R10, -0x7f000001, RZ ;  /* 0x80ffffff0a0a2810 */ /* 0x000fe40007ffe0ff */
[----:B------:R-:W-:Y:S01]  /*23810*/  ISETP.GE.U32.AND P2, PT, R12, UR8, PT ;  /* 0x000000080c007c0c */ /* 0x000fe2000bf46070 */
[----:B------:R-:W-:Y:S01]  /*23820*/  UISETP.GE.U32.AND UP1, UPT, UR10, 0x7f000001, UPT ;  /* 0x7f0000010a00788c */ /* 0x000fe2000bf26070 */
[----:B------:R-:W-:Y:S01]  /*23830*/  UIADD3 UR7, UPT, UPT, UR10, -0x7f000001, URZ ;  /* 0x80ffffff0a077890 */ /* 0x000fe2000fffe0ff */
[----:B------:R-:W-:Y:S02]  /*23840*/  @P0 IADD3 R9, PT, PT, R9, -0x7f000001, RZ ;  /* 0x80ffffff09090810 */ /* 0x000fe40007ffe0ff */
[----:B------:R-:W-:Y:S01]  /*23850*/  IADD3 R18, PT, PT, R14, -UR6, RZ ;  /* 0x800000060e127c10 */ /* 0x000fe2000fffe0ff */
[----:B------:R-:W-:Y:S01]  /*23860*/  USEL UR7, UR7, UR10, UP1 ;  /* 0x0000000a07077287 */ /* 0x000fe20008800000 */
[----:B------:R-:W-:Y:S01]  /*23870*/  @P4 IADD3 R62, PT, PT, R62, -0x7f000001, RZ ;  /* 0x80ffffff3e3e4810 */ /* 0x000fe20007ffe0ff */
[----:B------:R-:W-:Y:S01]  /*23880*/  ISETP.GE.U32.AND P0, PT, R10, R9, PT ;  /* 0x000000090a00720c */ /* 0x000fe20003f06070 */
[----:B------:R-:W-:-:S02]  /*23890*/  IADD3 R19, PT, PT, R12, -UR8, RZ ;  /* 0x800000080c137c10 */ /* 0x000fc4000fffe0ff */
[----:B------:R-:W-:Y:S01]  /*238a0*/  @!P3 IADD3 R18, PT, PT, R18, 0x7f000001, RZ ;  /* 0x7f0000011212b810 */ /* 0x000fe20007ffe0ff */
[C---:B------:R-:W-:Y:S01]  /*238b0*/  ISETP.GE.U32.AND P1, PT, R62.reuse, UR7, PT ;  /* 0x000000073e007c0c */ /* 0x040fe2000bf26070 */
[----:B------:R-:W-:Y:S02]  /*238c0*/  IADD3 R9, PT, PT, -R9, R10, RZ ;  /* 0x0000000a09097210 */ /* 0x000fe40007ffe1ff */
[----:B------:R-:W-:Y:S01]  /*238d0*/  @!P2 IADD3 R19, PT, PT, R19, 0x7f000001, RZ ;  /* 0x7f0000011313a810 */ /* 0x000fe20007ffe0ff */
[----:B--2---:R-:W-:Y:S01]  /*238e0*/  IMAD.WIDE.U32 R10, R57, R18, RZ ;  /* 0x00000012390a7225 */ /* 0x004fe200078e00ff */
[----:B------:R-:W-:-:S03]  /*238f0*/  IADD3 R62, PT, PT, R62, -UR7, RZ ;  /* 0x800000073e3e7c10 */ /* 0x000fc6000fffe0ff */
[----:B---3--:R-:W-:Y:S01]  /*23900*/  IMAD.WIDE.U32 R16, R21, R19, RZ ;  /* 0x0000001315107225 */ /* 0x008fe200078e00ff */
[----:B------:R-:W-:-:S03]  /*23910*/  @!P0 IADD3 R9, PT, PT, R9, 0x7f000001, RZ ;  /* 0x7f00000109098810 */ /* 0x000fc60007ffe0ff */
[----:B------:R-:W-:Y:S02]  /*23920*/  IMAD R23, R10, 0x7effffff, RZ ;  /* 0x7effffff0a177824 */ /* 0x000fe400078e02ff */
[----:B------:R-:W-:Y:S02]  /*23930*/  IMAD R67, R16, 0x7effffff, RZ ;  /* 0x7effffff10437824 */ /* 0x000fe400078e02ff */
[----:B------:R-:W-:Y:S01]  /*23940*/  IMAD.HI.U32 R20, R23, 0x7f000001, R10 ;  /* 0x7f00000117147827 */ /* 0x000fe200078e000a */
[----:B------:R-:W-:-:S03]  /*23950*/  @!P1 IADD3 R62, PT, PT, R62, 0x7f000001, RZ ;  /* 0x7f0000013e3e9810 */ /* 0x000fc60007ffe0ff */
[----:B------:R-:W-:Y:S01]  /*23960*/  IMAD.WIDE.U32 R12, R57, R9, RZ ;  /* 0x00000009390c7225 */ /* 0x000fe200078e00ff */
[----:B------:R-:W-:-:S03]  /*23970*/  ISETP.GE.U32.AND P0, PT, R20, 0x7f000001, PT ;  /* 0x7f0000011400780c */ /* 0x000fc60003f06070 */
[----:B------:R-:W-:-:S04]  /*23980*/  IMAD.HI.U32 R67, R67, 0x7f000001, R16 ;  /* 0x7f00000143437827 */ /* 0x000fc800078e0010 */
[----:B------:R-:W-:Y:S01]  /*23990*/  IMAD.WIDE.U32 R14, R57, R62, RZ ;  /* 0x0000003e390e7225 */ /* 0x000fe200078e00ff */
[----:B------:R-:W-:-:S03]  /*239a0*/  ISETP.GE.U32.AND P1, PT, R67, 0x7f000001, PT ;  /* 0x7f0000014300780c */ /* 0x000fc60003f26070 */
        /* <DEDUP_REMOVED lines=8> */
[----:B------:R-:W-:Y:S01]  /*23a30*/  IMAD.HI.U32 R66, R17, 0x7f000001, R10 ;  /* 0x7f00000111427827 */ /* 0x000fe200078e000a */
[----:B------:R-:W-:-:S03]  /*23a40*/  ISETP.GE.U32.AND P4, PT, R57, 0x7f000001, PT ;  /* 0x7f0000013900780c */ /* 0x000fc60003f86070 */
[----:B------:R-:W-:-:S04]  /*23a50*/  IMAD.WIDE.U32 R14, R21, R18, RZ ;  /* 0x00000012150e7225 */ /* 0x000fc800078e00ff */
[----:B------:R-:W-:Y:S02]  /*23a60*/  IMAD R11, R12, 0x7effffff, RZ ;  /* 0x7effffff0c0b7824 */ /* 0x000fe400078e02ff */
[----:B------:R-:W-:Y:S01]  /*23a70*/  IMAD.WIDE.U32 R16, R21, R62, RZ ;  /* 0x0000003e15107225 */ /* 0x000fe200078e00ff */
[----:B------:R-:W-:Y:S01]  /*23a80*/  ISETP.GE.U32.AND P2, PT, R63, 0x7f000001, PT ;  /* 0x7f0000013f00780c */ /* 0x000fe20003f46070 */
[----:B------:R-:W-:Y:S02]  /*23a90*/  @P1 IADD3 R67, PT, PT, R67, -0x7f000001, RZ ;  /* 0x80ffffff43431810 */ /* 0x000fe40007ffe0ff */
[----:B------:R-:W-:Y:S02]  /*23aa0*/  IMAD R23, R14, 0x7effffff, RZ ;  /* 0x7effffff0e177824 */ /* 0x000fe400078e02ff */
[----:B------:R-:W-:Y:S01]  /*23ab0*/  IMAD.HI.U32 R21, R11, 0x7f000001, R12 ;  /* 0x7f0000010b157827 */ /* 0x000fe200078e000c */
[----:B------:R-:W-:Y:S01]  /*23ac0*/  ISETP.GE.U32.AND P3, PT, R66, 0x7f000001, PT ;  /* 0x7f0000014200780c */ /* 0x000fe20003f66070 */
[----:B------:R-:W-:-:S02]  /*23ad0*/  ISETP.GE.U32.AND P1, PT, R20, 0x7f000001, PT ;  /* 0x7f0000011400780c */ /* 0x000fc40003f26070 */
[----:B------:R-:W-:Y:S01]  /*23ae0*/  IMAD R13, R16, 0x7effffff, RZ ;  /* 0x7effffff100d7824 */ /* 0x000fe200078e02ff */
[----:B------:R-:W-:Y:S01]  /*23af0*/  ISETP.GE.U32.AND P0, PT, R21, 0x7f000001, PT ;  /* 0x7f0000011500780c */ /* 0x000fe20003f06070 */
[----:B------:R-:W-:-:S04]  /*23b00*/  IMAD.HI.U32 R14, R23, 0x7f000001, R14 ;  /* 0x7f000001170e7827 */ /* 0x000fc800078e000e */
[----:B------:R-:W-:-:S04]  /*23b10*/  IMAD.HI.U32 R23, R13, 0x7f000001, R16 ;  /* 0x7f0000010d177827 */ /* 0x000fc800078e0010 */
[----:B----4-:R-:W-:-:S04]  /*23b20*/  IMAD.WIDE.U32 R10, R22, R19, RZ ;  /* 0x00000013160a7225 */ /* 0x010fc800078e00ff */
[----:B------:R-:W-:-:S04]  /*23b30*/  IMAD.WIDE.U32 R12, R67, 0x5fffffa, RZ ;  /* 0x05fffffa430c7825 */ /* 0x000fc800078e00ff */
[----:B------:R-:W-:Y:S02]  /*23b40*/  IMAD R15, R67, 0x6, RZ ;  /* 0x00000006430f7824 */ /* 0x000fe400078e02ff */
[----:B------:R-:W-:Y:S01]  /*23b50*/  IMAD R17, R10, 0x7effffff, RZ ;  /* 0x7effffff0a117824 */ /* 0x000fe200078e02ff */
[----:B------:R-:W-:Y:S01]  /*23b60*/  @P4 IADD3 R57, PT, PT, R57, -0x7f000001, RZ ;  /* 0x80ffffff39394810 */ /* 0x000fe20007ffe0ff */
[----:B------:R-:W-:Y:S01]  /*23b70*/  IMAD.HI.U32 R68, R15, 0x7f000001, R12 ;  /* 0x7f0000010f447827 */ /* 0x000fe200078e000c */
[----:B------:R-:W-:Y:S02]  /*23b80*/  @P2 IADD3 R63, PT, PT, R63, -0x7f000001, RZ ;  /* 0x80ffffff3f3f2810 */ /* 0x000fe40007ffe0ff */
[----:B------:R-:W-:Y:S01]  /*23b90*/  @P3 IADD3 R66, PT, PT, R66, -0x7f000001, RZ ;  /* 0x80ffffff42423810 */ /* 0x000fe20007ffe0ff */
[----:B------:R-:W-:Y:S01]  /*23ba0*/  IMAD.HI.U32 R69, R17, 0x7f000001, R10 ;  /* 0x7f00000111457827 */ /* 0x000fe200078e000a */
[----:B------:R-:W-:Y:S01]  /*23bb0*/  @P1 IADD3 R20, PT, PT, R20, -0x7f000001, RZ ;  /* 0x80ffffff14141810 */ /* 0x000fe20007ffe0ff */
[----:B------:R-:W-:Y:S01]  /*23bc0*/  ISETP.GE.U32.AND P3, PT, R57, 0x7f000001, PT ;  /* 0x7f0000013900780c */ /* 0x000fe20003f66070 */
[----:B------:R-:W-:Y:S01]  /*23bd0*/  ISETP.GE.U32.AND P1, PT, R68, 0x7f000001, PT ;  /* 0x7f0000014400780c */ /* 0x000fe20003f26070 */
[----:B------:R-:W-:Y:S01]  /*23be0*/  ISETP.GE.U32.AND P2, PT, R14, 0x7f000001, PT ;  /* 0x7f0000010e00780c */ /* 0x000fe20003f46070 */
[----:B------:R-:W-:Y:S01]  /*23bf0*/  ISETP.GE.U32.AND P6, PT, R63, 0x7f000001, PT ;  /* 0x7f0000013f00780c */ /* 0x000fe20003fc6070 */
[----:B------:R-:W-:Y:S01]  /*23c00*/  @P0 IADD3 R21, PT, PT, R21, -0x7f000001, RZ ;  /* 0x80ffffff15150810 */ /* 0x000fe20007ffe0ff */
[----:B------:R-:W-:Y:S01]  /*23c10*/  ISETP.GE.U32.AND P0, PT, R69, 0x7f000001, PT ;  /* 0x7f0000014500780c */ /* 0x000fe20003f06070 */
[----:B------:R-:W-:Y:S01]  /*23c20*/  ISETP.GE.U32.AND P5, PT, R23, 0x7f000001, PT ;  /* 0x7f0000011700780c */ /* 0x000fe20003fa6070 */
[----:B------:R-:W-:Y:S01]  /*23c30*/  ISETP.GE.U32.AND P4, PT, R66, 0x7f000001, PT ;  /* 0x7f0000014200780c */ /* 0x000fe20003f86070 */
[----:B------:R-:W-:-:S04]  /*23c40*/  IMAD.WIDE.U32 R12, R22, R62, RZ ;  /* 0x0000003e160c7225 */ /* 0x000fc800078e00ff */
[----:B------:R-:W-:Y:S01]  /*23c50*/  IMAD R67, R12, 0x7effffff, RZ ;  /* 0x7effffff0c437824 */ /* 0x000fe200078e02ff */
[----:B------:R-:W-:Y:S02]  /*23c60*/  @P3 IADD3 R57, PT, PT, R57, -0x7f000001, RZ ;  /* 0x80ffffff39393810 */ /* 0x000fe40007ffe0ff */
[----:B------:R-:W-:Y:S02]  /*23c70*/  @P1 IADD3 R68, PT, PT, R68, -0x7f000001, RZ ;  /* 0x80ffffff44441810 */ /* 0x000fe40007ffe0ff */
[----:B------:R-:W-:Y:S02]  /*23c80*/  @P2 IADD3 R14, PT, PT, R14, -0x7f000001, RZ ;  /* 0x80ffffff0e0e2810 */ /* 0x000fe40007ffe0ff */
[----:B------:R-:W-:Y:S01]  /*23c90*/  @P6 IADD3 R63, PT, PT, R63, -0x7f000001, RZ ;  /* 0x80ffffff3f3f6810 */ /* 0x000fe20007ffe0ff */
[----:B------:R-:W-:Y:S01]  /*23ca0*/  IMAD.WIDE.U32 R10, R22, R9, RZ ;  /* 0x00000009160a7225 */ /* 0x000fe200078e00ff */
[----:B------:R-:W-:Y:S02]  /*23cb0*/  @P0 IADD3 R69, PT, PT, R69, -0x7f000001, RZ ;  /* 0x80ffffff45450810 */ /* 0x000fe40007ffe0ff */
[----:B------:R-:W-:-:S02]  /*23cc0*/  @P5 IADD3 R23, PT, PT, R23, -0x7f000001, RZ ;  /* 0x80ffffff17175810 */ /* 0x000fc40007ffe0ff */
[----:B------:R-:W-:Y:S02]  /*23cd0*/  @P4 IADD3 R66, PT, PT, R66, -0x7f000001, RZ ;  /* 0x80ffffff42424810 */ /* 0x000fe40007ffe0ff */
[----:B------:R-:W-:Y:S01]  /*23ce0*/  IADD3 R16, PT, PT, R20, R21, RZ ;  /* 0x0000001514107210 */ /* 0x000fe20007ffe0ff */
[----:B------:R-:W-:Y:S01]  /*23cf0*/  IMAD.HI.U32 R67, R67, 0x7f000001, R12 ;  /* 0x7f00000143437827 */ /* 0x000fe200078e000c */
[----:B------:R-:W-:Y:S02]  /*23d00*/  IADD3 R21, PT, PT, R57, R68, RZ ;  /* 0x0000004439157210 */ /* 0x000fe40007ffe0ff */
[----:B------:R-:W-:Y:S01]  /*23d10*/  IADD3 R17, PT, PT, R63, R14, RZ ;  /* 0x0000000e3f117210 */ /* 0x000fe20007ffe0ff */
[----:B------:R-:W-:Y:S02]  /*23d20*/  IMAD R57, R10, 0x7effffff, RZ ;  /* 0x7effffff0a397824 */ /* 0x000fe400078e02ff */
[----:B------:R-:W-:Y:S01]  /*23d30*/  IMAD.WIDE.U32 R14, R69, 0x5fffffa, RZ ;  /* 0x05fffffa450e7825 */ /* 0x000fe200078e00ff */
[----:B------:R-:W-:Y:S01]  /*23d40*/  IADD3 R20, PT, PT, R66, R23, RZ ;  /* 0x0000001742147210 */ /* 0x000fe20007ffe0ff */
[----:B------:R-:W-:-:S02]  /*23d50*/  ISETP.GE.U32.AND P0, PT, R67, 0x7f000001, PT ;  /* 0x7f0000014300780c */ /* 0x000fc40003f06070 */
[----:B------:R-:W-:Y:S02]  /*23d60*/  IMAD R69, R69, 0x6, RZ ;  /* 0x0000000645457824 */ /* 0x000fe400078e02ff */
[----:B------:R-:W-:-:S04]  /*23d70*/  IMAD.HI.U32 R66, R57, 0x7f000001, R10 ;  /* 0x7f00000139427827 */ /* 0x000fc800078e000a */
[----:B------:R-:W-:-:S04]  /*23d80*/  IMAD.WIDE.U32 R22, R22, R18, RZ ;  /* 0x0000001216167225 */ /* 0x000fc800078e00ff */
[----:B------:R-:W-:-:S04]  /*23d90*/  IMAD.WIDE.U32 R10, R60, R18, RZ ;  /* 0x000000123c0a7225 */ /* 0x000fc800078e00ff */
[----:B------:R-:W-:Y:S01]  /*23da0*/  IMAD.HI.U32 R69, R69, 0x7f000001, R14 ;  /* 0x7f00000145457827 */ /* 0x000fe200078e000e */
[----:B------:R-:W-:-:S03]  /*23db0*/  ISETP.GE.U32.AND P4, PT, R66, 0x7f000001, PT ;  /* 0x7f0000014200780c */ /* 0x000fc60003f86070 */
[----:B------:R-:W-:-:S04]  /*23dc0*/  IMAD.WIDE.U32 R14, R60, R19, RZ ;  /* 0x000000133c0e7225 */ /* 0x000fc800078e00ff */
[----:B------:R-:W-:Y:S02]  /*23dd0*/  IMAD R63, R22, 0x7effffff, RZ ;  /* 0x7effffff163f7824 */ /* 0x000fe400078e02ff */
[----:B------:R-:W-:Y:S02]  /*23de0*/  IMAD R19, R10, 0x7effffff, RZ ;  /* 0x7effffff0a137824 */ /* 0x000fe400078e02ff */
[----:B------:R-:W-:Y:S01]  /*23df0*/  IMAD.WIDE.U32 R12, R60, R62, RZ ;  /* 0x0000003e3c0c7225 */ /* 0x000fe200078e00ff */
[----:B------:R-:W-:-:S03]  /*23e00*/  @P0 IADD3 R67, PT, PT, R67, -0x7f000001, RZ ;  /* 0x80ffffff43430810 */ /* 0x000fc60007ffe0ff */
[----:B------:R-:W-:-:S04]  /*23e10*/  IMAD.HI.U32 R63, R63, 0x7f000001, R22 ;  /* 0x7f0000013f3f7827 */ /* 0x000fc800078e0016 */
[----:B------:R-:W-:Y:S01]  /*23e20*/  IMAD.HI.U32 R19, R19, 0x7f000001, R10 ;  /* 0x7f00000113137827 */ /* 0x000fe200078e000a */
[----:B------:R-:W-:-:S03]  /*23e30*/  ISETP.GE.U32.AND P2, PT, R17, 0x7f000001, PT ;  /* 0x7f0000011100780c */ /* 0x000fc60003f46070 */
[----:B------:R-:W-:Y:S02]  /*23e40*/  IMAD R23, R12, 0x7effffff, RZ ;  /* 0x7effffff0c177824 */ /* 0x000fe400078e02ff */
[----:B------:R-:W-:Y:S01]  /*23e50*/  IMAD R57, R14, 0x7effffff, RZ ;  /* 0x7effffff0e397824 */ /* 0x000fe200078e02ff */
[----:B------:R-:W-:Y:S01]  /*23e60*/  ISETP.GE.U32.AND P5, PT, R63, 0x7f000001, PT ;  /* 0x7f0000013f00780c */ /* 0x000fe20003fa6070 */
[----:B------:R-:W-:Y:S01]  /*23e70*/  ISETP.GE.U32.AND P3, PT, R20, 0x7f000001, PT ;  /* 0x7f0000011400780c */ /* 0x000fe20003f66070 */
[----:B------:R-:W-:Y:S01]  /*23e80*/  ISETP.GE.U32.AND P1, PT, R19, 0x7f000001, PT ;  /* 0x7f0000011300780c */ /* 0x000fe20003f26070 */
[----:B------:R-:W-:-:S04]  /*23e90*/  IMAD.HI.U32 R23, R23, 0x7f000001, R12 ;  /* 0x7f00000117177827 */ /* 0x000fc800078e000c */
[----:B------:R-:W-:Y:S01]  /*23ea0*/  IMAD.HI.U32 R14, R57, 0x7f000001, R14 ;  /* 0x7f000001390e7827 */ /* 0x000fe200078e000e */
[----:B------:R-:W-:-:S03]  /*23eb0*/  ISETP.GE.U32.AND P0, PT, R23, 0x7f000001, PT ;  /* 0x7f0000011700780c */ /* 0x000fc60003f06070 */
[----:B------:R-:W-:Y:S01]  /*23ec0*/  IMAD.WIDE.U32 R10, R67, 0x5fffffa, RZ ;  /* 0x05fffffa430a7825 */ /* 0x000fe200078e00ff */
[----:B------:R-:W-:-:S03]  /*23ed0*/  @P4 IADD3 R66, PT, PT, R66, -0x7f000001, RZ ;  /* 0x80ffffff42424810 */ /* 0x000fc60007ffe0ff */
[----:B------:R-:W-:Y:S01]  /*23ee0*/  IMAD.WIDE.U32 R12, R60, R9, RZ ;  /* 0x000000093c0c7225 */ /* 0x000fe200078e00ff */
[----:B------:R-:W-:-:S03]  /*23ef0*/  ISETP.GE.U32.AND P4, PT, R14, 0x7f000001, PT ;  /* 0x7f0000010e00780c */ /* 0x000fc60003f86070 */
[----:B------:R-:W-:-:S04]  /*23f00*/  IMAD R9, R67, 0x6, RZ ;  /* 0x0000000643097824 */ /* 0x000fc800078e02ff */
[----:B------:R-:W-:Y:S01]  /*23f10*/  IMAD.HI.U32 R18, R9, 0x7f000001, R10 ;  /* 0x7f00000109127827 */ /* 0x000fe200078e000a */
[----:B------:R-:W-:Y:S02]  /*23f20*/  @P2 IADD3 R17, PT, PT, R17, -0x7f000001, RZ ;  /* 0x80ffffff11112810 */ /* 0x000fe40007ffe0ff */
[----:B------:R-:W-:Y:S02]  /*23f30*/  @P5 IADD3 R63, PT, PT, R63, -0x7f000001, RZ ;  /* 0x80ffffff3f3f5810 */ /* 0x000fe40007ffe0ff */
[----:B------:R-:W-:Y:S02]  /*23f40*/  @P3 IADD3 R20, PT, PT, R20, -0x7f000001, RZ ;  /* 0x80ffffff14143810 */ /* 0x000fe40007ffe0ff */
[----:B------:R-:W-:Y:S01]  /*23f50*/  @P1 IADD3 R19, PT, PT, R19, -0x7f000001, RZ ;  /* 0x80ffffff13131810 */ /* 0x000fe20007ffe0ff */
[----:B------:R-:W-:Y:S01]  /*23f60*/  IMAD R9, R12, 0x7effffff, RZ ;  /* 0x7effffff0c097824 */ /* 0x000fe200078e02ff */
[----:B------:R-:W-:Y:S01]  /*23f70*/  ISETP.GE.U32.AND P3, PT, R69, 0x7f000001, PT ;  /* 0x7f0000014500780c */ /* 0x000fe20003f66070 */
[----:B------:R-:W-:Y:S01]  /*23f80*/  ISETP.GE.U32.AND P2, PT, R16, 0x7f000001, PT ;  /* 0x7f0000011000780c */ /* 0x000fe20003f46070 */
[----:B------:R-:W-:Y:S01]  /*23f90*/  ISETP.GE.U32.AND P5, PT, R18, 0x7f000001, PT ;  /* 0x7f0000011200780c */ /* 0x000fe20003fa6070 */
[----:B------:R-:W-:Y:S01]  /*23fa0*/  ISETP.GE.U32.AND P1, PT, R21, 0x7f000001, PT ;  /* 0x7f0000011500780c */ /* 0x000fe20003f26070 */
[----:B------:R-:W-:Y:S01]  /*23fb0*/  IMAD.HI.U32 R57, R9, 0x7f000001, R12 ;  /* 0x7f00000109397827 */ /* 0x000fe200078e000c */
[----:B------:R-:W-:-:S02]  /*23fc0*/  @P0 IADD3 R23, PT, PT, R23, -0x7f000001, RZ ;  /* 0x80ffffff17170810 */ /* 0x000fc40007ffe0ff */
[----:B------:R-:W-:Y:S01]  /*23fd0*/  @P4 IADD3 R14, PT, PT, R14, -0x7f000001, RZ ;  /* 0x80ffffff0e0e4810 */ /* 0x000fe20007ffe0ff */
[----:B------:R-:W-:Y:S01]  /*23fe0*/  IMAD R9, R19, 0x6, RZ ;  /* 0x0000000613097824 */ /* 0x000fe200078e02ff */
[----:B------:R-:W-:Y:S01]  /*23ff0*/  ISETP.GE.U32.AND P0, PT, R57, 0x7f000001, PT ;  /* 0x7f0000013900780c */ /* 0x000fe20003f06070 */
[----:B------:R-:W-:-:S04]  /*24000*/  IMAD.WIDE.U32 R10, R19, 0x5fffffa, RZ ;  /* 0x05fffffa130a7825 */ /* 0x000fc800078e00ff */
[C---:B------:R-:W-:Y:S02]  /*24010*/  IMAD R19, R23.reuse, 0x6, RZ ;  /* 0x0000000617137824 */ /* 0x040fe400078e02ff */
[----:B------:R-:W-:Y:S01]  /*24020*/  IMAD.WIDE.U32 R12, R23, 0x5fffffa, RZ ;  /* 0x05fffffa170c7825 */ /* 0x000fe200078e00ff */
[----:B------:R-:W-:Y:S02]  /*24030*/  @P3 IADD3 R69, PT, PT, R69, -0x7f000001, RZ ;  /* 0x80ffffff45453810 */ /* 0x000fe40007ffe0ff */
[----:B------:R-:W-:Y:S01]  /*24040*/  @P2 IADD3 R16, PT, PT, R16, -0x7f000001, RZ ;  /* 0x80ffffff10102810 */ /* 0x000fe20007ffe0ff */
[----:B------:R-:W-:Y:S01]  /*24050*/  IMAD R23, R14, 0x6, RZ ;  /* 0x000000060e177824 */ /* 0x000fe200078e02ff */
[----:B------:R-:W-:Y:S01]  /*24060*/  @P5 IADD3 R18, PT, PT, R18, -0x7f000001, RZ ;  /* 0x80ffffff12125810 */ /* 0x000fe20007ffe0ff */
[----:B------:R-:W-:Y:S01]  /*24070*/  IMAD.WIDE.U32 R14, R14, 0x5fffffa, RZ ;  /* 0x05fffffa0e0e7825 */ /* 0x000fe200078e00ff */
[----:B------:R-:W-:Y:S02]  /*24080*/  @P1 IADD3 R21, PT, PT, R21, -0x7f000001, RZ ;  /* 0x80ffffff15151810 */ /* 0x000fe40007ffe0ff */
[----:B------:R-:W-:Y:S01]  /*24090*/  IADD3 R17, PT, PT, R17, R66, RZ ;  /* 0x0000004211117210 */ /* 0x000fe20007ffe0ff */
[----:B------:R-:W-:Y:S01]  /*240a0*/  IMAD.HI.U32 R10, R9, 0x7f000001, R10 ;  /* 0x7f000001090a7827 */ /* 0x000fe200078e000a */
[----:B------:R-:W-:-:S02]  /*240b0*/  IADD3 R20, PT, PT, R20, R63, RZ ;  /* 0x0000003f14147210 */ /* 0x000fc40007ffe0ff */
[----:B------:R-:W-:Y:S02]  /*240c0*/  IADD3 R16, PT, PT, R16, R69, RZ ;  /* 0x0000004510107210 */ /* 0x000fe40007ffe0ff */
[----:B------:R-:W-:Y:S01]  /*240d0*/  IADD3 R21, PT, PT, R21, R18, RZ ;  /* 0x0000001215157210 */ /* 0x000fe20007ffe0ff */
[----:B------:R-:W-:-:S04]  /*240e0*/  IMAD.HI.U32 R11, R19, 0x7f000001, R12 ;  /* 0x7f000001130b7827 */ /* 0x000fc800078e000c */
[----:B------:R-:W-:Y:S01]  /*240f0*/  IMAD.HI.U32 R12, R23, 0x7f000001, R14 ;  /* 0x7f000001170c7827 */ /* 0x000fe200078e000e */
[----:B------:R-:W-:Y:S01]  /*24100*/  @P0 IADD3 R57, PT, PT, R57, -0x7f000001, RZ ;  /* 0x80ffffff39390810 */ /* 0x000fe20007ffe0ff */
[----:B------:R-:W-:Y:S01]  /*24110*/  ISETP.GE.U32.AND P4, PT, R10, 0x7f000001, PT ;  /* 0x7f0000010a00780c */ /* 0x000fe20003f86070 */
[----:B------:R-:W-:Y:S01]  /*24120*/  ISETP.GE.U32.AND P5, PT, R11, 0x7f000001, PT ;  /* 0x7f0000010b00780c */ /* 0x000fe20003fa6070 */
[----:B------:R-:W-:Y:S01]  /*24130*/  ISETP.GE.U32.AND P2, PT, R21, 0x7f000001, PT ;  /* 0x7f0000011500780c */ /* 0x000fe20003f46070 */
[----:B------:R-:W-:Y:S01]  /*24140*/  ISETP.GE.U32.AND P6, PT, R12, 0x7f000001, PT ;  /* 0x7f0000010c00780c */ /* 0x000fe20003fc6070 */
[----:B------:R-:W-:Y:S01]  /*24150*/  ISETP.GE.U32.AND P3, PT, R16, 0x7f000001, PT ;  /* 0x7f0000011000780c */ /* 0x000fe20003f66070 */
[----:B------:R-:W-:Y:S01]  /*24160*/  ISETP.GE.U32.AND P0, PT, R17, 0x7f000001, PT ;  /* 0x7f0000011100780c */ /* 0x000fe20003f06070 */
[----:B------:R-:W-:-:S07]  /*24170*/  ISETP.GE.U32.AND P1, PT, R20, 0x7f000001, PT ;  /* 0x7f0000011400780c */ /* 0x000fce0003f26070 */
[----:B------:R-:W-:Y:S02]  /*24180*/  @P4 IADD3 R10, PT, PT, R10, -0x7f000001, RZ ;  /* 0x80ffffff0a0a4810 */ /* 0x000fe40007ffe0ff */
[----:B------:R-:W-:Y:S02]  /*24190*/  @P5 IADD3 R11, PT, PT, R11, -0x7f000001, RZ ;  /* 0x80ffffff0b0b5810 */ /* 0x000fe40007ffe0ff */
[----:B------:R-:W-:Y:S02]  /*241a0*/  @P2 IADD3 R21, PT, PT, R21, -0x7f000001, RZ ;  /* 0x80ffffff15152810 */ /* 0x000fe40007ffe0ff */
[----:B------:R-:W-:Y:S02]  /*241b0*/  @P6 IADD3 R12, PT, PT, R12, -0x7f000001, RZ ;  /* 0x80ffffff0c0c6810 */ /* 0x000fe40007ffe0ff */
[----:B------:R-:W-:Y:S02]  /*241c0*/  @P3 IADD3 R16, PT, PT, R16, -0x7f000001, RZ ;  /* 0x80ffffff10103810 */ /* 0x000fe40007ffe0ff */
[----:B------:R-:W-:-:S02]  /*241d0*/  @P0 IADD3 R17, PT, PT, R17, -0x7f000001, RZ ;  /* 0x80ffffff11110810 */ /* 0x000fc40007ffe0ff */
[----:B------:R-:W-:Y:S02]  /*241e0*/  @P1 IADD3 R20, PT, PT, R20, -0x7f000001, RZ ;  /* 0x80ffffff14141810 */ /* 0x000fe40007ffe0ff */
[----:B------:R-:W-:Y:S02]  /*241f0*/  IADD3 R14, PT, PT, R21, R10, RZ ;  /* 0x0000000a150e7210 */ /* 0x000fe40007ffe0ff */
[----:B------:R-:W-:Y:S02]  /*24200*/  IADD3 R11, PT, PT, R16, R11, RZ ;  /* 0x0000000b100b7210 */ /* 0x000fe40007ffe0ff */
[----:B------:R-:W-:Y:S02]  /*24210*/  IADD3 R18, PT, PT, R17, R12, RZ ;  /* 0x0000000c11127210 */ /* 0x000fe40007ffe0ff */
[----:B------:R-:W-:Y:S01]  /*24220*/  IADD3 R9, PT, PT, R20, R57, RZ ;  /* 0x0000003914097210 */ /* 0x000fe20007ffe0ff */
[----:B------:R-:W-:Y:S01]  /*24230*/  ISETP.GE.U32.AND P1, PT, R14, 0x7f000001, PT ;  /* 0x7f0000010e00780c */ /* 0x000fe20003f26070 */
[----:B------:R-:W-:Y:S01]  /*24240*/  ISETP.GE.U32.AND P2, PT, R11, 0x7f000001, PT ;  /* 0x7f0000010b00780c */ /* 0x000fe20003f46070 */
[----:B------:R-:W-:-:S02]  /*24250*/  ISETP.GE.U32.AND P3, PT, R18, 0x7f000001, PT ;  /* 0x7f0000011200780c */ /* 0x000fc40003f66070 */
        /* <DEDUP_REMOVED lines=32> */
[----:B------:R-:W4:Y:S01]  /*24460*/  LDL R6, [R1+0x11c] ;  /* 0x00011c0001067983 */ /* 0x000f220000100800 */
[----:B------:R-:W-:-:S02]  /*24470*/  IADD3 R25, PT, PT, R25, UR9, RZ ;  /* 0x0000000919197c10 */ /* 0x000fc4000fffe0ff */
[----:B------:R-:W-:Y:S02]  /*24480*/  IADD3 R29, PT, PT, R29, UR11, RZ ;  /* 0x0000000b1d1d7c10 */ /* 0x000fe4000fffe0ff */
[----:B------:R-:W-:Y:S01]  /*24490*/  IADD3 R24, PT, PT, R24, R56, RZ ;  /* 0x0000003818187210 */ /* 0x000fe20007ffe0ff */
[----:B0-----:R-:W4:Y:S01]  /*244a0*/  LDL.64 R20, [R1+0x100] ;  /* 0x0001000001147983 */ /* 0x001f220000100a00 */
[----:B------:R-:W-:Y:S01]  /*244b0*/  ISETP.GE.U32.AND P1, PT, R25, 0x7f000001, PT ;  /* 0x7f0000011900780c */ /* 0x000fe20003f26070 */
[----:B------:R-:W-:Y:S02]  /*244c0*/  ISETP.GE.U32.AND P3, PT, R29, 0x7f000001, PT ;  /* 0x7f0000011d00780c */ /* 0x000fe40003f66070 */
[----:B------:R-:W-:Y:S01]  /*244d0*/  ISETP.GE.U32.AND P0, PT, R24, 0x7f000001, PT ;  /* 0x7f0000011800780c */ /* 0x000fe20003f06070 */
[----:B------:R-:W-:-:S05]  /*244e0*/  IADD3 R26, PT, PT, R26, UR10, RZ ;  /* 0x0000000a1a1a7c10 */ /* 0x000fca000fffe0ff */
[----:B------:R-:W-:-:S04]  /*244f0*/  ISETP.GE.U32.AND P2, PT, R26, 0x7f000001, PT ;  /* 0x7f0000011a00780c */ /* 0x000fc80003f46070 */
[----:B------:R-:W-:Y:S02]  /*24500*/  @P1 IADD3 R25, PT, PT, R25, -0x7f000001, RZ ;  /* 0x80ffffff19191810 */ /* 0x000fe40007ffe0ff */
[----:B------:R-:W-:Y:S02]  /*24510*/  @P3 IADD3 R29, PT, PT, R29, -0x7f000001, RZ ;  /* 0x80ffffff1d1d3810 */ /* 0x000fe40007ffe0ff */
[----:B------:R-:W-:Y:S02]  /*24520*/  IADD3 R30, PT, PT, R30, R25, RZ ;  /* 0x000000191e1e7210 */ /* 0x000fe40007ffe0ff */
[----:B------:R-:W-:Y:S02]  /*24530*/  @P0 IADD3 R24, PT, PT, R24, -0x7f000001, RZ ;  /* 0x80ffffff18180810 */ /* 0x000fe40007ffe0ff */
[----:B------:R-:W-:Y:S01]  /*24540*/  IADD3 R32, PT, PT, R32, R29, RZ ;  /* 0x0000001d20207210 */ /* 0x000fe20007ffe0ff */
[----:B------:R-:W-:Y:S01]  /*24550*/  ISETP.GE.U32.AND P1, PT, R30, 0x7f000001, PT ;  /* 0x7f0000011e00780c */ /* 0x000fe20003f26070 */
[----:B------:R-:W-:-:S02]  /*24560*/  IADD3 R27, PT, PT, R27, R24, RZ ;  /* 0x000000181b1b7210 */ /* 0x000fc40007ffe0ff */
[----:B------:R-:W-:Y:S01]  /*24570*/  @P2 IADD3 R26, PT, PT, R26, -0x7f000001, RZ ;  /* 0x80ffffff1a1a2810 */ /* 0x000fe20007ffe0ff */
[----:B------:R-:W-:Y:S02]  /*24580*/  ISETP.GE.U32.AND P3, PT, R32, 0x7f000001, PT ;  /* 0x7f0000012000780c */ /* 0x000fe40003f66070 */
[----:B------:R-:W-:Y:S01]  /*24590*/  ISETP.GE.U32.AND P0, PT, R27, 0x7f000001, PT ;  /* 0x7f0000011b00780c */ /* 0x000fe20003f06070 */
[----:B------:R-:W-:-:S06]  /*245a0*/  IADD3 R31, PT, PT, R31, R26, RZ ;  /* 0x0000001a1f1f7210 */ /* 0x000fcc0007ffe0ff */
[----:B------:R-:W-:Y:S01]  /*245b0*/  @P1 IADD3 R30, PT, PT, R30, -0x7f000001, RZ ;  /* 0x80ffffff1e1e1810 */ /* 0x000fe20007ffe0ff */
[----:B------:R-:W-:-:S03]  /*245c0*/  ISETP.GE.U32.AND P2, PT, R31, 0x7f000001, PT ;  /* 0x7f0000011f00780c */ /* 0x000fc60003f46070 */
[----:B------:R-:W-:Y:S02]  /*245d0*/  @P3 IADD3 R32, PT, PT, R32, -0x7f000001, RZ ;  /* 0x80ffffff20203810 */ /* 0x000fe40007ffe0ff */
[----:B------:R-:W-:Y:S02]  /*245e0*/  IADD3 R30, PT, PT, R33, R30, RZ ;  /* 0x0000001e211e7210 */ /* 0x000fe40007ffe0ff */
[----:B------:R-:W-:Y:S02]  /*245f0*/  @P0 IADD3 R27, PT, PT, R27, -0x7f000001, RZ ;  /* 0x80ffffff1b1b0810 */ /* 0x000fe40007ffe0ff */
[----:B------:R-:W-:Y:S01]  /*24600*/  IADD3 R32, PT, PT, R35, R32, RZ ;  /* 0x0000002023207210 */ /* 0x000fe20007ffe0ff */
[----:B------:R-:W-:Y:S01]  /*24610*/  ISETP.GE.U32.AND P1, PT, R30, 0x7f000001, PT ;  /* 0x7f0000011e00780c */ /* 0x000fe20003f26070 */
[----:B------:R-:W-:-:S03]  /*24620*/  IADD3 R27, PT, PT, R28, R27, RZ ;  /* 0x0000001b1c1b7210 */ /* 0x000fc60007ffe0ff */
[----:B------:R-:W-:Y:S01]  /*24630*/  ISETP.GE.U32.AND P3, PT, R32, 0x7f000001, PT ;  /* 0x7f0000012000780c */ /* 0x000fe20003f66070 */
[----:B------:R-:W-:Y:S01]  /*24640*/  @P2 IADD3 R31, PT, PT, R31, -0x7f000001, RZ ;  /* 0x80ffffff1f1f2810 */ /* 0x000fe20007ffe0ff */
[----:B------:R-:W-:-:S03]  /*24650*/  ISETP.GE.U32.AND P0, PT, R27, 0x7f000001, PT ;  /* 0x7f0000011b00780c */ /* 0x000fc60003f06070 */
[----:B------:R-:W-:-:S04]  /*24660*/  IADD3 R31, PT, PT, R34, R31, RZ ;  /* 0x0000001f221f7210 */ /* 0x000fc80007ffe0ff */
[----:B------:R-:W-:Y:S01]  /*24670*/  @P1 IADD3 R30, PT, PT, R30, -0x7f000001, RZ ;  /* 0x80ffffff1e1e1810 */ /* 0x000fe20007ffe0ff */
[----:B------:R-:W-:-:S03]  /*24680*/  ISETP.GE.U32.AND P2, PT, R31, 0x7f000001, PT ;  /* 0x7f0000011f00780c */ /* 0x000fc60003f46070 */
[----:B------:R-:W-:Y:S01]  /*24690*/  @P3 IADD3 R32, PT, PT, R32, -0x7f000001, RZ ;  /* 0x80ffffff20203810 */ /* 0x000fe20007ffe0ff */
[----:B------:R-:W-:Y:S01]  /*246a0*/  ISETP.GE.U32.AND P1, PT, R37, R30, PT ;  /* 0x0000001e2500720c */ /* 0x000fe20003f26070 */
[----:B------:R-:W-:-:S03]  /*246b0*/  @P0 IADD3 R27, PT, PT, R27, -0x7f000001, RZ ;  /* 0x80ffffff1b1b0810 */ /* 0x000fc60007ffe0ff */
[----:B------:R-:W-:Y:S01]  /*246c0*/  ISETP.GE.U32.AND P3, PT, R39, R32, PT ;  /* 0x000000202700720c */ /* 0x000fe20003f66070 */
[----:B------:R-:W-:Y:S01]  /*246d0*/  IADD3 R15, PT, PT, R37, -R30, RZ ;  /* 0x8000001e250f7210 */ /* 0x000fe20007ffe0ff */
[----:B------:R-:W-:-:S03]  /*246e0*/  ISETP.GE.U32.AND P0, PT, R36, R27, PT ;  /* 0x0000001b2400720c */ /* 0x000fc60003f06070 */
[----:B------:R-:W-:Y:S02]  /*246f0*/  @P2 IADD3 R31, PT, PT, R31, -0x7f000001, RZ ;  /* 0x80ffffff1f1f2810 */ /* 0x000fe40007ffe0ff */
[----:B------:R-:W-:Y:S02]  /*24700*/  IADD3 R19, PT, PT, R39, -R32, RZ ;  /* 0x8000002027137210 */ /* 0x000fe40007ffe0ff */
[----:B------:R-:W-:Y:S01]  /*24710*/  @!P1 IADD3 R15, PT, PT, R15, 0x7f000001, RZ ;  /* 0x7f0000010f0f9810 */ /* 0x000fe20007ffe0ff */
[----:B------:R-:W-:Y:S01]  /*24720*/  ISETP.GE.U32.AND P2, PT, R38, R31, PT ;  /* 0x0000001f2600720c */ /* 0x000fe20003f46070 */
[----:B------:R-:W-:Y:S02]  /*24730*/  IADD3 R27, PT, PT, R36, -R27, RZ ;  /* 0x8000001b241b7210 */ /* 0x000fe40007ffe0ff */
[----:B------:R-:W-:Y:S01]  /*24740*/  @!P3 IADD3 R19, PT, PT, R19, 0x7f000001, RZ ;  /* 0x7f0000011313b810 */ /* 0x000fe20007ffe0ff */
[----:B------:R-:W-:Y:S01]  /*24750*/  IMAD.WIDE.U32 R14, R15, R2, RZ ;  /* 0x000000020f0e7225 */ /* 0x000fe200078e00ff */
[----:B------:R-:W-:-:S02]  /*24760*/  IADD3 R17, PT, PT, R38, -R31, RZ ;  /* 0x8000001f26117210 */ /* 0x000fc40007ffe0ff */
[----:B------:R-:W-:Y:S01]  /*24770*/  @!P0 IADD3 R27, PT, PT, R27, 0x7f000001, RZ ;  /* 0x7f0000011b1b8810 */ /* 0x000fe20007ffe0ff */
[----:B------:R-:W-:Y:S02]  /*24780*/  IMAD R23, R14, 0x7effffff, RZ ;  /* 0x7effffff0e177824 */ /* 0x000fe400078e02ff */
[----:B------:R-:W-:-:S04]  /*24790*/  IMAD.WIDE.U32 R18, R19, R2, RZ ;  /* 0x0000000213127225 */ /* 0x000fc800078e00ff */
[----:B------:R-:W-:Y:S01]  /*247a0*/  IMAD.HI.U32 R28, R23, 0x7f000001, R14 ;  /* 0x7f000001171c7827 */ /* 0x000fe200078e000e */
[----:B------:R-:W-:-:S03]  /*247b0*/  @!P2 IADD3 R17, PT, PT, R17, 0x7f000001, RZ ;  /* 0x7f0000011111a810 */ /* 0x000fc60007ffe0ff */
[----:B------:R-:W-:-:S04]  /*247c0*/  IMAD.WIDE.U32 R14, R27, R2, RZ ;  /* 0x000000021b0e7225 */ /* 0x000fc800078e00ff */
[----:B------:R-:W-:Y:S01]  /*247d0*/  IMAD R27, R18, 0x7effffff, RZ ;  /* 0x7effffff121b7824 */ /* 0x000fe200078e02ff */
[----:B------:R-:W-:Y:S01]  /*247e0*/  ISETP.GE.U32.AND P1, PT, R28, 0x7f000001, PT ;  /* 0x7f0000011c00780c */ /* 0x000fe20003f26070 */
[----:B------:R-:W-:-:S04]  /*247f0*/  IMAD.WIDE.U32 R16, R17, R2, RZ ;  /* 0x0000000211107225 */ /* 0x000fc800078e00ff */
[----:B------:R-:W-:-:S04]  /*24800*/  IMAD.HI.U32 R31, R27, 0x7f000001, R18 ;  /* 0x7f0000011b1f7827 */ /* 0x000fc800078e0012 */
[----:B------:R-:W-:Y:S01]  /*24810*/  IMAD R25, R16, 0x7effffff, RZ ;  /* 0x7effffff10197824 */ /* 0x000fe200078e02ff */
[----:B------:R-:W-:Y:S01]  /*24820*/  ISETP.GE.U32.AND P3, PT, R31, 0x7f000001, PT ;  /* 0x7f0000011f00780c */ /* 0x000fe20003f66070 */
[----:B------:R-:W-:Y:S02]  /*24830*/  IMAD R23, R14, 0x7effffff, RZ ;  /* 0x7effffff0e177824 */ /* 0x000fe400078e02ff */
[----:B------:R-:W-:-:S04]  /*24840*/  IMAD.HI.U32 R30, R25, 0x7f000001, R16 ;  /* 0x7f000001191e7827 */ /* 0x000fc800078e0010 */
[----:B------:R-:W-:Y:S01]  /*24850*/  IMAD.HI.U32 R26, R23, 0x7f000001, R14 ;  /* 0x7f000001171a7827 */ /* 0x000fe200078e000e */
[----:B------:R-:W-:Y:S01]  /*24860*/  ISETP.GE.U32.AND P2, PT, R30, 0x7f000001, PT ;  /* 0x7f0000011e00780c */ /* 0x000fe20003f46070 */
[----:B------:R-:W-:-:S03]  /*24870*/  @P1 IADD3 R28, PT, PT, R28, -0x7f000001, RZ ;  /* 0x80ffffff1c1c1810 */ /* 0x000fc60007ffe0ff */
[----:B------:R-:W-:Y:S01]  /*24880*/  ISETP.GE.U32.AND P0, PT, R26, 0x7f000001, PT ;  /* 0x7f0000011a00780c */ /* 0x000fe20003f06070 */
[----:B------:R-:W-:-:S08]  /*24890*/  @P3 IADD3 R31, PT, PT, R31, -0x7f000001, RZ ;  /* 0x80ffffff1f1f3810 */ /* 0x000fd00007ffe0ff */
[----:B------:R-:W-:-:S04]  /*248a0*/  @P2 IADD3 R30, PT, PT, R30, -0x7f000001, RZ ;  /* 0x80ffffff1e1e2810 */ /* 0x000fc80007ffe0ff */
[----:B------:R-:W-:Y:S01]  /*248b0*/  @P0 IADD3 R26, PT, PT, R26, -0x7f000001, RZ ;  /* 0x80ffffff1a1a0810 */ /* 0x000fe20007ffe0ff */
[----:B--2---:R-:W-:-:S04]  /*248c0*/  IMAD.WIDE.U32 R16, R12, R28, RZ ;  /* 0x0000001c0c107225 */ /* 0x004fc800078e00ff */
[----:B------:R-:W-:Y:S02]  /*248d0*/  IMAD R25, R16, 0x7effffff, RZ ;  /* 0x7effffff10197824 */ /* 0x000fe400078e02ff */
[----:B---3--:R-:W-:-:S04]  /*248e0*/  IMAD.WIDE.U32 R22, R13, R31, RZ ;  /* 0x0000001f0d167225 */ /* 0x008fc800078e00ff */
[----:B------:R-:W-:-:S04]  /*248f0*/  IMAD.HI.U32 R2, R25, 0x7f000001, R16 ;  /* 0x7f00000119027827 */ /* 0x000fc800078e0010 */
[----:B------:R-:W-:Y:S02]  /*24900*/  IMAD R29, R22, 0x7effffff, RZ ;  /* 0x7effffff161d7824 */ /* 0x000fe400078e02ff */
[----:B------:R-:W-:-:S04]  /*24910*/  IMAD.WIDE.U32 R16, R12, R31, RZ ;  /* 0x0000001f0c107225 */ /* 0x000fc800078e00ff */
[----:B------:R-:W-:-:S04]  /*24920*/  IMAD.HI.U32 R22, R29, 0x7f000001, R22 ;  /* 0x7f0000011d167827 */ /* 0x000fc800078e0016 */
[----:B------:R-:W-:-:S04]  /*24930*/  IMAD.WIDE.U32 R18, R12, R30, RZ ;  /* 0x0000001e0c127225 */ /* 0x000fc800078e00ff */
[----:B------:R-:W-:-:S04]  /*24940*/  IMAD.WIDE.U32 R14, R12, R26, RZ ;  /* 0x0000001a0c0e7225 */ /* 0x000fc800078e00ff */
[----:B------:R-:W-:Y:S02]  /*24950*/  IMAD R23, R16, 0x7effffff, RZ ;  /* 0x7effffff10177824 */ /* 0x000fe400078e02ff */
[----:B------:R-:W-:Y:S02]  /*24960*/  IMAD R27, R18, 0x7effffff, RZ ;  /* 0x7effffff121b7824 */ /* 0x000fe400078e02ff */
[----:B------:R-:W-:Y:S02]  /*24970*/  IMAD R25, R14, 0x7effffff, RZ ;  /* 0x7effffff0e197824 */ /* 0x000fe400078e02ff */
[----:B------:R-:W-:-:S04]  /*24980*/  IMAD.HI.U32 R16, R23, 0x7f000001, R16 ;  /* 0x7f00000117107827 */ /* 0x000fc800078e0010 */
[----:B------:R-:W-:Y:S01]  /*24990*/  IMAD.HI.U32 R27, R27, 0x7f000001, R18 ;  /* 0x7f0000011b1b7827 */ /* 0x000fe200078e0012 */
[----:B------:R-:W-:-:S03]  /*249a0*/  ISETP.GE.U32.AND P3, PT, R16, 0x7f000001, PT ;  /* 0x7f0000011000780c */ /* 0x000fc60003f66070 */
[----:B------:R-:W-:-:S04]  /*249b0*/  IMAD.HI.U32 R24, R25, 0x7f000001, R14 ;  /* 0x7f00000119187827 */ /* 0x000fc800078e000e */
[----:B------:R-:W-:Y:S01]  /*249c0*/  IMAD.WIDE.U32 R14, R13, R26, RZ ;  /* 0x0000001a0d0e7225 */ /* 0x000fe200078e00ff */
[----:B------:R-:W-:Y:S01]  /*249d0*/  ISETP.GE.U32.AND P2, PT, R27, 0x7f000001, PT ;  /* 0x7f0000011b00780c */ /* 0x000fe20003f46070 */
[----:B------:R-:W-:Y:S02]  /*249e0*/  ISETP.GE.U32.AND P4, PT, R24, 0x7f000001, PT ;  /* 0x7f0000011800780c */ /* 0x000fe40003f86070 */
[----:B------:R-:W-:Y:S01]  /*249f0*/  IMAD.WIDE.U32 R18, R13, R28, RZ ;  /* 0x0000001c0d127225 */ /* 0x000fe200078e00ff */
[----:B------:R-:W-:-:S03]  /*24a00*/  ISETP.GE.U32.AND P0, PT, R2, 0x7f000001, PT ;  /* 0x7f0000010200780c */ /* 0x000fc60003f06070 */
[----:B------:R-:W-:Y:S02]  /*24a10*/  IMAD R17, R14, 0x7effffff, RZ ;  /* 0x7effffff0e117824 */ /* 0x000fe400078e02ff */
[----:B------:R-:W-:Y:S01]  /*24a20*/  IMAD.WIDE.U32 R12, R13, R30, RZ ;  /* 0x0000001e0d0c7225 */ /* 0x000fe200078e00ff */
[----:B------:R-:W-:-:S03]  /*24a30*/  ISETP.GE.U32.AND P1, PT, R22, 0x7f000001, PT ;  /* 0x7f0000011600780c */ /* 0x000fc60003f26070 */
[----:B------:R-:W-:Y:S02]  /*24a40*/  IMAD R23, R18, 0x7effffff, RZ ;  /* 0x7effffff12177824 */ /* 0x000fe400078e02ff */
[----:B------:R-:W-:-:S04]  /*24a50*/  IMAD.HI.U32 R25, R17, 0x7f000001, R14 ;  /* 0x7f00000111197827 */ /* 0x000fc800078e000e */
[----:B------:R-:W-:Y:S01]  /*24a60*/  IMAD R17, R12, 0x7effffff, RZ ;  /* 0x7effffff0c117824 */ /* 0x000fe200078e02ff */
[----:B------:R-:W-:Y:S01]  /*24a70*/  @P3 IADD3 R16, PT, PT, R16, -0x7f000001, RZ ;  /* 0x80ffffff10103810 */ /* 0x000fe20007ffe0ff */
[----:B------:R-:W-:-:S04]  /*24a80*/  IMAD.HI.U32 R18, R23, 0x7f000001, R18 ;  /* 0x7f00000117127827 */ /* 0x000fc800078e0012 */
[----:B------:R-:W-:Y:S01]  /*24a90*/  IMAD.HI.U32 R23, R17, 0x7f000001, R12 ;  /* 0x7f00000111177827 */ /* 0x000fe200078e000c */
[----:B------:R-:W-:Y:S02]  /*24aa0*/  @P2 IADD3 R27, PT, PT, R27, -0x7f000001, RZ ;  /* 0x80ffffff1b1b2810 */ /* 0x000fe40007ffe0ff */
[----:B------:R-:W-:Y:S01]  /*24ab0*/  @P4 IADD3 R24, PT, PT, R24, -0x7f000001, RZ ;  /* 0x80ffffff18184810 */ /* 0x000fe20007ffe0ff */
[----:B------:R-:W-:Y:S01]  /*24ac0*/  ISETP.GE.U32.AND P4, PT, R16, 0x7f000001, PT ;  /* 0x7f0000011000780c */ /* 0x000fe20003f86070 */
[----:B------:R-:W-:Y:S01]  /*24ad0*/  ISETP.GE.U32.AND P5, PT, R23, 0x7f000001, PT ;  /* 0x7f0000011700780c */ /* 0x000fe20003fa6070 */
[----:B------:R-:W-:Y:S01]  /*24ae0*/  @P0 IADD3 R2, PT, PT, R2, -0x7f000001, RZ ;  /* 0x80ffffff02020810 */ /* 0x000fe20007ffe0ff */
[----:B------:R-:W-:Y:S01]  /*24af0*/  ISETP.GE.U32.AND P0, PT, R25, 0x7f000001, PT ;  /* 0x7f0000011900780c */ /* 0x000fe20003f06070 */
[----:B------:R-:W-:Y:S01]  /*24b00*/  ISETP.GE.U32.AND P2, PT, R18, 0x7f000001, PT ;  /* 0x7f0000011200780c */ /* 0x000fe20003f46070 */
[----:B------:R-:W-:Y:S01]  /*24b10*/  ISETP.GE.U32.AND P6, PT, R27, 0x7f000001, PT ;  /* 0x7f0000011b00780c */ /* 0x000fe20003fc6070 */
[----:B----4-:R-:W-:Y:S01]  /*24b20*/  IMAD.WIDE.U32 R14, R11, R31, RZ ;  /* 0x0000001f0b0e7225 */ /* 0x010fe200078e00ff */
[----:B------:R-:W-:Y:S01]  /*24b30*/  @P1 IADD3 R22, PT, PT, R22, -0x7f000001, RZ ;  /* 0x80ffffff16161810 */ /* 0x000fe20007ffe0ff */
[----:B------:R-:W-:-:S02]  /*24b40*/  ISETP.GE.U32.AND P1, PT, R2, 0x7f000001, PT ;  /* 0x7f0000010200780c */ /* 0x000fc40003f26070 */
[----:B------:R-:W-:Y:S02]  /*24b50*/  IMAD R19, R14, 0x7effffff, RZ ;  /* 0x7effffff0e137824 */ /* 0x000fe400078e02ff */
[----:B------:R-:W-:Y:S01]  /*24b60*/  IMAD.WIDE.U32 R12, R22, 0x5fffffa, RZ ;  /* 0x05fffffa160c7825 */ /* 0x000fe200078e00ff */
[----:B------:R-:W-:Y:S02]  /*24b70*/  @P4 IADD3 R16, PT, PT, R16, -0x7f000001, RZ ;  /* 0x80ffffff10104810 */ /* 0x000fe40007ffe0ff */
[----:B------:R-:W-:Y:S01]  /*24b80*/  @P5 IADD3 R23, PT, PT, R23, -0x7f000001, RZ ;  /* 0x80ffffff17175810 */ /* 0x000fe20007ffe0ff */
[----:B------:R-:W-:Y:S02]  /*24b90*/  IMAD R17, R22, 0x6, RZ ;  /* 0x0000000616117824 */ /* 0x000fe400078e02ff */
[----:B------:R-:W-:Y:S01]  /*24ba0*/  IMAD.HI.U32 R32, R19, 0x7f000001, R14 ;  /* 0x7f00000113207827 */ /* 0x000fe200078e000e */
[----:B------:R-:W-:Y:S02]  /*24bb0*/  @P0 IADD3 R25, PT, PT, R25, -0x7f000001, RZ ;  /* 0x80ffffff19190810 */ /* 0x000fe40007ffe0ff */
[----:B------:R-:W-:-:S02]  /*24bc0*/  @P2 IADD3 R18, PT, PT, R18, -0x7f000001, RZ ;  /* 0x80ffffff12122810 */ /* 0x000fc40007ffe0ff */
[----:B------:R-:W-:Y:S01]  /*24bd0*/  @P6 IADD3 R27, PT, PT, R27, -0x7f000001, RZ ;  /* 0x80ffffff1b1b6810 */ /* 0x000fe20007ffe0ff */
[----:B------:R-:W-:Y:S01]  /*24be0*/  IMAD.HI.U32 R29, R17, 0x7f000001, R12 ;  /* 0x7f000001111d7827 */ /* 0x000fe200078e000c */
[----:B------:R-:W-:Y:S01]  /*24bf0*/  ISETP.GE.U32.AND P0, PT, R32, 0x7f000001, PT ;  /* 0x7f0000012000780c */ /* 0x000fe20003f06070 */
[----:B------:R-:W-:Y:S02]  /*24c00*/  IADD3 R23, PT, PT, R16, R23, RZ ;  /* 0x0000001710177210 */ /* 0x000fe40007ffe0ff */
[----:B------:R-:W-:Y:S01]  /*24c10*/  @P1 IADD3 R2, PT, PT, R2, -0x7f000001, RZ ;  /* 0x80ffffff02021810 */ /* 0x000fe20007ffe0ff */
[----:B------:R-:W-:Y:S01]  /*24c20*/  IMAD.WIDE.U32 R16, R11, R30, RZ ;  /* 0x0000001e0b107225 */ /* 0x000fe200078e00ff */
[----:B------:R-:W-:Y:S01]  /*24c30*/  ISETP.GE.U32.AND P3, PT, R24, 0x7f000001, PT ;  /* 0x7f0000011800780c */ /* 0x000fe20003f66070 */
[----:B------:R-:W-:Y:S01]  /*24c40*/  ISETP.GE.U32.AND P1, PT, R29, 0x7f000001, PT ;  /* 0x7f0000011d00780c */ /* 0x000fe20003f26070 */
[----:B------:R-:W-:Y:S01]  /*24c50*/  IADD3 R22, PT, PT, R27, R18, RZ ;  /* 0x000000121b167210 */ /* 0x000fe20007ffe0ff */
[----:B------:R-:W-:-:S02]  /*24c60*/  IMAD R27, R16, 0x7effffff, RZ ;  /* 0x7effffff101b7824 */ /* 0x000fc400078e02ff */
[----:B------:R-:W-:-:S04]  /*24c70*/  IMAD.WIDE.U32 R12, R11, R26, RZ ;  /* 0x0000001a0b0c7225 */ /* 0x000fc800078e00ff */
[----:B------:R-:W-:Y:S01]  /*24c80*/  IMAD.HI.U32 R33, R27, 0x7f000001, R16 ;  /* 0x7f0000011b217827 */ /* 0x000fe200078e0010 */
[----:B------:R-:W-:-:S03]  /*24c90*/  @P0 IADD3 R32, PT, PT, R32, -0x7f000001, RZ ;  /* 0x80ffffff20200810 */ /* 0x000fc60007ffe0ff */
[----:B------:R-:W-:Y:S01]  /*24ca0*/  IMAD.WIDE.U32 R14, R11, R28, RZ ;  /* 0x0000001c0b0e7225 */ /* 0x000fe200078e00ff */
[----:B------:R-:W-:-:S03]  /*24cb0*/  ISETP.GE.U32.AND P0, PT, R33, 0x7f000001, PT ;  /* 0x7f0000012100780c */ /* 0x000fc60003f06070 */
[----:B------:R-:W-:Y:S01]  /*24cc0*/  IMAD R11, R12, 0x7effffff, RZ ;  /* 0x7effffff0c0b7824 */ /* 0x000fe200078e02ff */
[----:B------:R-:W-:Y:S02]  /*24cd0*/  @P3 IADD3 R24, PT, PT, R24, -0x7f000001, RZ ;  /* 0x80ffffff18183810 */ /* 0x000fe40007ffe0ff */
[----:B------:R-:W-:Y:S01]  /*24ce0*/  @P1 IADD3 R29, PT, PT, R29, -0x7f000001, RZ ;  /* 0x80ffffff1d1d1810 */ /* 0x000fe20007ffe0ff */
[----:B------:R-:W-:Y:S01]  /*24cf0*/  IMAD.HI.U32 R27, R11, 0x7f000001, R12 ;  /* 0x7f0000010b1b7827 */ /* 0x000fe200078e000c */
[----:B------:R-:W-:-:S03]  /*24d00*/  IADD3 R2, PT, PT, R2, R25, RZ ;  /* 0x0000001902027210 */ /* 0x000fc60007ffe0ff */
[----:B------:R-:W-:Y:S01]  /*24d10*/  IMAD.WIDE.U32 R12, R10, R28, RZ ;  /* 0x0000001c0a0c7225 */ /* 0x000fe200078e00ff */
[----:B------:R-:W-:-:S03]  /*24d20*/  IADD3 R24, PT, PT, R24, R29, RZ ;  /* 0x0000001d18187210 */ /* 0x000fc60007ffe0ff */
[----:B------:R-:W-:Y:S02]  /*24d30*/  IMAD R25, R14, 0x7effffff, RZ ;  /* 0x7effffff0e197824 */ /* 0x000fe400078e02ff */
[----:B------:R-:W-:Y:S02]  /*24d40*/  IMAD R11, R12, 0x7effffff, RZ ;  /* 0x7effffff0c0b7824 */ /* 0x000fe400078e02ff */
[----:B------:R-:W-:Y:S01]  /*24d50*/  IMAD.WIDE.U32 R18, R32, 0x5fffffa, RZ ;  /* 0x05fffffa20127825 */ /* 0x000fe200078e00ff */
[----:B------:R-:W-:-:S03]  /*24d60*/  ISETP.GE.U32.AND P4, PT, R27, 0x7f000001, PT ;  /* 0x7f0000011b00780c */ /* 0x000fc60003f86070 */
[----:B------:R-:W-:Y:S02]  /*24d70*/  IMAD R29, R32, 0x6, RZ ;  /* 0x00000006201d7824 */ /* 0x000fe400078e02ff */
[----:B------:R-:W-:Y:S01]  /*24d80*/  IMAD.HI.U32 R32, R25, 0x7f000001, R14 ;  /* 0x7f00000119207827 */ /* 0x000fe200078e000e */
[----:B------:R-:W-:-:S03]  /*24d90*/  @P0 IADD3 R33, PT, PT, R33, -0x7f000001, RZ ;  /* 0x80ffffff21210810 */ /* 0x000fc60007ffe0ff */
[----:B------:R-:W-:-:S04]  /*24da0*/  IMAD.WIDE.U32 R14, R10, R30, RZ ;  /* 0x0000001e0a0e7225 */ /* 0x000fc800078e00ff */
[----:B------:R-:W-:-:S04]  /*24db0*/  IMAD.HI.U32 R28, R11, 0x7f000001, R12 ;  /* 0x7f0000010b1c7827 */ /* 0x000fc800078e000c */
[----:B------:R-:W-:Y:S01]  /*24dc0*/  IMAD.WIDE.U32 R16, R10, R31, RZ ;  /* 0x0000001f0a107225 */ /* 0x000fe200078e00ff */
[----:B------:R-:W-:Y:S01]  /*24dd0*/  ISETP.GE.U32.AND P5, PT, R32, 0x7f000001, PT ;  /* 0x7f0000012000780c */ /* 0x000fe20003fa6070 */
[----:B------:R-:W-:Y:S02]  /*24de0*/  ISETP.GE.U32.AND P1, PT, R28, 0x7f000001, PT ;  /* 0x7f0000011c00780c */ /* 0x000fe40003f26070 */
[----:B------:R-:W-:Y:S01]  /*24df0*/  IMAD.HI.U32 R35, R29, 0x7f000001, R18 ;  /* 0x7f0000011d237827 */ /* 0x000fe200078e0012 */
[----:B------:R-:W-:Y:S01]  /*24e00*/  ISETP.GE.U32.AND P2, PT, R22, 0x7f000001, PT ;  /* 0x7f0000011600780c */ /* 0x000fe20003f46070 */
[----:B------:R-:W-:Y:S02]  /*24e10*/  ISETP.GE.U32.AND P3, PT, R23, 0x7f000001, PT ;  /* 0x7f0000011700780c */ /* 0x000fe40003f66070 */
[----:B------:R-:W-:Y:S02]  /*24e20*/  IMAD R19, R14, 0x7effffff, RZ ;  /* 0x7effffff0e137824 */ /* 0x000fe400078e02ff */
[----:B------:R-:W-:-:S02]  /*24e30*/  IMAD R25, R16, 0x7effffff, RZ ;  /* 0x7effffff10197824 */ /* 0x000fc400078e02ff */
[----:B------:R-:W-:-:S04]  /*24e40*/  IMAD.WIDE.U32 R12, R10, R26, RZ ;  /* 0x0000001a0a0c7225 */ /* 0x000fc800078e00ff */
[----:B------:R-:W-:-:S04]  /*24e50*/  IMAD.HI.U32 R14, R19, 0x7f000001, R14 ;  /* 0x7f000001130e7827 */ /* 0x000fc800078e000e */
[----:B------:R-:W-:-:S04]  /*24e60*/  IMAD.WIDE.U32 R10, R33, 0x5fffffa, RZ ;  /* 0x05fffffa210a7825 */ /* 0x000fc800078e00ff */
[----:B------:R-:W-:Y:S01]  /*24e70*/  IMAD.HI.U32 R16, R25, 0x7f000001, R16 ;  /* 0x7f00000119107827 */ /* 0x000fe200078e0010 */
[----:B------:R-:W-:-:S03]  /*24e80*/  ISETP.GE.U32.AND P0, PT, R14, 0x7f000001, PT ;  /* 0x7f0000010e00780c */ /* 0x000fc60003f06070 */
[----:B------:R-:W-:Y:S01]  /*24e90*/  IMAD R15, R33, 0x6, RZ ;  /* 0x00000006210f7824 */ /* 0x000fe200078e02ff */
[----:B------:R-:W-:Y:S01]  /*24ea0*/  @P4 IADD3 R27, PT, PT, R27, -0x7f000001, RZ ;  /* 0x80ffffff1b1b4810 */ /* 0x000fe20007ffe0ff */
[----:B------:R-:W-:Y:S02]  /*24eb0*/  ISETP.GE.U32.AND P4, PT, R16, 0x7f000001, PT ;  /* 0x7f0000011000780c */ /* 0x000fe40003f86070 */
[----:B------:R-:W-:Y:S01]  /*24ec0*/  IMAD.HI.U32 R29, R15, 0x7f000001, R10 ;  /* 0x7f0000010f1d7827 */ /* 0x000fe200078e000a */
[----:B------:R-:W-:Y:S02]  /*24ed0*/  @P5 IADD3 R32, PT, PT, R32, -0x7f000001, RZ ;  /* 0x80ffffff20205810 */ /* 0x000fe40007ffe0ff */
[----:B------:R-:W-:Y:S02]  /*24ee0*/  @P1 IADD3 R28, PT, PT, R28, -0x7f000001, RZ ;  /* 0x80ffffff1c1c1810 */ /* 0x000fe40007ffe0ff */
[----:B------:R-:W-:Y:S02]  /*24ef0*/  @P2 IADD3 R22, PT, PT, R22, -0x7f000001, RZ ;  /* 0x80ffffff16162810 */ /* 0x000fe40007ffe0ff */
[----:B------:R-:W-:Y:S01]  /*24f00*/  @P3 IADD3 R23, PT, PT, R23, -0x7f000001, RZ ;  /* 0x80ffffff17173810 */ /* 0x000fe20007ffe0ff */
[----:B------:R-:W-:Y:S01]  /*24f10*/  ISETP.GE.U32.AND P5, PT, R29, 0x7f000001, PT ;  /* 0x7f0000011d00780c */ /* 0x000fe20003fa6070 */
[----:B------:R-:W-:Y:S01]  /*24f20*/  ISETP.GE.U32.AND P1, PT, R24, 0x7f000001, PT ;  /* 0x7f0000011800780c */ /* 0x000fe20003f26070 */
[----:B------:R-:W-:Y:S01]  /*24f30*/  IMAD R11, R12, 0x7effffff, RZ ;  /* 0x7effffff0c0b7824 */ /* 0x000fe200078e02ff */
[----:B------:R-:W-:Y:S01]  /*24f40*/  ISETP.GE.U32.AND P3, PT, R35, 0x7f000001, PT ;  /* 0x7f0000012300780c */ /* 0x000fe20003f66070 */
[----:B------:R-:W-:-:S02]  /*24f50*/  ISETP.GE.U32.AND P2, PT, R2, 0x7f000001, PT ;  /* 0x7f0000010200780c */ /* 0x000fc40003f46070 */
[----:B------:R-:W-:Y:S01]  /*24f60*/  IMAD.HI.U32 R18, R11, 0x7f000001, R12 ;  /* 0x7f0000010b127827 */ /* 0x000fe200078e000c */
[----:B------:R-:W-:Y:S02]  /*24f70*/  @P0 IADD3 R14, PT, PT, R14, -0x7f000001, RZ ;  /* 0x80ffffff0e0e0810 */ /* 0x000fe40007ffe0ff */
[----:B------:R-:W-:Y:S02]  /*24f80*/  @P4 IADD3 R16, PT, PT, R16, -0x7f000001, RZ ;  /* 0x80ffffff10104810 */ /* 0x000fe40007ffe0ff */
[----:B------:R-:W-:Y:S01]  /*24f90*/  ISETP.GE.U32.AND P0, PT, R18, 0x7f000001, PT ;  /* 0x7f0000011200780c */ /* 0x000fe20003f06070 */
[----:B------:R-:W-:Y:S01]  /*24fa0*/  IMAD.WIDE.U32 R10, R28, 0x5fffffa, RZ ;  /* 0x05fffffa1c0a7825 */ /* 0x000fe200078e00ff */
[----:B------:R-:W-:Y:S02]  /*24fb0*/  @P5 IADD3 R29, PT, PT, R29, -0x7f000001, RZ ;  /* 0x80ffffff1d1d5810 */ /* 0x000fe40007ffe0ff */
[----:B------:R-:W-:Y:S01]  /*24fc0*/  @P1 IADD3 R24, PT, PT, R24, -0x7f000001, RZ ;  /* 0x80ffffff18181810 */ /* 0x000fe20007ffe0ff */
[----:B------:R-:W-:-:S02]  /*24fd0*/  IMAD R19, R14, 0x6, RZ ;  /* 0x000000060e137824 */ /* 0x000fc400078e02ff */
[----:B------:R-:W-:Y:S01]  /*24fe0*/  IMAD.WIDE.U32 R12, R14, 0x5fffffa, RZ ;  /* 0x05fffffa0e0c7825 */ /* 0x000fe200078e00ff */
[----:B------:R-:W-:Y:S02]  /*24ff0*/  @P3 IADD3 R35, PT, PT, R35, -0x7f000001, RZ ;  /* 0x80ffffff23233810 */ /* 0x000fe40007ffe0ff */
[----:B------:R-:W-:Y:S01]  /*25000*/  @P2 IADD3 R2, PT, PT, R2, -0x7f000001, RZ ;  /* 0x80ffffff02022810 */ /* 0x000fe20007ffe0ff */
[----:B------:R-:W-:-:S04]  /*25010*/  IMAD.WIDE.U32 R14, R16, 0x5fffffa, RZ ;  /* 0x05fffffa100e7825 */ /* 0x000fc800078e00ff */
[----:B------:R-:W-:Y:S02]  /*25020*/  IMAD R17, R28, 0x6, RZ ;  /* 0x000000061c117824 */ /* 0x000fe400078e02ff */
[----:B------:R-:W-:Y:S01]  /*25030*/  IMAD R25, R16, 0x6, RZ ;  /* 0x0000000610197824 */ /* 0x000fe200078e02ff */
[----:B------:R-:W-:Y:S01]  /*25040*/  IADD3 R24, PT, PT, R24, R29, RZ ;  /* 0x0000001d18187210 */ /* 0x000fe20007ffe0ff */
[----:B------:R-:W-:Y:S01]  /*25050*/  IMAD.HI.U32 R11, R17, 0x7f000001, R10 ;  /* 0x7f000001110b7827 */ /* 0x000fe200078e000a */
[----:B------:R-:W-:Y:S02]  /*25060*/  IADD3 R22, PT, PT, R22, R27, RZ ;  /* 0x0000001b16167210 */ /* 0x000fe40007ffe0ff */
        /* <DEDUP_REMOVED lines=58> */
[----:B0-----:R-:W4:Y:S01]  /*25410*/  LDL R2, [R1+0x11c] ;  /* 0x00011c0001027983 */ /* 0x001f220000100800 */
[----:B------:R-:W-:-:S02]  /*25420*/  IADD3 R13, PT, PT, R40, UR9, RZ ;  /* 0x00000009280d7c10 */ /* 0x000fc4000fffe0ff */
[----:B------:R-:W-:Y:S01]  /*25430*/  IADD3 R45, PT, PT, R45, UR11, RZ ;  /* 0x0000000b2d2d7c10 */ /* 0x000fe2000fffe0ff */
[----:B-1----:R-:W4:Y:S02]  /*25440*/  LDL.64 R18, [R1+0x100] ;  /* 0x0001000001127983 */ /* 0x002f240000100a00 */
[----:B------:R-:W-:Y:S01]  /*25450*/  ISETP.GE.U32.AND P1, PT, R13, 0x7f000001, PT ;  /* 0x7f0000010d00780c */ /* 0x000fe20003f26070 */
[----:B------:R-:W-:Y:S01]  /*25460*/  IADD3 R10, PT, PT, R41, UR10, RZ ;  /* 0x0000000a290a7c10 */ /* 0x000fe2000fffe0ff */
[----:B------:R-:W-:Y:S01]  /*25470*/  ISETP.GE.U32.AND P3, PT, R45, 0x7f000001, PT ;  /* 0x7f0000012d00780c */ /* 0x000fe20003f66070 */
[----:B------:R-:W-:-:S03]  /*25480*/  IADD3 R11, PT, PT, R44, R56, RZ ;  /* 0x000000382c0b7210 */ /* 0x000fc60007ffe0ff */
[----:B------:R-:W-:-:S07]  /*25490*/  ISETP.GE.U32.AND P2, PT, R10, 0x7f000001, PT ;  /* 0x7f0000010a00780c */ /* 0x000fce0003f46070 */
[----:B------:R-:W-:Y:S01]  /*254a0*/  @P1 IADD3 R13, PT, PT, R13, -0x7f000001, RZ ;  /* 0x80ffffff0d0d1810 */ /* 0x000fe20007ffe0ff */
[----:B------:R-:W-:-:S03]  /*254b0*/  ISETP.GE.U32.AND P0, PT, R11, 0x7f000001, PT ;  /* 0x7f0000010b00780c */ /* 0x000fc60003f06070 */
[----:B------:R-:W-:Y:S02]  /*254c0*/  IADD3 R46, PT, PT, R46, R13, RZ ;  /* 0x0000000d2e2e7210 */ /* 0x000fe40007ffe0ff */
[----:B------:R-:W-:-:S03]  /*254d0*/  @P3 IADD3 R45, PT, PT, R45, -0x7f000001, RZ ;  /* 0x80ffffff2d2d3810 */ /* 0x000fc60007ffe0ff */
[----:B------:R-:W-:Y:S01]  /*254e0*/  ISETP.GE.U32.AND P1, PT, R46, 0x7f000001, PT ;  /* 0x7f0000012e00780c */ /* 0x000fe20003f26070 */
[----:B------:R-:W-:Y:S02]  /*254f0*/  @P2 IADD3 R10, PT, PT, R10, -0x7f000001, RZ ;  /* 0x80ffffff0a0a2810 */ /* 0x000fe40007ffe0ff */
[----:B------:R-:W-:Y:S02]  /*25500*/  IADD3 R48, PT, PT, R48, R45, RZ ;  /* 0x0000002d30307210 */ /* 0x000fe40007ffe0ff */
[----:B------:R-:W-:Y:S02]  /*25510*/  @P0 IADD3 R11, PT, PT, R11, -0x7f000001, RZ ;  /* 0x80ffffff0b0b0810 */ /* 0x000fe40007ffe0ff */
[----:B------:R-:W-:Y:S01]  /*25520*/  IADD3 R47, PT, PT, R47, R10, RZ ;  /* 0x0000000a2f2f7210 */ /* 0x000fe20007ffe0ff */
[----:B------:R-:W-:Y:S01]  /*25530*/  ISETP.GE.U32.AND P3, PT, R48, 0x7f000001, PT ;  /* 0x7f0000013000780c */ /* 0x000fe20003f66070 */
[----:B------:R-:W-:-:S04]  /*25540*/  IADD3 R42, PT, PT, R42, R11, RZ ;  /* 0x0000000b2a2a7210 */ /* 0x000fc80007ffe0ff */
[----:B------:R-:W-:Y:S01]  /*25550*/  @P1 IADD3 R46, PT, PT, R46, -0x7f000001, RZ ;  /* 0x80ffffff2e2e1810 */ /* 0x000fe20007ffe0ff */
[----:B------:R-:W-:Y:S01]  /*25560*/  ISETP.GE.U32.AND P2, PT, R47, 0x7f000001, PT ;  /* 0x7f0000012f00780c */ /* 0x000fe20003f46070 */
[----:B------:R-:W-:Y:S02]  /*25570*/  ISETP.GE.U32.AND P0, PT, R42, 0x7f000001, PT ;  /* 0x7f0000012a00780c */ /* 0x000fe40003f06070 */
[----:B------:R-:W-:-:S05]  /*25580*/  IADD3 R46, PT, PT, R49, R46, RZ ;  /* 0x0000002e312e7210 */ /* 0x000fca0007ffe0ff */
[----:B------:R-:W-:Y:S01]  /*25590*/  ISETP.GE.U32.AND P6, PT, R46, 0x7f000001, PT ;  /* 0x7f0000012e00780c */ /* 0x000fe20003fc6070 */
[----:B------:R-:W-:-:S04]  /*255a0*/  @P3 IADD3 R48, PT, PT, R48, -0x7f000001, RZ ;  /* 0x80ffffff30303810 */ /* 0x000fc80007ffe0ff */
[----:B------:R-:W-:Y:S02]  /*255b0*/  @P2 IADD3 R47, PT, PT, R47, -0x7f000001, RZ ;  /* 0x80ffffff2f2f2810 */ /* 0x000fe40007ffe0ff */
[----:B------:R-:W-:Y:S02]  /*255c0*/  @P0 IADD3 R42, PT, PT, R42, -0x7f000001, RZ ;  /* 0x80ffffff2a2a0810 */ /* 0x000fe40007ffe0ff */
[----:B------:R-:W-:Y:S01]  /*255d0*/  IADD3 R48, PT, PT, R51, R48, RZ ;  /* 0x0000003033307210 */ /* 0x000fe20007ffe0ff */
[----:B------:R-:W-:Y:S01]  /*255e0*/  ISETP.GE.U32.AND P0, PT, R53, R37, PT ;  /* 0x000000253500720c */ /* 0x000fe20003f06070 */
[----:B------:R-:W-:Y:S01]  /*255f0*/  ISETP.GE.U32.AND P3, PT, R55, R39, PT ;  /* 0x000000273700720c */ /* 0x000fe20003f66070 */
[----:B------:R-:W-:Y:S02]  /*25600*/  IADD3 R47, PT, PT, R50, R47, RZ ;  /* 0x0000002f322f7210 */ /* 0x000fe40007ffe0ff */
[----:B------:R-:W-:Y:S01]  /*25610*/  @P6 IADD3 R46, PT, PT, R46, -0x7f000001, RZ ;  /* 0x80ffffff2e2e6810 */ /* 0x000fe20007ffe0ff */
[----:B------:R-:W-:Y:S01]  /*25620*/  ISETP.GE.U32.AND P6, PT, R48, 0x7f000001, PT ;  /* 0x7f0000013000780c */ /* 0x000fe20003fc6070 */
[----:B------:R-:W-:-:S02]  /*25630*/  IADD3 R42, PT, PT, R43, R42, RZ ;  /* 0x0000002a2b2a7210 */ /* 0x000fc40007ffe0ff */
[----:B------:R-:W-:Y:S01]  /*25640*/  IADD3 R53, PT, PT, -R37, R53, RZ ;  /* 0x0000003525357210 */ /* 0x000fe20007ffe1ff */
[----:B------:R-:W-:Y:S01]  /*25650*/  ISETP.GE.U32.AND P2, PT, R54, R38, PT ;  /* 0x000000263600720c */ /* 0x000fe20003f46070 */
[----:B------:R-:W-:Y:S01]  /*25660*/  ISETP.GE.U32.AND P4, PT, R47, 0x7f000001, PT ;  /* 0x7f0000012f00780c */ /* 0x000fe20003f86070 */
[----:B------:R-:W-:Y:S01]  /*25670*/  ISETP.GE.U32.AND P1, PT, R52, R36, PT ;  /* 0x000000243400720c */ /* 0x000fe20003f26070 */
[----:B------:R-:W-:Y:S01]  /*25680*/  ISETP.GE.U32.AND P5, PT, R42, 0x7f000001, PT ;  /* 0x7f0000012a00780c */ /* 0x000fe20003fa6070 */
[----:B------:R-:W-:Y:S02]  /*25690*/  IADD3 R55, PT, PT, -R39, R55, RZ ;  /* 0x0000003727377210 */ /* 0x000fe40007ffe1ff */
[----:B------:R-:W-:Y:S02]  /*256a0*/  @!P0 IADD3 R53, PT, PT, R53, 0x7f000001, RZ ;  /* 0x7f00000135358810 */ /* 0x000fe40007ffe0ff */
[----:B------:R-:W-:Y:S02]  /*256b0*/  IADD3 R54, PT, PT, -R38, R54, RZ ;  /* 0x0000003626367210 */ /* 0x000fe40007ffe1ff */
[----:B------:R-:W-:-:S02]  /*256c0*/  @!P3 IADD3 R55, PT, PT, R55, 0x7f000001, RZ ;  /* 0x7f0000013737b810 */ /* 0x000fc40007ffe0ff */
[----:B------:R-:W-:Y:S01]  /*256d0*/  @P6 IADD3 R48, PT, PT, R48, -0x7f000001, RZ ;  /* 0x80ffffff30306810 */ /* 0x000fe20007ffe0ff */
[----:B------:R-:W-:Y:S01]  /*256e0*/  ISETP.GE.U32.AND P0, PT, R53, R46, PT ;  /* 0x0000002e3500720c */ /* 0x000fe20003f06070 */
[----:B------:R-:W-:Y:S02]  /*256f0*/  IADD3 R11, PT, PT, -R36, R52, RZ ;  /* 0x00000034240b7210 */ /* 0x000fe40007ffe1ff */
[----:B------:R-:W-:Y:S02]  /*25700*/  @!P2 IADD3 R54, PT, PT, R54, 0x7f000001, RZ ;  /* 0x7f0000013636a810 */ /* 0x000fe40007ffe0ff */
[----:B------:R-:W-:Y:S01]  /*25710*/  @P4 IADD3 R47, PT, PT, R47, -0x7f000001, RZ ;  /* 0x80ffffff2f2f4810 */ /* 0x000fe20007ffe0ff */
[----:B------:R-:W-:Y:S01]  /*25720*/  ISETP.GE.U32.AND P3, PT, R55, R48, PT ;  /* 0x000000303700720c */ /* 0x000fe20003f66070 */
[----:B------:R-:W-:Y:S02]  /*25730*/  @P5 IADD3 R42, PT, PT, R42, -0x7f000001, RZ ;  /* 0x80ffffff2a2a5810 */ /* 0x000fe40007ffe0ff */
[----:B------:R-:W-:-:S02]  /*25740*/  @!P1 IADD3 R11, PT, PT, R11, 0x7f000001, RZ ;  /* 0x7f0000010b0b9810 */ /* 0x000fc40007ffe0ff */
[----:B------:R-:W-:Y:S01]  /*25750*/  IADD3 R53, PT, PT, -R46, R53, RZ ;  /* 0x000000352e357210 */ /* 0x000fe20007ffe1ff */
[----:B------:R-:W-:Y:S01]  /*25760*/  ISETP.GE.U32.AND P2, PT, R54, R47, PT ;  /* 0x0000002f3600720c */ /* 0x000fe20003f46070 */
[----:B------:R-:W-:Y:S01]  /*25770*/  IADD3 R21, PT, PT, -R48, R55, RZ ;  /* 0x0000003730157210 */ /* 0x000fe20007ffe1ff */
[----:B------:R-:W-:Y:S01]  /*25780*/  ISETP.GE.U32.AND P1, PT, R11, R42, PT ;  /* 0x0000002a0b00720c */ /* 0x000fe20003f26070 */
[----:B------:R-:W-:Y:S02]  /*25790*/  @!P0 IADD3 R53, PT, PT, R53, 0x7f000001, RZ ;  /* 0x7f00000135358810 */ /* 0x000fe40007ffe0ff */
[----:B------:R-:W-:Y:S02]  /*257a0*/  IADD3 R17, PT, PT, -R47, R54, RZ ;  /* 0x000000362f117210 */ /* 0x000fe40007ffe1ff */
[----:B------:R-:W-:Y:S02]  /*257b0*/  IADD3 R13, PT, PT, -R42, R11, RZ ;  /* 0x0000000b2a0d7210 */ /* 0x000fe40007ffe1ff */
[----:B------:R-:W-:Y:S01]  /*257c0*/  @!P3 IADD3 R21, PT, PT, R21, 0x7f000001, RZ ;  /* 0x7f0000011515b810 */ /* 0x000fe20007ffe0ff */
[----:B------:R-:W-:-:S03]  /*257d0*/  IMAD.WIDE.U32 R10, R53, R0, RZ ;  /* 0x00000000350a7225 */ /* 0x000fc600078e00ff */
[----:B------:R-:W-:Y:S01]  /*257e0*/  @!P2 IADD3 R17, PT, PT, R17, 0x7f000001, RZ ;  /* 0x7f0000011111a810 */ /* 0x000fe20007ffe0ff */
[----:B------:R-:W-:Y:S01]  /*257f0*/  IMAD.WIDE.U32 R20, R21, R0, RZ ;  /* 0x0000000015147225 */ /* 0x000fe200078e00ff */
[----:B------:R-:W-:-:S03]  /*25800*/  @!P1 IADD3 R13, PT, PT, R13, 0x7f000001, RZ ;  /* 0x7f0000010d0d9810 */ /* 0x000fc60007ffe0ff */
[----:B------:R-:W-:Y:S02]  /*25810*/  IMAD R23, R10, 0x7effffff, RZ ;  /* 0x7effffff0a177824 */ /* 0x000fe400078e02ff */
[----:B------:R-:W-:Y:S02]  /*25820*/  IMAD R25, R20, 0x7effffff, RZ ;  /* 0x7effffff14197824 */ /* 0x000fe400078e02ff */
[----:B------:R-:W-:-:S04]  /*25830*/  IMAD.WIDE.U32 R16, R17, R0, RZ ;  /* 0x0000000011107225 */ /* 0x000fc800078e00ff */
[----:B------:R-:W-:-:S04]  /*25840*/  IMAD.HI.U32 R26, R23, 0x7f000001, R10 ;  /* 0x7f000001171a7827 */ /* 0x000fc800078e000a */
[----:B------:R-:W-:Y:S01]  /*25850*/  IMAD.WIDE.U32 R10, R13, R0, RZ ;  /* 0x000000000d0a7225 */ /* 0x000fe200078e00ff */
[----:B------:R-:W-:-:S03]  /*25860*/  ISETP.GE.U32.AND P1, PT, R26, 0x7f000001, PT ;  /* 0x7f0000011a00780c */ /* 0x000fc60003f26070 */
        /* <DEDUP_REMOVED lines=13> */
[----:B---3--:R-:W-:-:S04]  /*25940*/  IMAD.WIDE.U32 R22, R14, R30, RZ ;  /* 0x0000001e0e167225 */ /* 0x008fc800078e00ff */
[----:B------:R-:W-:Y:S02]  /*25950*/  IMAD R13, R16, 0x7effffff, RZ ;  /* 0x7effffff100d7824 */ /* 0x000fe400078e02ff */
[----:B------:R-:W-:Y:S02]  /*25960*/  IMAD R27, R22, 0x7effffff, RZ ;  /* 0x7effffff161b7824 */ /* 0x000fe400078e02ff */
[----:B------:R-:W-:-:S04]  /*25970*/  IMAD.WIDE.U32 R20, R12, R28, RZ ;  /* 0x0000001c0c147225 */ /* 0x000fc800078e00ff */
[----:B------:R-:W-:-:S04]  /*25980*/  IMAD.HI.U32 R0, R13, 0x7f000001, R16 ;  /* 0x7f0000010d007827 */ /* 0x000fc800078e0010 */
[----:B------:R-:W-:Y:S01]  /*25990*/  IMAD.WIDE.U32 R10, R12, R24, RZ ;  /* 0x000000180c0a7225 */ /* 0x000fe200078e00ff */
[----:B------:R-:W-:-:S03]  /*259a0*/  ISETP.GE.U32.AND P0, PT, R0, 0x7f000001, PT ;  /* 0x7f0000010000780c */ /* 0x000fc60003f06070 */
[----:B------:R-:W-:-:S04]  /*259b0*/  IMAD.HI.U32 R31, R27, 0x7f000001, R22 ;  /* 0x7f0000011b1f7827 */ /* 0x000fc800078e0016 */
[----:B------:R-:W-:Y:S02]  /*259c0*/  IMAD R25, R20, 0x7effffff, RZ ;  /* 0x7effffff14197824 */ /* 0x000fe400078e02ff */
[----:B------:R-:W-:Y:S01]  /*259d0*/  IMAD.WIDE.U32 R12, R12, R30, RZ ;  /* 0x0000001e0c0c7225 */ /* 0x000fe200078e00ff */
[----:B------:R-:W-:-:S03]  /*259e0*/  ISETP.GE.U32.AND P1, PT, R31, 0x7f000001, PT ;  /* 0x7f0000011f00780c */ /* 0x000fc60003f26070 */
[----:B------:R-:W-:Y:S02]  /*259f0*/  IMAD R17, R10, 0x7effffff, RZ ;  /* 0x7effffff0a117824 */ /* 0x000fe400078e02ff */
[----:B------:R-:W-:-:S04]  /*25a00*/  IMAD.HI.U32 R20, R25, 0x7f000001, R20 ;  /* 0x7f00000119147827 */ /* 0x000fc800078e0014 */
[----:B------:R-:W-:Y:S02]  /*25a10*/  IMAD R21, R12, 0x7effffff, RZ ;  /* 0x7effffff0c157824 */ /* 0x000fe400078e02ff */
[----:B------:R-:W-:-:S04]  /*25a20*/  IMAD.HI.U32 R25, R17, 0x7f000001, R10 ;  /* 0x7f00000111197827 */ /* 0x000fc800078e000a */
[----:B------:R-:W-:-:S04]  /*25a30*/  IMAD.WIDE.U32 R10, R14, R24, RZ ;  /* 0x000000180e0a7225 */ /* 0x000fc800078e00ff */
[----:B------:R-:W-:Y:S01]  /*25a40*/  IMAD.HI.U32 R22, R21, 0x7f000001, R12 ;  /* 0x7f00000115167827 */ /* 0x000fe200078e000c */
[----:B------:R-:W-:-:S03]  /*25a50*/  @P0 IADD3 R0, PT, PT, R0, -0x7f000001, RZ ;  /* 0x80ffffff00000810 */ /* 0x000fc60007ffe0ff */
[----:B------:R-:W-:Y:S01]  /*25a60*/  IMAD R21, R10, 0x7effffff, RZ ;  /* 0x7effffff0a157824 */ /* 0x000fe200078e02ff */
[----:B------:R-:W-:Y:S01]  /*25a70*/  ISETP.GE.U32.AND P3, PT, R22, 0x7f000001, PT ;  /* 0x7f0000011600780c */ /* 0x000fe20003f66070 */
[----:B------:R-:W-:Y:S01]  /*25a80*/  IMAD.WIDE.U32 R16, R14, R26, RZ ;  /* 0x0000001a0e107225 */ /* 0x000fe200078e00ff */
[----:B------:R-:W-:-:S03]  /*25a90*/  ISETP.GE.U32.AND P4, PT, R25, 0x7f000001, PT ;  /* 0x7f0000011900780c */ /* 0x000fc60003f86070 */
[----:B------:R-:W-:Y:S01]  /*25aa0*/  IMAD.WIDE.U32 R12, R14, R28, RZ ;  /* 0x0000001c0e0c7225 */ /* 0x000fe200078e00ff */
[----:B------:R-:W-:-:S03]  /*25ab0*/  @P1 IADD3 R31, PT, PT, R31, -0x7f000001, RZ ;  /* 0x80ffffff1f1f1810 */ /* 0x000fc60007ffe0ff */
[----:B------:R-:W-:Y:S01]  /*25ac0*/  IMAD.HI.U32 R27, R21, 0x7f000001, R10 ;  /* 0x7f000001151b7827 */ /* 0x000fe200078e000a */
[----:B------:R-:W-:Y:S01]  /*25ad0*/  ISETP.GE.U32.AND P2, PT, R20, 0x7f000001, PT ;  /* 0x7f0000011400780c */ /* 0x000fe20003f46070 */
[----:B------:R-:W-:Y:S02]  /*25ae0*/  ISETP.GE.U32.AND P1, PT, R0, 0x7f000001, PT ;  /* 0x7f0000010000780c */ /* 0x000fe40003f26070 */
[----:B------:R-:W-:Y:S02]  /*25af0*/  IMAD R23, R16, 0x7effffff, RZ ;  /* 0x7effffff10177824 */ /* 0x000fe400078e02ff */
[----:B------:R-:W-:Y:S01]  /*25b00*/  IMAD R11, R12, 0x7effffff, RZ ;  /* 0x7effffff0c0b7824 */ /* 0x000fe200078e02ff */
[----:B------:R-:W-:Y:S01]  /*25b10*/  ISETP.GE.U32.AND P0, PT, R27, 0x7f000001, PT ;  /* 0x7f0000011b00780c */ /* 0x000fe20003f06070 */
[----:B------:R-:W-:-:S04]  /*25b20*/  IMAD.HI.U32 R23, R23, 0x7f000001, R16 ;  /* 0x7f00000117177827 */ /* 0x000fc800078e0010 */
[----:B------:R-:W-:-:S04]  /*25b30*/  IMAD.HI.U32 R29, R11, 0x7f000001, R12 ;  /* 0x7f0000010b1d7827 */ /* 0x000fc800078e000c */
[----:B----4-:R-:W-:-:S04]  /*25b40*/  IMAD.WIDE.U32 R16, R15, R30, RZ ;  /* 0x0000001e0f107225 */ /* 0x010fc800078e00ff */
[----:B------:R-:W-:Y:S01]  /*25b50*/  IMAD.WIDE.U32 R10, R31, 0x5fffffa, RZ ;  /* 0x05fffffa1f0a7825 */ /* 0x000fe200078e00ff */
[----:B------:R-:W-:-:S03]  /*25b60*/  @P3 IADD3 R22, PT, PT, R22, -0x7f000001, RZ ;  /* 0x80ffffff16163810 */ /* 0x000fc60007ffe0ff */
[----:B------:R-:W-:Y:S02]  /*25b70*/  IMAD R13, R31, 0x6, RZ ;  /* 0x000000061f0d7824 */ /* 0x000fe400078e02ff */
[----:B------:R-:W-:Y:S01]  /*25b80*/  IMAD R21, R16, 0x7effffff, RZ ;  /* 0x7effffff10157824 */ /* 0x000fe200078e02ff */
[----:B------:R-:W-:Y:S01]  /*25b90*/  @P4 IADD3 R25, PT, PT, R25, -0x7f000001, RZ ;  /* 0x80ffffff19194810 */ /* 0x000fe20007ffe0ff */
[----:B------:R-:W-:Y:S01]  /*25ba0*/  IMAD.HI.U32 R12, R13, 0x7f000001, R10 ;  /* 0x7f0000010d0c7827 */ /* 0x000fe200078e000a */
[----:B------:R-:W-:Y:S01]  /*25bb0*/  @P2 IADD3 R20, PT, PT, R20, -0x7f000001, RZ ;  /* 0x80ffffff14142810 */ /* 0x000fe20007ffe0ff */
[----:B------:R-:W-:Y:S02]  /*25bc0*/  ISETP.GE.U32.AND P5, PT, R29, 0x7f000001, PT ;  /* 0x7f0000011d00780c */ /* 0x000fe40003fa6070 */
[----:B------:R-:W-:Y:S01]  /*25bd0*/  IMAD.HI.U32 R31, R21, 0x7f000001, R16 ;  /* 0x7f000001151f7827 */ /* 0x000fe200078e0010 */
[----:B------:R-:W-:Y:S01]  /*25be0*/  ISETP.GE.U32.AND P4, PT, R22, 0x7f000001, PT ;  /* 0x7f0000011600780c */ /* 0x000fe20003f86070 */
[----:B------:R-:W-:Y:S01]  /*25bf0*/  @P1 IADD3 R0, PT, PT, R0, -0x7f000001, RZ ;  /* 0x80ffffff00001810 */ /* 0x000fe20007ffe0ff */
[----:B------:R-:W-:Y:S01]  /*25c00*/  ISETP.GE.U32.AND P3, PT, R25, 0x7f000001, PT ;  /* 0x7f0000011900780c */ /* 0x000fe20003f66070 */
[----:B------:R-:W-:Y:S01]  /*25c10*/  ISETP.GE.U32.AND P1, PT, R12, 0x7f000001, PT ;  /* 0x7f0000010c00780c */ /* 0x000fe20003f26070 */
[----:B------:R-:W-:Y:S01]  /*25c20*/  @P0 IADD3 R27, PT, PT, R27, -0x7f000001, RZ ;  /* 0x80ffffff1b1b0810 */ /* 0x000fe20007ffe0ff */
[----:B------:R-:W-:Y:S01]  /*25c30*/  ISETP.GE.U32.AND P0, PT, R31, 0x7f000001, PT ;  /* 0x7f0000011f00780c */ /* 0x000fe20003f06070 */
[----:B------:R-:W-:Y:S01]  /*25c40*/  ISETP.GE.U32.AND P2, PT, R23, 0x7f000001, PT ;  /* 0x7f0000011700780c */ /* 0x000fe20003f46070 */
[----:B------:R-:W-:Y:S01]  /*25c50*/  ISETP.GE.U32.AND P6, PT, R20, 0x7f000001, PT ;  /* 0x7f0000011400780c */ /* 0x000fe20003fc6070 */
[----:B------:R-:W-:-:S02]  /*25c60*/  IMAD.WIDE.U32 R16, R15, R28, RZ ;  /* 0x0000001c0f107225 */ /* 0x000fc400078e00ff */
[----:B------:R-:W-:-:S03]  /*25c70*/  @P5 IADD3 R29, PT, PT, R29, -0x7f000001, RZ ;  /* 0x80ffffff1d1d5810 */ /* 0x000fc60007ffe0ff */
[----:B------:R-:W-:Y:S02]  /*25c80*/  @P4 IADD3 R22, PT, PT, R22, -0x7f000001, RZ ;  /* 0x80ffffff16164810 */ /* 0x000fe40007ffe0ff */
[----:B------:R-:W-:Y:S02]  /*25c90*/  @P3 IADD3 R25, PT, PT, R25, -0x7f000001, RZ ;  /* 0x80ffffff19193810 */ /* 0x000fe40007ffe0ff */
[----:B------:R-:W-:Y:S02]  /*25ca0*/  @P1 IADD3 R12, PT, PT, R12, -0x7f000001, RZ ;  /* 0x80ffffff0c0c1810 */ /* 0x000fe40007ffe0ff */
[----:B------:R-:W-:Y:S02]  /*25cb0*/  IADD3 R0, PT, PT, R0, R27, RZ ;  /* 0x0000001b00007210 */ /* 0x000fe40007ffe0ff */
[----:B------:R-:W-:Y:S02]  /*25cc0*/  @P0 IADD3 R31, PT, PT, R31, -0x7f000001, RZ ;  /* 0x80ffffff1f1f0810 */ /* 0x000fe40007ffe0ff */
[----:B------:R-:W-:-:S02]  /*25cd0*/  @P2 IADD3 R23, PT, PT, R23, -0x7f000001, RZ ;  /* 0x80ffffff17172810 */ /* 0x000fc40007ffe0ff */
[----:B------:R-:W-:Y:S02]  /*25ce0*/  @P6 IADD3 R20, PT, PT, R20, -0x7f000001, RZ ;  /* 0x80ffffff14146810 */ /* 0x000fe40007ffe0ff */
[----:B------:R-:W-:Y:S01]  /*25cf0*/  IADD3 R21, PT, PT, R22, R29, RZ ;  /* 0x0000001d16157210 */ /* 0x000fe20007ffe0ff */
[----:B------:R-:W-:Y:S01]  /*25d00*/  IMAD R27, R16, 0x7effffff, RZ ;  /* 0x7effffff101b7824 */ /* 0x000fe200078e02ff */
[----:B------:R-:W-:Y:S01]  /*25d10*/  IADD3 R22, PT, PT, R25, R12, RZ ;  /* 0x0000000c19167210 */ /* 0x000fe20007ffe0ff */
[----:B------:R-:W-:Y:S01]  /*25d20*/  IMAD.WIDE.U32 R10, R15, R24, RZ ;  /* 0x000000180f0a7225 */ /* 0x000fe200078e00ff */
[----:B------:R-:W-:-:S03]  /*25d30*/  IADD3 R20, PT, PT, R20, R23, RZ ;  /* 0x0000001714147210 */ /* 0x000fc60007ffe0ff */
[----:B------:R-:W-:-:S04]  /*25d40*/  IMAD.WIDE.U32 R12, R15, R26, RZ ;  /* 0x0000001a0f0c7225 */ /* 0x000fc800078e00ff */
[----:B------:R-:W-:-:S04]  /*25d50*/  IMAD.WIDE.U32 R14, R31, 0x5fffffa, RZ ;  /* 0x05fffffa1f0e7825 */ /* 0x000fc800078e00ff */
[----:B------:R-:W-:Y:S02]  /*25d60*/  IMAD R29, R31, 0x6, RZ ;  /* 0x000000061f1d7824 */ /* 0x000fe400078e02ff */
[----:B------:R-:W-:-:S04]  /*25d70*/  IMAD.HI.U32 R31, R27, 0x7f000001, R16 ;  /* 0x7f0000011b1f7827 */ /* 0x000fc800078e0010 */
[----:B------:R-:W-:Y:S01]  /*25d80*/  IMAD R23, R10, 0x7effffff, RZ ;  /* 0x7effffff0a177824 */ /* 0x000fe200078e02ff */
[----:B------:R-:W-:Y:S01]  /*25d90*/  ISETP.GE.U32.AND P0, PT, R31, 0x7f000001, PT ;  /* 0x7f0000011f00780c */ /* 0x000fe20003f06070 */
[----:B------:R-:W-:Y:S02]  /*25da0*/  IMAD R25, R12, 0x7effffff, RZ ;  /* 0x7effffff0c197824 */ /* 0x000fe400078e02ff */
[----:B------:R-:W-:-:S04]  /*25db0*/  IMAD.HI.U32 R27, R23, 0x7f000001, R10 ;  /* 0x7f000001171b7827 */ /* 0x000fc800078e000a */
[----:B------:R-:W-:Y:S01]  /*25dc0*/  IMAD.WIDE.U32 R10, R9, R26, RZ ;  /* 0x0000001a090a7225 */ /* 0x000fe200078e00ff */
[----:B------:R-:W-:-:S03]  /*25dd0*/  ISETP.GE.U32.AND P4, PT, R27, 0x7f000001, PT ;  /* 0x7f0000011b00780c */ /* 0x000fc60003f86070 */
[----:B------:R-:W-:Y:S02]  /*25de0*/  IMAD R17, R10, 0x7effffff, RZ ;  /* 0x7effffff0a117824 */ /* 0x000fe400078e02ff */
[----:B------:R-:W-:-:S04]  /*25df0*/  IMAD.HI.U32 R16, R25, 0x7f000001, R12 ;  /* 0x7f00000119107827 */ /* 0x000fc800078e000c */
[----:B------:R-:W-:-:S04]  /*25e00*/  IMAD.HI.U32 R29, R29, 0x7f000001, R14 ;  /* 0x7f0000011d1d7827 */ /* 0x000fc800078e000e */
[----:B------:R-:W-:-:S04]  /*25e10*/  IMAD.WIDE.U32 R12, R9, R28, RZ ;  /* 0x0000001c090c7225 */ /* 0x000fc800078e00ff */
        /* <DEDUP_REMOVED lines=16> */
[----:B------:R-:W-:Y:S01]  /*25f20*/  IMAD R9, R31, 0x6, RZ ;  /* 0x000000061f097824 */ /* 0x000fe200078e02ff */
[----:B------:R-:W-:-:S03]  /*25f30*/  @P5 IADD3 R16, PT, PT, R16, -0x7f000001, RZ ;  /* 0x80ffffff10105810 */ /* 0x000fc60007ffe0ff */
[----:B------:R-:W-:Y:S01]  /*25f40*/  IMAD.HI.U32 R25, R9, 0x7f000001, R10 ;  /* 0x7f00000109197827 */ /* 0x000fe200078e000a */
        /* <DEDUP_REMOVED lines=8> */
[----:B------:R-:W-:Y:S01]  /*25fd0*/  IADD3 R21, PT, PT, R21, R16, RZ ;  /* 0x0000001015157210 */ /* 0x000fe20007ffe0ff */
[----:B------:R-:W-:Y:S01]  /*25fe0*/  IMAD.HI.U32 R16, R9, 0x7f000001, R12 ;  /* 0x7f00000109107827 */ /* 0x000fe200078e000c */
[----:B------:R-:W-:-:S02]  /*25ff0*/  @P0 IADD3 R23, PT, PT, R23, -0x7f000001, RZ ;  /* 0x80ffffff17170810 */ /* 0x000fc40007ffe0ff */
[----:B------:R-:W-:Y:S01]  /*26000*/  @P4 IADD3 R14, PT, PT, R14, -0x7f000001, RZ ;  /* 0x80ffffff0e0e4810 */ /* 0x000fe20007ffe0ff */
[C---:B------:R-:W-:Y:S01]  /*26010*/  IMAD R9, R17.reuse, 0x6, RZ ;  /* 0x0000000611097824 */ /* 0x040fe200078e02ff */
[----:B------:R-:W-:Y:S01]  /*26020*/  ISETP.GE.U32.AND P0, PT, R16, 0x7f000001, PT ;  /* 0x7f0000011000780c */ /* 0x000fe20003f06070 */
[----:B------:R-:W-:-:S04]  /*26030*/  IMAD.WIDE.U32 R10, R17, 0x5fffffa, RZ ;  /* 0x05fffffa110a7825 */ /* 0x000fc800078e00ff */
[C---:B------:R-:W-:Y:S02]  /*26040*/  IMAD R17, R23.reuse, 0x6, RZ ;  /* 0x0000000617117824 */ /* 0x040fe400078e02ff */
[----:B------:R-:W-:Y:S01]  /*26050*/  IMAD.WIDE.U32 R12, R23, 0x5fffffa, RZ ;  /* 0x05fffffa170c7825 */ /* 0x000fe200078e00ff */
[----:B------:R-:W-:Y:S02]  /*26060*/  @P3 IADD3 R29, PT, PT, R29, -0x7f000001, RZ ;  /* 0x80ffffff1d1d3810 */ /* 0x000fe40007ffe0ff */
[----:B------:R-:W-:Y:S01]  /*26070*/  @P2 IADD3 R0, PT, PT, R0, -0x7f000001, RZ ;  /* 0x80ffffff00002810 */ /* 0x000fe20007ffe0ff */
[C---:B------:R-:W-:Y:S01]  /*26080*/  IMAD R23, R14.reuse, 0x6, RZ ;  /* 0x000000060e177824 */ /* 0x040fe200078e02ff */
[----:B------:R-:W-:Y:S01]  /*26090*/  @P5 IADD3 R25, PT, PT, R25, -0x7f000001, RZ ;  /* 0x80ffffff19195810 */ /* 0x000fe20007ffe0ff */
[----:B------:R-:W-:Y:S01]  /*260a0*/  IMAD.WIDE.U32 R14, R14, 0x5fffffa, RZ ;  /* 0x05fffffa0e0e7825 */ /* 0x000fe200078e00ff */
[----:B------:R-:W-:Y:S02]  /*260b0*/  @P1 IADD3 R22, PT, PT, R22, -0x7f000001, RZ ;  /* 0x80ffffff16161810 */ /* 0x000fe40007ffe0ff */
[----:B------:R-:W-:-:S02]  /*260c0*/  IADD3 R20, PT, PT, R20, R27, RZ ;  /* 0x0000001b14147210 */ /* 0x000fc40007ffe0ff */
[----:B------:R-:W-:Y:S01]  /*260d0*/  IADD3 R0, PT, PT, R0, R29, RZ ;  /* 0x0000001d00007210 */ /* 0x000fe20007ffe0ff */
[----:B------:R-:W-:Y:S01]  /*260e0*/  IMAD.HI.U32 R9, R9, 0x7f000001, R10 ;  /* 0x7f00000109097827 */ /* 0x000fe200078e000a */
[----:B------:R-:W-:-:S03]  /*260f0*/  IADD3 R22, PT, PT, R22, R25, RZ ;  /* 0x0000001916167210 */ /* 0x000fc60007ffe0ff */
        /* <DEDUP_REMOVED lines=51> */
[----:B------:R-:W2:Y:S04]  /*26430*/  LD.E R2, desc[UR14][R18.64+0x458] ;  /* 0x0004580e12027980 */ /* 0x000ea8000c101900 */
[----:B------:R0:W2:Y:S04]  /*26440*/  LD.E R0, desc[UR14][R18.64+0x45c] ;  /* 0x00045c0e12007980 */ /* 0x0000a8000c101900 */
[----:B------:R-:W3:Y:S04]  /*26450*/  LDL R9, [R1+0x110] ;  /* 0x0001100001097983 */ /* 0x000ee80000100800 */
[----:B------:R-:W3:Y:S04]  /*26460*/  LDL R11, [R1+0x114] ;  /* 0x00011400010b7983 */ /* 0x000ee80000100800 */
[----:B------:R-:W3:Y:S01]  /*26470*/  LDL R8, [R1+0x118] ;  /* 0x0001180001087983 */ /* 0x000ee20000100800 */
[----:B------:R-:W-:Y:S01]  /*26480*/  ISETP.GE.U32.AND P2, PT, R39, R5, PT ;  /* 0x000000052700720c */ /* 0x000fe20003f46070 */
[----:B------:R-:W-:Y:S01]  /*26490*/  ISETP.GE.U32.AND P1, PT, R37, R65, PT ;  /* 0x000000412500720c */ /* 0x000fe20003f26070 */
[----:B0-----:R-:W-:Y:S01]  /*264a0*/  IADD3 R12, PT, PT, R39, -R5, RZ ;  /* 0x80000005270c7210 */ /* 0x001fe20007ffe0ff */
[----:B------:R-:W-:Y:S01]  /*264b0*/  ISETP.GE.U32.AND P0, PT, R36, R64, PT ;  /* 0x000000402400720c */ /* 0x000fe20003f06070 */
[----:B-1----:R-:W-:-:S02]  /*264c0*/  IADD3 R10, PT, PT, R37, -R65, RZ ;  /* 0x80000041250a7210 */ /* 0x002fc40007ffe0ff */
[----:B------:R-:W-:-:S07]  /*264d0*/  IADD3 R36, PT, PT, R36, -R64, RZ ;  /* 0x8000004024247210 */ /* 0x000fce0007ffe0ff */
[----:B------:R-:W-:Y:S01]  /*264e0*/  @!P2 IADD3 R12, PT, PT, R12, 0x7f000001, RZ ;  /* 0x7f0000010c0ca810 */ /* 0x000fe20007ffe0ff */
[----:B------:R-:W-:Y:S01]  /*264f0*/  ISETP.GE.U32.AND P2, PT, R38, R4, PT ;  /* 0x000000042600720c */ /* 0x000fe20003f46070 */
[----:B------:R-:W-:-:S03]  /*26500*/  @!P1 IADD3 R10, PT, PT, R10, 0x7f000001, RZ ;  /* 0x7f0000010a0a9810 */ /* 0x000fc60007ffe0ff */
[----:B------:R-:W-:Y:S01]  /*26510*/  IMAD.WIDE.U32 R12, R12, R3, RZ ;  /* 0x000000030c0c7225 */ /* 0x000fe200078e00ff */
[----:B------:R-:W-:-:S03]  /*26520*/  @!P0 IADD3 R36, PT, PT, R36, 0x7f000001, RZ ;  /* 0x7f00000124248810 */ /* 0x000fc60007ffe0ff */
[----:B------:R-:W-:Y:S01]  /*26530*/  IMAD R15, R12, 0x7effffff, RZ ;  /* 0x7effffff0c0f7824 */ /* 0x000fe200078e02ff */
[----:B------:R-:W-:Y:S01]  /*26540*/  IADD3 R38, PT, PT, R38, -R4, RZ ;  /* 0x8000000426267210 */ /* 0x000fe20007ffe0ff */
[----:B------:R-:W-:-:S04]  /*26550*/  IMAD.WIDE.U32 R4, R10, R3, RZ ;  /* 0x000000030a047225 */ /* 0x000fc800078e00ff */
[----:B------:R-:W-:Y:S01]  /*26560*/  IMAD.HI.U32 R25, R15, 0x7f000001, R12 ;  /* 0x7f0000010f197827 */ /* 0x000fe200078e000c */
[----:B------:R-:W-:-:S03]  /*26570*/  @!P2 IADD3 R38, PT, PT, R38, 0x7f000001, RZ ;  /* 0x7f0000012626a810 */ /* 0x000fc60007ffe0ff */
[----:B------:R-:W-:Y:S01]  /*26580*/  IMAD.WIDE.U32 R36, R36, R3, RZ ;  /* 0x0000000324247225 */ /* 0x000fe200078e00ff */
[----:B------:R-:W-:-:S03]  /*26590*/  ISETP.GE.U32.AND P2, PT, R25, 0x7f000001, PT ;  /* 0x7f0000011900780c */ /* 0x000fc60003f46070 */
[----:B------:R-:W-:Y:S02]  /*265a0*/  IMAD R15, R4, 0x7effffff, RZ ;  /* 0x7effffff040f7824 */ /* 0x000fe400078e02ff */
[----:B------:R-:W-:Y:S02]  /*265b0*/  IMAD R13, R36, 0x7effffff, RZ ;  /* 0x7effffff240d7824 */ /* 0x000fe400078e02ff */
[----:B------:R-:W-:-:S04]  /*265c0*/  IMAD.HI.U32 R21, R15, 0x7f000001, R4 ;  /* 0x7f0000010f157827 */ /* 0x000fc800078e0004 */
[----:B------:R-:W-:-:S04]  /*265d0*/  IMAD.WIDE.U32 R4, R38, R3, RZ ;  /* 0x0000000326047225 */ /* 0x000fc800078e00ff */
[----:B------:R-:W-:-:S04]  /*265e0*/  IMAD.HI.U32 R37, R13, 0x7f000001, R36 ;  /* 0x7f0000010d257827 */ /* 0x000fc800078e0024 */
[----:B------:R-:W-:Y:S01]  /*265f0*/  IMAD R3, R4, 0x7effffff, RZ ;  /* 0x7effffff04037824 */ /* 0x000fe200078e02ff */
[----:B------:R-:W-:Y:S01]  /*26600*/  ISETP.GE.U32.AND P0, PT, R37, 0x7f000001, PT ;  /* 0x7f0000012500780c */ /* 0x000fe20003f06070 */
[----:B------:R-:W-:Y:S01]  /*26610*/  ISETP.GE.U32.AND P1, PT, R21, 0x7f000001, PT ;  /* 0x7f0000011500780c */ /* 0x000fe20003f26070 */
[----:B------:R-:W-:Y:S01]  /*26620*/  @P2 IADD3 R25, PT, PT, R25, -0x7f000001, RZ ;  /* 0x80ffffff19192810 */ /* 0x000fe20007ffe0ff */
[----:B------:R-:W-:-:S05]  /*26630*/  IMAD.HI.U32 R23, R3, 0x7f000001, R4 ;  /* 0x7f00000103177827 */ /* 0x000fca00078e0004 */
[----:B------:R-:W-:-:S05]  /*26640*/  ISETP.GE.U32.AND P2, PT, R23, 0x7f000001, PT ;  /* 0x7f0000011700780c */ /* 0x000fca0003f46070 */
[----:B------:R-:W-:Y:S02]  /*26650*/  @P0 IADD3 R37, PT, PT, R37, -0x7f000001, RZ ;  /* 0x80ffffff25250810 */ /* 0x000fe40007ffe0ff */
[----:B------:R-:W-:-:S06]  /*26660*/  @P1 IADD3 R21, PT, PT, R21, -0x7f000001, RZ ;  /* 0x80ffffff15151810 */ /* 0x000fcc0007ffe0ff */
[----:B------:R-:W-:Y:S01]  /*26670*/  @P2 IADD3 R23, PT, PT, R23, -0x7f000001, RZ ;  /* 0x80ffffff17172810 */ /* 0x000fe20007ffe0ff */
[----:B------:R-:W0:Y:S01]  /*26680*/  S2UR UR6, SR_CTAID.X ;  /* 0x00000000000679c3 */ /* 0x000e220000002500 */
[----:B----4-:R-:W-:-:S04]  /*26690*/  IMAD.WIDE.U32 R4, R6, R25, RZ ;  /* 0x0000001906047225 */ /* 0x010fc800078e00ff */
[----:B------:R-:W-:-:S04]  /*266a0*/  IMAD R3, R4, 0x7effffff, RZ ;  /* 0x7effffff04037824 */ /* 0x000fc800078e02ff */
[----:B------:R-:W-:-:S04]  /*266b0*/  IMAD.HI.U32 R20, R3, 0x7f000001, R4 ;  /* 0x7f00000103147827 */ /* 0x000fc800078e0004 */
[----:B--2---:R-:W-:Y:S01]  /*266c0*/  IMAD.WIDE.U32 R4, R7, R37, RZ ;  /* 0x0000002507047225 */ /* 0x004fe200078e00ff */
[----:B------:R-:W-:-:S03]  /*266d0*/  ISETP.GE.U32.AND P2, PT, R20, 0x7f000001, PT ;  /* 0x7f0000011400780c */ /* 0x000fc60003f46070 */
[----:B------:R-:W-:-:S04]  /*266e0*/  IMAD.WIDE.U32 R12, R7, R21, RZ ;  /* 0x00000015070c7225 */ /* 0x000fc800078e00ff */
[----:B------:R-:W-:Y:S02]  /*266f0*/  IMAD R3, R4, 0x7effffff, RZ ;  /* 0x7effffff04037824 */ /* 0x000fe400078e02ff */
[----:B------:R-:W-:Y:S02]  /*26700*/  IMAD R17, R12, 0x7effffff, RZ ;  /* 0x7effffff0c117824 */ /* 0x000fe400078e02ff */
[----:B------:R-:W-:-:S04]  /*26710*/  IMAD.WIDE.U32 R14, R6, R37, RZ ;  /* 0x00000025060e7225 */ /* 0x000fc800078e00ff */
[----:B------:R-:W-:-:S04]  /*26720*/  IMAD.HI.U32 R10, R3, 0x7f000001, R4 ;  /* 0x7f000001030a7827 */ /* 0x000fc800078e0004 */
[----:B------:R-:W-:Y:S01]  /*26730*/  IMAD.HI.U32 R18, R17, 0x7f000001, R12 ;  /* 0x7f00000111127827 */ /* 0x000fe200078e000c */
[----:B------:R-:W-:-:S03]  /*26740*/  ISETP.GE.U32.AND P0, PT, R10, 0x7f000001, PT ;  /* 0x7f0000010a00780c */ /* 0x000fc60003f06070 */
[----:B------:R-:W-:Y:S02]  /*26750*/  IMAD R19, R14, 0x7effffff, RZ ;  /* 0x7effffff0e137824 */ /* 0x000fe400078e02ff */
[----:B------:R-:W-:Y:S01]  /*26760*/  IMAD.WIDE.U32 R4, R2, R23, RZ ;  /* 0x0000001702047225 */ /* 0x000fe200078e00ff */
[----:B------:R-:W-:-:S03]  /*26770*/  ISETP.GE.U32.AND P1, PT, R18, 0x7f000001, PT ;  /* 0x7f0000011200780c */ /* 0x000fc60003f26070 */
[----:B------:R-:W-:Y:S01]  /*26780*/  IMAD.WIDE.U32 R12, R2, R25, RZ ;  /* 0x00000019020c7225 */ /* 0x000fe200078e00ff */
[----:B------:R-:W-:-:S03]  /*26790*/  @P2 IADD3 R20, PT, PT, R20, -0x7f000001, RZ ;  /* 0x80ffffff14142810 */ /* 0x000fc60007ffe0ff */
[----:B------:R-:W-:-:S04]  /*267a0*/  IMAD.HI.U32 R27, R19, 0x7f000001, R14 ;  /* 0x7f000001131b7827 */ /* 0x000fc800078e000e */
[----:B------:R-:W-:Y:S02]  /*267b0*/  IMAD R3, R4, 0x7effffff, RZ ;  /* 0x7effffff04037824 */ /* 0x000fe400078e02ff */
[----:B------:R-:W-:Y:S02]  /*267c0*/  IMAD R19, R12, 0x7effffff, RZ ;  /* 0x7effffff0c137824 */ /* 0x000fe400078e02ff */
[----:B------:R-:W-:-:S04]  /*267d0*/  IMAD.HI.U32 R22, R3, 0x7f000001, R4 ;  /* 0x7f00000103167827 */ /* 0x000fc800078e0004 */
[----:B------:R-:W-:-:S04]  /*267e0*/  IMAD.HI.U32 R24, R19, 0x7f000001, R12 ;  /* 0x7f00000113187827 */ /* 0x000fc800078e000c */
[----:B------:R-:W-:Y:S01]  /*267f0*/  IMAD.WIDE.U32 R4, R20, 0x5fffffa, RZ ;  /* 0x05fffffa14047825 */ /* 0x000fe200078e00ff */
[----:B------:R-:W-:-:S03]  /*26800*/  ISETP.GE.U32.AND P4, PT, R24, 0x7f000001, PT ;  /* 0x7f0000011800780c */ /* 0x000fc60003f86070 */
[----:B------:R-:W-:Y:S01]  /*26810*/  IMAD R3, R20, 0x6, RZ ;  /* 0x0000000614037824 */ /* 0x000fe200078e02ff */
[----:B------:R-:W-:Y:S01]  /*26820*/  ISETP.GE.U32.AND P5, PT, R22, 0x7f000001, PT ;  /* 0x7f0000011600780c */ /* 0x000fe20003fa6070 */
[----:B------:R-:W-:Y:S02]  /*26830*/  @P0 IADD3 R10, PT, PT, R10, -0x7f000001, RZ ;  /* 0x80ffffff0a0a0810 */ /* 0x000fe40007ffe0ff */
[----:B------:R-:W-:Y:S01]  /*26840*/  @P1 IADD3 R18, PT, PT, R18, -0x7f000001, RZ ;  /* 0x80ffffff12121810 */ /* 0x000fe20007ffe0ff */
[----:B------:R-:W-:Y:S01]  /*26850*/  IMAD.HI.U32 R29, R3, 0x7f000001, R4 ;  /* 0x7f000001031d7827 */ /* 0x000fe200078e0004 */
[----:B------:R-:W-:Y:S01]  /*26860*/  ISETP.GE.U32.AND P3, PT, R27, 0x7f000001, PT ;  /* 0x7f0000011b00780c */ /* 0x000fe20003f66070 */
[----:B------:R-:W-:Y:S02]  /*26870*/  ISETP.GE.U32.AND P2, PT, R10, 0x7f000001, PT ;  /* 0x7f0000010a00780c */ /* 0x000fe40003f46070 */
[----:B------:R-:W-:Y:S01]  /*26880*/  IMAD.WIDE.U32 R14, R0, R21, RZ ;  /* 0x00000015000e7225 */ /* 0x000fe200078e00ff */
[----:B------:R-:W-:Y:S01]  /*26890*/  ISETP.GE.U32.AND P1, PT, R29, 0x7f000001, PT ;  /* 0x7f0000011d00780c */ /* 0x000fe20003f26070 */
[----:B------:R-:W-:-:S02]  /*268a0*/  ISETP.GE.U32.AND P0, PT, R18, 0x7f000001, PT ;  /* 0x7f0000011200780c */ /* 0x000fc40003f06070 */
[----:B------:R-:W-:Y:S02]  /*268b0*/  IMAD R13, R14, 0x7effffff, RZ ;  /* 0x7effffff0e0d7824 */ /* 0x000fe400078e02ff */
[----:B---3--:R-:W-:Y:S01]  /*268c0*/  IMAD.WIDE.U32 R16, R0, R23, RZ ;  /* 0x0000001700107225 */ /* 0x008fe200078e00ff */
[----:B------:R-:W-:Y:S02]  /*268d0*/  @P4 IADD3 R24, PT, PT, R24, -0x7f000001, RZ ;  /* 0x80ffffff18184810 */ /* 0x000fe40007ffe0ff */
[----:B------:R-:W-:Y:S01]  /*268e0*/  @P5 IADD3 R22, PT, PT, R22, -0x7f000001, RZ ;  /* 0x80ffffff16165810 */ /* 0x000fe20007ffe0ff */
[----:B------:R-:W-:-:S04]  /*268f0*/  IMAD.HI.U32 R20, R13, 0x7f000001, R14 ;  /* 0x7f0000010d147827 */ /* 0x000fc800078e000e */
[----:B------:R-:W-:Y:S01]  /*26900*/  IMAD R19, R16, 0x7effffff, RZ ;  /* 0x7effffff10137824 */ /* 0x000fe200078e02ff */
[----:B------:R-:W-:Y:S01]  /*26910*/  ISETP.GE.U32.AND P5, PT, R20, 0x7f000001, PT ;  /* 0x7f0000011400780c */ /* 0x000fe20003fa6070 */
[----:B------:R-:W-:Y:S01]  /*26920*/  IMAD.WIDE.U32 R14, R24, 0x5fffffa, RZ ;  /* 0x05fffffa180e7825 */ /* 0x000fe200078e00ff */
[----:B------:R-:W-:Y:S02]  /*26930*/  @P2 IADD3 R10, PT, PT, R10, -0x7f000001, RZ ;  /* 0x80ffffff0a0a2810 */ /* 0x000fe40007ffe0ff */
[----:B------:R-:W-:Y:S01]  /*26940*/  @P1 IADD3 R29, PT, PT, R29, -0x7f000001, RZ ;  /* 0x80ffffff1d1d1810 */ /* 0x000fe20007ffe0ff */
[----:B------:R-:W-:Y:S01]  /*26950*/  IMAD.HI.U32 R26, R19, 0x7f000001, R16 ;  /* 0x7f000001131a7827 */ /* 0x000fe200078e0010 */
[----:B------:R-:W-:Y:S02]  /*26960*/  @P3 IADD3 R27, PT, PT, R27, -0x7f000001, RZ ;  /* 0x80ffffff1b1b3810 */ /* 0x000fe40007ffe0ff */
[----:B------:R-:W-:Y:S01]  /*26970*/  @P0 IADD3 R18, PT, PT, R18, -0x7f000001, RZ ;  /* 0x80ffffff12120810 */ /* 0x000fe20007ffe0ff */
[----:B------:R-:W-:-:S04]  /*26980*/  IMAD.WIDE.U32 R12, R22, 0x5fffffa, RZ ;  /* 0x05fffffa160c7825 */ /* 0x000fc800078e00ff */
[----:B------:R-:W-:Y:S02]  /*26990*/  IMAD R17, R24, 0x6, RZ ;  /* 0x0000000618117824 */ /* 0x000fe400078e02ff */
[----:B------:R-:W-:Y:S01]  /*269a0*/  IMAD R3, R22, 0x6, RZ ;  /* 0x0000000616037824 */ /* 0x000fe200078e02ff */
[----:B------:R-:W-:Y:S01]  /*269b0*/  ISETP.GE.U32.AND P4, PT, R26, 0x7f000001, PT ;  /* 0x7f0000011a00780c */ /* 0x000fe20003f86070 */
[----:B------:R-:W-:Y:S01]  /*269c0*/  IMAD.HI.U32 R17, R17, 0x7f000001, R14 ;  /* 0x7f00000111117827 */ /* 0x000fe200078e000e */
[----:B------:R-:W-:Y:S02]  /*269d0*/  IADD3 R14, PT, PT, R10, R29, RZ ;  /* 0x0000001d0a0e7210 */ /* 0x000fe40007ffe0ff */
[----:B------:R-:W-:Y:S01]  /*269e0*/  IADD3 R10, PT, PT, R18, R27, RZ ;  /* 0x0000001b120a7210 */ /* 0x000fe20007ffe0ff */
[----:B------:R-:W-:-:S04]  /*269f0*/  IMAD.WIDE.U32 R4, R7, R23, RZ ;  /* 0x0000001707047225 */ /* 0x000fc800078e00ff */
[----:B------:R-:W-:Y:S01]  /*26a00*/  IMAD.HI.U32 R19, R3, 0x7f000001, R12 ;  /* 0x7f00000103137827 */ /* 0x000fe200078e000c */
[----:B------:R-:W-:Y:S01]  /*26a10*/  ISETP.GE.U32.AND P6, PT, R17, 0x7f000001, PT ;  /* 0x7f0000011100780c */ /* 0x000fe20003fc6070 */
[----:B------:R-:W-:Y:S01]  /*26a20*/  ISETP.GE.U32.AND P2, PT, R14, 0x7f000001, PT ;  /* 0x7f0000010e00780c */ /* 0x000fe20003f46070 */
[----:B------:R-:W-:Y:S01]  /*26a30*/  ISETP.GE.U32.AND P1, PT, R10, 0x7f000001, PT ;  /* 0x7f0000010a00780c */ /* 0x000fe20003f26070 */
[----:B------:R-:W-:Y:S01]  /*26a40*/  IMAD R3, R4, 0x7effffff, RZ ;  /* 0x7effffff04037824 */ /* 0x000fe200078e02ff */
[----:B------:R-:W-:Y:S01]  /*26a50*/  ISETP.GE.U32.AND P3, PT, R19, 0x7f000001, PT ;  /* 0x7f0000011300780c */ /* 0x000fe20003f66070 */
[----:B------:R-:W-:Y:S02]  /*26a60*/  @P5 IADD3 R20, PT, PT, R20, -0x7f000001, RZ ;  /* 0x80ffffff14145810 */ /* 0x000fe40007ffe0ff */
[----:B------:R-:W-:Y:S01]  /*26a70*/  IMAD.HI.U32 R16, R3, 0x7f000001, R4 ;  /* 0x7f00000103107827 */ /* 0x000fe200078e0004 */
[----:B------:R-:W-:-:S03]  /*26a80*/  @P4 IADD3 R26, PT, PT, R26, -0x7f000001, RZ ;  /* 0x80ffffff1a1a4810 */ /* 0x000fc60007ffe0ff */
[----:B------:R-:W-:Y:S01]  /*26a90*/  IMAD.WIDE.U32 R4, R20, 0x5fffffa, RZ ;  /* 0x05fffffa14047825 */ /* 0x000fe200078e00ff */
[----:B------:R-:W-:-:S03]  /*26aa0*/  ISETP.GE.U32.AND P0, PT, R16, 0x7f000001, PT ;  /* 0x7f0000011000780c */ /* 0x000fc60003f06070 */
[----:B------:R-:W-:Y:S01]  /*26ab0*/  IMAD R3, R20, 0x6, RZ ;  /* 0x0000000614037824 */ /* 0x000fe200078e02ff */
[----:B------:R-:W-:Y:S01]  /*26ac0*/  @P6 IADD3 R17, PT, PT, R17, -0x7f000001, RZ ;  /* 0x80ffffff11116810 */ /* 0x000fe20007ffe0ff */
[----:B------:R-:W-:Y:S01]  /*26ad0*/  IMAD.WIDE.U32 R12, R26, 0x5fffffa, RZ ;  /* 0x05fffffa1a0c7825 */ /* 0x000fe200078e00ff */
[----:B------:R-:W-:Y:S02]  /*26ae0*/  @P3 IADD3 R19, PT, PT, R19, -0x7f000001, RZ ;  /* 0x80ffffff13133810 */ /* 0x000fe40007ffe0ff */
[----:B------:R-:W-:Y:S02]  /*26af0*/  @P2 IADD3 R14, PT, PT, R14, -0x7f000001, RZ ;  /* 0x80ffffff0e0e2810 */ /* 0x000fe40007ffe0ff */
[----:B------:R-:W-:Y:S01]  /*26b00*/  @P1 IADD3 R10, PT, PT, R10, -0x7f000001, RZ ;  /* 0x80ffffff0a0a1810 */ /* 0x000fe20007ffe0ff */
[----:B------:R-:W-:-:S04]  /*26b10*/  IMAD.HI.U32 R27, R3, 0x7f000001, R4 ;  /* 0x7f000001031b7827 */ /* 0x000fc800078e0004 */
[----:B------:R-:W-:-:S04]  /*26b20*/  IMAD.WIDE.U32 R4, R6, R21, RZ ;  /* 0x0000001506047225 */ /* 0x000fc800078e00ff */
[----:B------:R-:W-:Y:S01]  /*26b30*/  IMAD R15, R26, 0x6, RZ ;  /* 0x000000061a0f7824 */ /* 0x000fe200078e02ff */
[----:B------:R-:W-:Y:S01]  /*26b40*/  IADD3 R14, PT, PT, R14, R19, RZ ;  /* 0x000000130e0e7210 */ /* 0x000fe20007ffe0ff */
[----:B------:R-:W-:Y:S01]  /*26b50*/  IMAD R3, R4, 0x7effffff, RZ ;  /* 0x7effffff04037824 */ /* 0x000fe200078e02ff */
[----:B------:R-:W-:Y:S01]  /*26b60*/  IADD3 R10, PT, PT, R10, R17, RZ ;  /* 0x000000110a0a7210 */ /* 0x000fe20007ffe0ff */
[----:B------:R-:W-:Y:S01]  /*26b70*/  IMAD.HI.U32 R29, R15, 0x7f000001, R12 ;  /* 0x7f0000010f1d7827 */ /* 0x000fe200078e000c */
[----:B------:R-:W-:Y:S01]  /*26b80*/  @P0 IADD3 R16, PT, PT, R16, -0x7f000001, RZ ;  /* 0x80ffffff10100810 */ /* 0x000fe20007ffe0ff */
[----:B------:R-:W-:Y:S01]  /*26b90*/  ISETP.GE.U32.AND P4, PT, R27, 0x7f000001, PT ;  /* 0x7f0000011b00780c */ /* 0x000fe20003f86070 */
[----:B------:R-:W0:Y:S01]  /*26ba0*/  S2R R20, SR_TID.X ;  /* 0x0000000000147919 */ /* 0x000e220000002100 */
[----:B------:R-:W-:Y:S01]  /*26bb0*/  IMAD.HI.U32 R15, R3, 0x7f000001, R4 ;  /* 0x7f000001030f7827 */ /* 0x000fe200078e0004 */
[----:B------:R-:W-:Y:S01]  /*26bc0*/  ISETP.GE.U32.AND P5, PT, R29, 0x7f000001, PT ;  /* 0x7f0000011d00780c */ /* 0x000fe20003fa6070 */
[----:B------:R-:W-:Y:S01]  /*26bd0*/  ISETP.GE.U32.AND P2, PT, R14, 0x7f000001, PT ;  /* 0x7f0000010e00780c */ /* 0x000fe20003f46070 */
[----:B------:R-:W-:Y:S01]  /*26be0*/  ISETP.GE.U32.AND P3, PT, R10, 0x7f000001, PT ;  /* 0x7f0000010a00780c */ /* 0x000fe20003f66070 */
[----:B------:R-:W-:Y:S01]  /*26bf0*/  ISETP.GE.U32.AND P0, PT, R16, 0x7f000001, PT ;  /* 0x7f0000011000780c */ /* 0x000fe20003f06070 */
[----:B------:R-:W-:Y:S01]  /*26c00*/  ISETP.GE.U32.AND P1, PT, R15, 0x7f000001, PT ;  /* 0x7f0000010f00780c */ /* 0x000fe20003f26070 */
[----:B------:R-:W-:Y:S01]  /*26c10*/  IMAD.WIDE.U32 R12, R0, R25, RZ ;  /* 0x00000019000c7225 */ /* 0x000fe200078e00ff */
[----:B------:R-:W1:Y:S03]  /*26c20*/  LDC.64 R18, c[0x0][0x488] ;  /* 0x00012200ff127b82 */ /* 0x000e660000000a00 */
[----:B------:R-:W-:Y:S01]  /*26c30*/  IMAD R3, R12, 0x7effffff, RZ ;  /* 0x7effffff0c037824 */ /* 0x000fe200078e02ff */
[----:B------:R-:W-:Y:S01]  /*26c40*/  @P4 IADD3 R27, PT, PT, R27, -0x7f000001, RZ ;  /* 0x80ffffff1b1b4810 */ /* 0x000fe20007ffe0ff */
[----:B------:R-:W-:-:S02]  /*26c50*/  IMAD.WIDE.U32 R4, R2, R37, RZ ;  /* 0x0000002502047225 */ /* 0x000fc400078e00ff */
[----:B------:R-:W-:Y:S02]  /*26c60*/  @P5 IADD3 R29, PT, PT, R29, -0x7f000001, RZ ;  /* 0x80ffffff1d1d5810 */ /* 0x000fe40007ffe0ff */
[----:B------:R-:W-:Y:S02]  /*26c70*/  @P2 IADD3 R14, PT, PT, R14, -0x7f000001, RZ ;  /* 0x80ffffff0e0e2810 */ /* 0x000fe40007ffe0ff */
[----:B------:R-:W-:Y:S01]  /*26c80*/  @P3 IADD3 R10, PT, PT, R10, -0x7f000001, RZ ;  /* 0x80ffffff0a0a3810 */ /* 0x000fe20007ffe0ff */
[----:B------:R-:W-:Y:S01]  /*26c90*/  IMAD.HI.U32 R17, R3, 0x7f000001, R12 ;  /* 0x7f00000103117827 */ /* 0x000fe200078e000c */
[----:B------:R-:W-:Y:S02]  /*26ca0*/  @P1 IADD3 R15, PT, PT, R15, -0x7f000001, RZ ;  /* 0x80ffffff0f0f1810 */ /* 0x000fe40007ffe0ff */
[----:B------:R-:W-:Y:S01]  /*26cb0*/  @P0 IADD3 R16, PT, PT, R16, -0x7f000001, RZ ;  /* 0x80ffffff10100810 */ /* 0x000fe20007ffe0ff */
[----:B------:R-:W-:Y:S01]  /*26cc0*/  IMAD R3, R4, 0x7effffff, RZ ;  /* 0x7effffff04037824 */ /* 0x000fe200078e02ff */
[----:B------:R-:W-:-:S02]  /*26cd0*/  IADD3 R14, PT, PT, R14, R27, RZ ;  /* 0x0000001b0e0e7210 */ /* 0x000fc40007ffe0ff */
[----:B------:R-:W-:Y:S01]  /*26ce0*/  IADD3 R10, PT, PT, R10, R29, RZ ;  /* 0x0000001d0a0a7210 */ /* 0x000fe20007ffe0ff */
[----:B------:R-:W-:Y:S01]  /*26cf0*/  ISETP.GE.U32.AND P4, PT, R17, 0x7f000001, PT ;  /* 0x7f0000011100780c */ /* 0x000fe20003f86070 */
[----:B------:R-:W-:Y:S01]  /*26d00*/  IMAD.HI.U32 R4, R3, 0x7f000001, R4 ;  /* 0x7f00000103047827 */ /* 0x000fe200078e0004 */
[----:B------:R-:W-:Y:S01]  /*26d10*/  IADD3 R3, PT, PT, R16, R15, RZ ;  /* 0x0000000f10037210 */ /* 0x000fe20007ffe0ff */
[----:B------:R-:W-:Y:S01]  /*26d20*/  ISETP.GE.U32.AND P2, PT, R14, 0x7f000001, PT ;  /* 0x7f0000010e00780c */ /* 0x000fe20003f46070 */
[----:B------:R-:W-:Y:S02]  /*26d30*/  ISETP.GE.U32.AND P3, PT, R10, 0x7f000001, PT ;  /* 0x7f0000010a00780c */ /* 0x000fe40003f66070 */
[----:B------:R-:W-:Y:S01]  /*26d40*/  ISETP.GE.U32.AND P1, PT, R4, 0x7f000001, PT ;  /* 0x7f0000010400780c */ /* 0x000fe20003f26070 */
[----:B------:R-:W-:Y:S01]  /*26d50*/  ISETP.GE.U32.AND P0, PT, R3, 0x7f000001, PT ;  /* 0x7f0000010300780c */ /* 0x000fe20003f06070 */
[----:B------:R-:W0:Y:S05]  /*26d60*/  LDC R15, c[0x0][0x360] ;  /* 0x0000d800ff0f7b82 */ /* 0x000e2a0000000800 */
[----:B------:R-:W-:-:S03]  /*26d70*/  @P4 IADD3 R17, PT, PT, R17, -0x7f000001, RZ ;  /* 0x80ffffff11114810 */ /* 0x000fc60007ffe0ff */
[----:B------:R-:W-:Y:S02]  /*26d80*/  @P2 IADD3 R14, PT, PT, R14, -0x7f000001, RZ ;  /* 0x80ffffff0e0e2810 */ /* 0x000fe40007ffe0ff */
[----:B------:R-:W-:Y:S01]  /*26d90*/  @P3 IADD3 R10, PT, PT, R10, -0x7f000001, RZ ;  /* 0x80ffffff0a0a3810 */ /* 0x000fe20007ffe0ff */
[----:B------:R-:W-:Y:S01]  /*26da0*/  IMAD.WIDE.U32 R12, R17, 0x5fffffa, RZ ;  /* 0x05fffffa110c7825 */ /* 0x000fe200078e00ff */
[----:B------:R-:W-:Y:S02]  /*26db0*/  @P1 IADD3 R4, PT, PT, R4, -0x7f000001, RZ ;  /* 0x80ffffff04041810 */ /* 0x000fe40007ffe0ff */
[----:B------:R-:W-:Y:S02]  /*26dc0*/  @P0 IADD3 R3, PT, PT, R3, -0x7f000001, RZ ;  /* 0x80ffffff03030810 */ /* 0x000fe40007ffe0ff */
[----:B------:R-:W-:Y:S01]  /*26dd0*/  IADD3 R14, PT, PT, R14, R9, RZ ;  /* 0x000000090e0e7210 */ /* 0x000fe20007ffe0ff */
[----:B------:R-:W-:Y:S01]  /*26de0*/  IMAD R5, R17, 0x6, RZ ;  /* 0x0000000611057824 */ /* 0x000fe200078e02ff */
[----:B------:R-:W-:-:S02]  /*26df0*/  IADD3 R16, PT, PT, R10, R11, RZ ;  /* 0x0000000b0a107210 */ /* 0x000fc40007ffe0ff */
[----:B------:R-:W-:Y:S01]  /*26e00*/  IADD3 R3, PT, PT, R3, R4, RZ ;  /* 0x0000000403037210 */ /* 0x000fe20007ffe0ff */
[----:B------:R-:W-:Y:S01]  /*26e10*/  IMAD.HI.U32 R12, R5, 0x7f000001, R12 ;  /* 0x7f000001050c7827 */ /* 0x000fe200078e000c */
[----:B------:R-:W-:Y:S01]  /*26e20*/  ISETP.GE.U32.AND P2, PT, R14, 0x7f000001, PT ;  /* 0x7f0000010e00780c */ /* 0x000fe20003f46070 */
[----:B------:R-:W-:Y:S01]  /*26e30*/  ISETP.GE.U32.AND P3, PT, R16, 0x7f000001, PT ;  /* 0x7f0000011000780c */ /* 0x000fe20003f66070 */
[----:B------:R-:W2:Y:S01]  /*26e40*/  LDL R5, [R1+0x11c] ;  /* 0x00011c0001057983 */ /* 0x000ea20000100800 */
[----:B------:R-:W-:Y:S01]  /*26e50*/  ISETP.GE.U32.AND P0, PT, R3, 0x7f000001, PT ;  /* 0x7f0000010300780c */ /* 0x000fe20003f06070 */
[----:B------:R-:W-:Y:S01]  /*26e60*/  ISETP.GE.U32.AND P1, PT, R12, 0x7f000001, PT ;  /* 0x7f0000010c00780c */ /* 0x000fe20003f26070 */
[----:B0-----:R-:W-:-:S04]  /*26e70*/  IMAD R15, R15, UR6, R20 ;  /* 0x000000060f0f7c24 */ /* 0x001fc8000f8e0214 */
[----:B-1----:R-:W-:-:S04]  /*26e80*/  IMAD.WIDE.U32 R18, R15, 0x4, R18 ;  /* 0x000000040f127825 */ /* 0x002fc800078e0012 */
[----:B------:R-:W-:Y:S02]  /*26e90*/  @P2 IADD3 R14, PT, PT, R14, -0x7f000001, RZ ;  /* 0x80ffffff0e0e2810 */ /* 0x000fe40007ffe0ff */
[----:B------:R-:W-:Y:S01]  /*26ea0*/  @P3 IADD3 R16, PT, PT, R16, -0x7f000001, RZ ;  /* 0x80ffffff10103810 */ /* 0x000fe20007ffe0ff */
[----:B------:R-:W3:Y:S01]  /*26eb0*/  LDG.E R4, desc[UR14][R18.64] ;  /* 0x0000000e12047981 */ /* 0x000ee2000c1e1900 */
[----:B------:R-:W-:Y:S02]  /*26ec0*/  @P0 IADD3 R3, PT, PT, R3, -0x7f000001, RZ ;  /* 0x80ffffff03030810 */ /* 0x000fe40007ffe0ff */
[----:B------:R-:W-:Y:S01]  /*26ed0*/  @P1 IADD3 R12, PT, PT, R12, -0x7f000001, RZ ;  /* 0x80ffffff0c0c1810 */ /* 0x000fe20007ffe0ff */
[----:B------:R-:W-:Y:S04]  /*26ee0*/  STL [R1+0x110], R14 ;  /* 0x0001100e01007387 */ /* 0x000fe80000100800 */
[----:B------:R-:W-:Y:S01]  /*26ef0*/  STL [R1+0x114], R16 ;  /* 0x0001141001007387 */ /* 0x000fe20000100800 */
[----:B------:R-:W-:-:S03]  /*26f00*/  IADD3 R3, PT, PT, R3, R12, RZ ;  /* 0x0000000c03037210 */ /* 0x000fc60007ffe0ff */
[----:B------:R-:W3:Y:S02]  /*26f10*/  LDL.64 R10, [R1+0x110] ;  /* 0x00011000010a7983 */ /* 0x000ee40000100a00 */
[----:B------:R-:W-:-:S13]  /*26f20*/  ISETP.GE.U32.AND P0, PT, R3, 0x7f000001, PT ;  /* 0x7f0000010300780c */ /* 0x000fda0003f06070 */
[----:B------:R-:W-:-:S04]  /*26f30*/  @P0 IADD3 R3, PT, PT, R3, -0x7f000001, RZ ;  /* 0x80ffffff03030810 */ /* 0x000fc80007ffe0ff */
[----:B------:R-:W-:-:S05]  /*26f40*/  IADD3 R12, PT, PT, R3, R8, RZ ;  /* 0x00000008030c7210 */ /* 0x000fca0007ffe0ff */
[----:B------:R-:W-:-:S13]  /*26f50*/  ISETP.GE.U32.AND P0, PT, R12, 0x7f000001, PT ;  /* 0x7f0000010c00780c */ /* 0x000fda0003f06070 */
[----:B------:R-:W-:-:S05]  /*26f60*/  @P0 IADD3 R12, PT, PT, R12, -0x7f000001, RZ ;  /* 0x80ffffff0c0c0810 */ /* 0x000fca0007ffe0ff */
[----:B------:R-:W-:Y:S04]  /*26f70*/  STL [R1+0x118], R12 ;  /* 0x0001180c01007387 */ /* 0x000fe80000100800 */
[----:B------:R-:W4:Y:S01]  /*26f80*/  LDL R13, [R1+0x118] ;  /* 0x00011800010d7983 */ /* 0x000f220000100800 */
[----:B------:R-:W-:Y:S02]  /*26f90*/  IMAD.WIDE.U32 R8, R7, R25, RZ ;  /* 0x0000001907087225 */ /* 0x000fe400078e00ff */
[----:B------:R-:W0:Y:S02]  /*26fa0*/  LDC R25, c[0x0][0x4a0] ;  /* 0x00012800ff197b82 */ /* 0x000e240000000800 */
[----:B------:R-:W-:-:S04]  /*26fb0*/  IMAD R3, R8, 0x7effffff, RZ ;  /* 0x7effffff08037824 */ /* 0x000fc800078e02ff */
[----:B------:R-:W-:-:S05]  /*26fc0*/  IMAD.HI.U32 R8, R3, 0x7f000001, R8 ;  /* 0x7f00000103087827 */ /* 0x000fca00078e0008 */
[----:B------:R-:W-:Y:S01]  /*26fd0*/  ISETP.GE.U32.AND P0, PT, R8, 0x7f000001, PT ;  /* 0x7f0000010800780c */ /* 0x000fe20003f06070 */
[----:B------:R-:W-:Y:S02]  /*26fe0*/  IMAD.WIDE.U32 R6, R6, R23, RZ ;  /* 0x0000001706067225 */ /* 0x000fe400078e00ff */
[----:B------:R-:W1:Y:S02]  /*26ff0*/  LDC.64 R22, c[0x0][0x4a0] ;  /* 0x00012800ff167b82 */ /* 0x000e640000000a00 */
        /* <DEDUP_REMOVED lines=12> */
[----:B------:R-:W-:Y:S01]  /*270c0*/  ISETP.GE.U32.AND P0, PT, R8, 0x7f000001, PT ;  /* 0x7f0000010800780c */ /* 0x000fe20003f06070 */
[----:B------:R-:W-:Y:S02]  /*270d0*/  IMAD.WIDE.U32 R2, R0, R37, RZ ;  /* 0x0000002500027225 */ /* 0x000fe400078e00ff */
[----:B------:R-:W0:Y:S02]  /*270e0*/  LDC R0, c[0x0][0x4a0] ;  /* 0x00012800ff007b82 */ /* 0x000e240000000800 */
[----:B------:R-:W-:-:S05]  /*270f0*/  IMAD R7, R2, 0x7effffff, RZ ;  /* 0x7effffff02077824 */ /* 0x000fca00078e02ff */
[----:B------:R-:W-:Y:S01]  /*27100*/  @P1 IADD3 R9, PT, PT, R9, -0x7f000001, RZ ;  /* 0x80ffffff09091810 */ /* 0x000fe20007ffe0ff */
[----:B------:R-:W-:Y:S02]  /*27110*/  IMAD.HI.U32 R17, R7, 0x7f000001, R2 ;  /* 0x7f00000107117827 */ /* 0x000fe400078e0002 */
[----:B------:R-:W-:-:S03]  /*27120*/  @P0 IADD3 R8, PT, PT, R8, -0x7f000001, RZ ;  /* 0x80ffffff08080810 */ /* 0x000fc60007ffe0ff */
[----:B------:R-:W-:Y:S01]  /*27130*/  ISETP.GE.U32.AND P1, PT, R17, 0x7f000001, PT ;  /* 0x7f0000011100780c */ /* 0x000fe20003f26070 */
[----:B------:R-:W-:-:S05]  /*27140*/  IADD3 R8, PT, PT, R8, R9, RZ ;  /* 0x0000000908087210 */ /* 0x000fca0007ffe0ff */
[----:B------:R-:W-:-:S07]  /*27150*/  ISETP.GE.U32.AND P0, PT, R8, 0x7f000001, PT ;  /* 0x7f0000010800780c */ /* 0x000fce0003f06070 */
[----:B------:R-:W-:-:S06]  /*27160*/  @P1 IADD3 R17, PT, PT, R17, -0x7f000001, RZ ;  /* 0x80ffffff11111810 */ /* 0x000fcc0007ffe0ff */
[----:B------:R-:W-:-:S04]  /*27170*/  @P0 IADD3 R8, PT, PT, R8, -0x7f000001, RZ ;  /* 0x80ffffff08080810 */ /* 0x000fc80007ffe0ff */
[----:B------:R-:W-:-:S05]  /*27180*/  IADD3 R8, PT, PT, R8, R17, RZ ;  /* 0x0000001108087210 */ /* 0x000fca0007ffe0ff */
[----:B------:R-:W-:-:S13]  /*27190*/  ISETP.GE.U32.AND P0, PT, R8, 0x7f000001, PT ;  /* 0x7f0000010800780c */ /* 0x000fda0003f06070 */
[----:B------:R-:W-:Y:S01]  /*271a0*/  @P0 IADD3 R8, PT, PT, R8, -0x7f000001, RZ ;  /* 0x80ffffff08080810 */ /* 0x000fe20007ffe0ff */
[----:B---3--:R-:W-:-:S04]  /*271b0*/  IMAD.WIDE.U32 R2, R10, R4, RZ ;  /* 0x000000040a027225 */ /* 0x008fc800078e00ff */
[----:B------:R-:W-:-:S04]  /*271c0*/  IMAD R7, R2, 0x7effffff, RZ ;  /* 0x7effffff02077824 */ /* 0x000fc800078e02ff */
[----:B------:R-:W-:-:S05]  /*271d0*/  IMAD.HI.U32 R19, R7, 0x7f000001, R2 ;  /* 0x7f00000107137827 */ /* 0x000fca00078e0002 */
[----:B------:R-:W-:Y:S01]  /*271e0*/  ISETP.GE.U32.AND P1, PT, R19, 0x7f000001, PT ;  /* 0x7f0000011300780c */ /* 0x000fe20003f26070 */
[----:B------:R-:W-:Y:S01]  /*271f0*/  IMAD.WIDE.U32 R2, R11, R4, RZ ;  /* 0x000000040b027225 */ /* 0x000fe200078e00ff */
[----:B--2---:R-:W-:Y:S01]  /*27200*/  IADD3 R5, PT, PT, R8, R5, RZ ;  /* 0x0000000508057210 */ /* 0x004fe20007ffe0ff */
[----:B------:R-:W2:Y:S02]  /*27210*/  LDC.64 R10, c[0x0][0x4a0] ;  /* 0x00012800ff0a7b82 */ /* 0x000ea40000000a00 */
[----:B------:R-:W-:-:S08]  /*27220*/  IMAD R7, R2, 0x7effffff, RZ ;  /* 0x7effffff02077824 */ /* 0x000fd000078e02ff */
[----:B------:R-:W-:Y:S01]  /*27230*/  @P1 IADD3 R19, PT, PT, R19, -0x7f000001, RZ ;  /* 0x80ffffff13131810 */ /* 0x000fe20007ffe0ff */
[----:B------:R-:W-:-:S04]  /*27240*/  IMAD.HI.U32 R17, R7, 0x7f000001, R2 ;  /* 0x7f00000107117827 */ /* 0x000fc800078e0002 */
[----:B------:R-:W-:Y:S01]  /*27250*/  ISETP.GE.U32.AND P1, PT, R19, 0x7f000001, PT ;  /* 0x7f0000011300780c */ /* 0x000fe20003f26070 */
[----:B------:R-:W-:Y:S01]  /*27260*/  ISETP.GE.U32.AND P2, PT, R17, 0x7f000001, PT ;  /* 0x7f0000011100780c */ /* 0x000fe20003f46070 */
[----:B------:R-:W-:-:S11]  /*27270*/  ISETP.GE.U32.AND P0, PT, R5, 0x7f000001, PT ;  /* 0x7f0000010500780c */ /* 0x000fd60003f06070 */
[----:B------:R-:W-:Y:S01]  /*27280*/  @P1 IADD3 R19, PT, PT, R19, -0x7f000001, RZ ;  /* 0x80ffffff13131810 */ /* 0x000fe20007ffe0ff */
[----:B----4-:R-:W-:-:S04]  /*27290*/  IMAD.WIDE.U32 R2, R13, R4, RZ ;  /* 0x000000040d027225 */ /* 0x010fc800078e00ff */
[----:B------:R-:W-:Y:S01]  /*272a0*/  ISETP.GE.U32.AND P3, PT, R19, 0x7f000001, PT ;  /* 0x7f0000011300780c */ /* 0x000fe20003f66070 */
[----:B------:R-:W-:Y:S01]  /*272b0*/  @P2 IADD3 R17, PT, PT, R17, -0x7f000001, RZ ;  /* 0x80ffffff11112810 */ /* 0x000fe20007ffe0ff */
[----:B------:R-:W-:-:S04]  /*272c0*/  IMAD R7, R2, 0x7effffff, RZ ;  /* 0x7effffff02077824 */ /* 0x000fc800078e02ff */
[----:B------:R-:W-:Y:S01]  /*272d0*/  ISETP.GE.U32.AND P1, PT, R17, 0x7f000001, PT ;  /* 0x7f0000011100780c */ /* 0x000fe20003f26070 */
[----:B------:R-:W-:Y:S01]  /*272e0*/  IMAD.HI.U32 R13, R7, 0x7f000001, R2 ;  /* 0x7f000001070d7827 */ /* 0x000fe200078e0002 */
[----:B------:R-:W-:Y:S01]  /*272f0*/  @P0 IADD3 R5, PT, PT, R5, -0x7f000001, RZ ;  /* 0x80ffffff05050810 */ /* 0x000fe20007ffe0ff */
[----:B------:R-:W3:Y:S03]  /*27300*/  LDC.64 R6, c[0x0][0x490] ;  /* 0x00012400ff067b82 */ /* 0x000ee60000000a00 */
[----:B------:R-:W-:Y:S01]  /*27310*/  ISETP.GE.U32.AND P0, PT, R13, 0x7f000001, PT ;  /* 0x7f0000010d00780c */ /* 0x000fe20003f06070 */
[----:B------:R-:W-:Y:S01]  /*27320*/  @P3 IADD3 R19, PT, PT, R19, -0x7f000001, RZ ;  /* 0x80ffffff13133810 */ /* 0x000fe20007ffe0ff */
[----:B------:R-:W-:-:S04]  /*27330*/  IMAD.WIDE.U32 R2, R5, R4, RZ ;  /* 0x0000000405027225 */ /* 0x000fc800078e00ff */
[----:B------:R-:W-:Y:S01]  /*27340*/  ISETP.GE.U32.AND P2, PT, R19, 0x7f000001, PT ;  /* 0x7f0000011300780c */ /* 0x000fe20003f46070 */
[----:B------:R-:W-:Y:S01]  /*27350*/  @P1 IADD3 R17, PT, PT, R17, -0x7f000001, RZ ;  /* 0x80ffffff11111810 */ /* 0x000fe20007ffe0ff */
[----:B------:R-:W-:-:S04]  /*27360*/  IMAD R9, R2, 0x7effffff, RZ ;  /* 0x7effffff02097824 */ /* 0x000fc800078e02ff */
[----:B------:R-:W-:Y:S01]  /*27370*/  ISETP.GE.U32.AND P1, PT, R17, 0x7f000001, PT ;  /* 0x7f0000011100780c */ /* 0x000fe20003f26070 */
[----:B------:R-:W-:Y:S01]  /*27380*/  @P0 IADD3 R13, PT, PT, R13, -0x7f000001, RZ ;  /* 0x80ffffff0d0d0810 */ /* 0x000fe20007ffe0ff */
[----:B------:R-:W-:Y:S02]  /*27390*/  IMAD.HI.U32 R21, R9, 0x7f000001, R2 ;  /* 0x7f00000109157827 */ /* 0x000fe400078e0002 */
[----:B------:R-:W4:Y:S02]  /*273a0*/  LDC.64 R8, c[0x0][0x4a0] ;  /* 0x00012800ff087b82 */ /* 0x000f240000000a00 */
[----:B------:R-:W-:Y:S01]  /*273b0*/  ISETP.GE.U32.AND P0, PT, R13, 0x7f000001, PT ;  /* 0x7f0000010d00780c */ /* 0x000fe20003f06070 */
[----:B------:R-:W-:Y:S01]  /*273c0*/  @P2 IADD3 R19, PT, PT, R19, -0x7f000001, RZ ;  /* 0x80ffffff13132810 */ /* 0x000fe20007ffe0ff */
[----:B------:R-:W-:-:S04]  /*273d0*/  ISETP.GE.U32.AND P2, PT, R21, 0x7f000001, PT ;  /* 0x7f0000011500780c */ /* 0x000fc80003f46070 */
[----:B------:R-:W-:Y:S01]  /*273e0*/  ISETP.GE.U32.AND P3, PT, R19, 0x7f000001, PT ;  /* 0x7f0000011300780c */ /* 0x000fe20003f66070 */
[----:B------:R-:W-:Y:S01]  /*273f0*/  @P1 IADD3 R17, PT, PT, R17, -0x7f000001, RZ ;  /* 0x80ffffff11111810 */ /* 0x000fe20007ffe0ff */
[----:B---3--:R-:W-:-:S04]  /*27400*/  IMAD.WIDE.U32 R2, R15, 0x4, R6 ;  /* 0x000000040f027825 */ /* 0x008fc800078e0006 */
[----:B------:R-:W-:Y:S01]  /*27410*/  ISETP.GE.U32.AND P1, PT, R17, 0x7f000001, PT ;  /* 0x7f0000011100780c */ /* 0x000fe20003f26070 */
[----:B------:R-:W-:Y:S02]  /*27420*/  @P0 IADD3 R13, PT, PT, R13, -0x7f000001, RZ ;  /* 0x80ffffff0d0d0810 */ /* 0x000fe40007ffe0ff */
[----:B------:R-:W-:-:S03]  /*27430*/  @P2 IADD3 R21, PT, PT, R21, -0x7f000001, RZ ;  /* 0x80ffffff15152810 */ /* 0x000fc60007ffe0ff */
[----:B------:R-:W-:Y:S02]  /*27440*/  ISETP.GE.U32.AND P2, PT, R13, 0x7f000001, PT ;  /* 0x7f0000010d00780c */ /* 0x000fe40003f46070 */
[----:B------:R-:W-:Y:S01]  /*27450*/  ISETP.GE.U32.AND P0, PT, R21, 0x7f000001, PT ;  /* 0x7f0000011500780c */ /* 0x000fe20003f06070 */
[----:B------:R-:W-:Y:S02]  /*27460*/  @P3 IADD3 R19, PT, PT, R19, -0x7f000001, RZ ;  /* 0x80ffffff13133810 */ /* 0x000fe40007ffe0ff */
[-C--:B--2---:R-:W-:Y:S01]  /*27470*/  LEA R6, P3, R10, R2.reuse, 0x2 ;  /* 0x000000020a067211 */ /* 0x084fe200078610ff */
[----:B-1----:R-:W-:Y:S01]  /*27480*/  IMAD R15, R23, 0xc, RZ ;  /* 0x0000000c170f7824 */ /* 0x002fe200078e02ff */
[----:B------:R-:W-:Y:S02]  /*27490*/  @P1 IADD3 R17, PT, PT, R17, -0x7f000001, RZ ;  /* 0x80ffffff11111810 */ /* 0x000fe40007ffe0ff */
[----:B----4-:R-:W-:Y:S01]  /*274a0*/  LEA.HI.X R7, R8, R3, R11, 0x2, P3 ;  /* 0x0000000308077211 */ /* 0x010fe200018f140b */
[----:B0-----:R-:W-:Y:S01]  /*274b0*/  IMAD.WIDE.U32 R10, R25, 0xc, R2 ;  /* 0x0000000c190a7825 */ /* 0x001fe200078e0002 */
[----:B------:R-:W-:-:S02]  /*274c0*/  LEA R8, P1, R22, R2, 0x3 ;  /* 0x0000000216087211 */ /* 0x000fc400078218ff */
[----:B------:R-:W-:Y:S02]  /*274d0*/  @P2 IADD3 R13, PT, PT, R13, -0x7f000001, RZ ;  /* 0x80ffffff0d0d2810 */ /* 0x000fe40007ffe0ff */
[----:B------:R-:W-:Y:S02]  /*274e0*/  LEA.HI.X R9, R0, R3, R9, 0x3, P1 ;  /* 0x0000000300097211 */ /* 0x000fe400008f1c09 */
[----:B------:R-:W-:Y:S02]  /*274f0*/  IADD3 R11, PT, PT, R11, R15, RZ ;  /* 0x0000000f0b0b7210 */ /* 0x000fe40007ffe0ff */
[----:B------:R-:W-:Y:S01]  /*27500*/  @P0 IADD3 R21, PT, PT, R21, -0x7f000001, RZ ;  /* 0x80ffffff15150810 */ /* 0x000fe20007ffe0ff */
[----:B------:R-:W-:Y:S04]  /*27510*/  STG.E desc[UR14][R2.64], R19 ;  /* 0x0000001302007986 */ /* 0x000fe8000c10190e */
[----:B------:R-:W-:Y:S04]  /*27520*/  STG.E desc[UR14][R6.64], R17 ;  /* 0x0000001106007986 */ /* 0x000fe8000c10190e */
[----:B------:R-:W-:Y:S04]  /*27530*/  STG.E desc[UR14][R8.64], R13 ;  /* 0x0000000d08007986 */ /* 0x000fe8000c10190e */
[----:B------:R-:W-:Y:S04]  /*27540*/  STL [R1+0x11c], R5 ;  /* 0x00011c0501007387 */ /* 0x000fe80000100800 */
[----:B------:R-:W-:Y:S01]  /*27550*/  STG.E desc[UR14][R10.64], R21 ;  /* 0x000000150a007986 */ /* 0x000fe2000c10190e */
[----:B------:R-:W-:Y:S05]  /*27560*/  EXIT ;  /* 0x000000000000794d */ /* 0x000fea0003800000 */
        .type           $jit_computeValues$_ZN19kb31_septic_curve_tC1Ev,@function
        .size           $jit_computeValues$_ZN19kb31_septic_curve_tC1Ev,($jit_computeValues$_ZN20kb31_septic_digest_tC1Ev - $jit_computeValues$_ZN19kb31_septic_curve_tC1Ev)
$jit_computeValues$_ZN19kb31_septic_curve_tC1Ev:
[----:B------:R-:W0:Y:S01]  /*27570*/  LDC R8, c[0x0][0x2f8] ;  /* 0x0000be00ff087b82 */ /* 0x000e220000000800 */
[----:B------:R-:W-:Y:S01]  /*27580*/  IADD3 R6, PT, PT, R1, 0x170, RZ ;  /* 0x0000017001067810 */ /* 0x000fe20007ffe0ff */
[----:B------:R-:W-:Y:S01]  /*27590*/  HFMA2 R7, -RZ, RZ, 0, 0 ;  /* 0x00000000ff077431 */ /* 0x000fe200000001ff */
[----:B------:R-:W-:Y:S01]  /*275a0*/  MOV R0, R16 ;  /* 0x0000001000007202 */ /* 0x000fe20000000f00 */
[----:B------:R-:W-:-:S04]  /*275b0*/  MOV R18, 0x27600 ;  /* 0x0002760000127802 */ /* 0x000fc80000000f00 */
[----:B------:R-:W0:Y:S02]  /*275c0*/  LDC R9, c[0x0][0x2fc] ;  /* 0x0000bf00ff097b82 */ /* 0x000e240000000800 */
[----:B0-----:R-:W-:Y:S02]  /*275d0*/  IADD.64 R10, R6, R8 ;  /* 0x00000008060a7235 */ /* 0x001fe400078e0200 */
[----:B------:R-:W-:-:S07]  /*275e0*/  MOV R7, R17 ;  /* 0x0000001100077202 */ /* 0x000fce0000000f00 */
[----:B------:R-:W-:Y:S05]  /*275f0*/  CALL.REL.NOINC `($jit_computeValues$_ZN23kb31_septic_extension_tC1Ev) ;  /* 0x0000000400087944 */ /* 0x000fea0003c00000 */
[----:B------:R-:W-:Y:S01]  /*27600*/  MOV R6, R16 ;  /* 0x0000001000067202 */ /* 0x000fe20000000f00 */
[----:B------:R-:W-:Y:S01]  /*27610*/  MOV R7, R17 ;  /* 0x0000001100077202 */ /* 0x000fe20000000f00 */
[----:B------:R-:W-:-:S04]  /*27620*/  MOV R18, 0x27670 ;  /* 0x0002767000127802 */ /* 0x000fc80000000f00 */
[----:B------:R-:W-:-:S06]  /*27630*/  IADD.64 R14, R6, 0x1c ;  /* 0x0000001c060e7835 */ /* 0x000fcc00078e0200 */
[----:B------:R-:W-:Y:S01]  /*27640*/  MOV R0, R14 ;  /* 0x0000000e00007202 */ /* 0x000fe20000000f00 */
[----:B------:R-:W-:-:S07]  /*27650*/  MOV R7, R15 ;  /* 0x0000000f00077202 */ /* 0x000fce0000000f00 */
[----:B------:R-:W-:Y:S05]  /*27660*/  CALL.REL.NOINC `($jit_computeValues$_ZN23kb31_septic_extension_tC1Ev) ;  /* 0x0000000000ec7944 */ /* 0x000fea0003c00000 */
[----:B------:R-:W-:Y:S01]  /*27670*/  MOV R0, R10 ;  /* 0x0000000a00007202 */ /* 0x000fe20000000f00 */
[----:B------:R-:W-:Y:S01]  /*27680*/  MOV R7, R11 ;  /* 0x0000000b00077202 */ /* 0x000fe20000000f00 */
[----:B------:R-:W-:-:S07]  /*27690*/  MOV R20, 0x276b0 ;  /* 0x000276b000147802 */ /* 0x000fce0000000f00 */
[----:B------:R-:W-:Y:S05]  /*276a0*/  CALL.REL.NOINC `($jit_computeValues$_ZN23kb31_septic_extension_t4zeroEv) ;  /* 0x0000000000c87944 */ /* 0x000fea0003c00000 */
[----:B------:R-:W-:Y:S01]  /*276b0*/  MOV R0, R16 ;  /* 0x0000001000007202 */ /* 0x000fe20000000f00 */
[----:B------:R-:W-:Y:S01]  /*276c0*/  MOV R7, R17 ;  /* 0x0000001100077202 */ /* 0x000fe20000000f00 */
[----:B------:R-:W-:Y:S01]  /*276d0*/  MOV R6, R10 ;  /* 0x0000000a00067202 */ /* 0x000fe20000000f00 */
[----:B------:R-:W-:Y:S01]  /*276e0*/  MOV R9, R11 ;  /* 0x0000000b00097202 */ /* 0x000fe20000000f00 */
[----:B------:R-:W-:-:S07]  /*276f0*/  MOV R18, 0x27710 ;  /* 0x0002771000127802 */ /* 0x000fce0000000f00 */
[----:B------:R-:W-:Y:S05]  /*27700*/  CALL.REL.NOINC `($jit_computeValues$_ZN23kb31_septic_extension_taSERKS_) ;  /* 0x0000000400007944 */ /* 0x000fea0003c00000 */
[----:B------:R-:W-:Y:S02]  /*27710*/  IADD.64 R8, R10, 0x1c ;  /* 0x0000001c0a087835 */ /* 0x000fe400078e0200 */
[----:B------:R-:W-:-:S04]  /*27720*/  MOV R20, 0x27760 ;  /* 0x0002776000147802 */ /* 0x000fc80000000f00 */
[----:B------:R-:W-:Y:S01]  /*27730*/  MOV R0, R8 ;  /* 0x0000000800007202 */ /* 0x000fe20000000f00 */
[----:B------:R-:W-:-:S07]  /*27740*/  MOV R7, R9 ;  /* 0x0000000900077202 */ /* 0x000fce0000000f00 */
[----:B------:R-:W-:Y:S05]  /*27750*/  CALL.REL.NOINC `($jit_computeValues$_ZN23kb31_septic_extension_t4zeroEv) ;  /* 0x00000000009c7944 */ /* 0x000fea0003c00000 */
[----:B------:R-:W-:Y:S01]  /*27760*/  MOV R0, R14 ;  /* 0x0000000e00007202 */ /* 0x000fe20000000f00 */
[----:B------:R-:W-:Y:S01]  /*27770*/  MOV R7, R15 ;  /* 0x0000000f00077202 */ /* 0x000fe20000000f00 */
[----:B------:R-:W-:Y:S01]  /*27780*/  MOV R6, R8 ;  /* 0x0000000800067202 */ /* 0x000fe20000000f00 */
[----:B------:R-:W-:-:S07]  /*27790*/  MOV R18, 0x277b0 ;  /* 0x000277b000127802 */ /* 0x000fce0000000f00 */
[----:B------:R-:W-:Y:S05]  /*277a0*/  CALL.REL.NOINC `($jit_computeValues$_ZN23kb31_septic_extension_taSERKS_) ;  /* 0x0000000000d87944 */ /* 0x000fea0003c00000 */
[----:B------:R-:W-:Y:S01]  /*277b0*/  MOV R6, R21 ;  /* 0x0000001500067202 */ /* 0x000fe20000000f00 */
[----:B------:R-:W-:-:S04]  /*277c0*/  HFMA2 R7, -RZ, RZ, 0, 0 ;  /* 0x00000000ff077431 */ /* 0x000fc800000001ff */
[----:B------:R-:W-:Y:S05]  /*277d0*/  RET.REL.NODEC R6 `(jit_computeValues) ;  /* 0xfffffd8806087950 */ /* 0x000fea0003c3ffff */
        .type           $jit_computeValues$_ZN20kb31_septic_digest_tC1Ev,@function
        .size           $jit_computeValues$_ZN20kb31_septic_digest_tC1Ev,($jit_computeValues$_ZN23kb31_septic_extension_t4zeroEv - $jit_computeValues$_ZN20kb31_septic_digest_tC1Ev)
$jit_computeValues$_ZN20kb31_septic_digest_tC1Ev:
[----:B------:R-:W0:Y:S01]  /*277e0*/  LDC R8, c[0x0][0x2f8] ;  /* 0x0000be00ff087b82 */ /* 0x000e220000000800 */
[----:B------:R-:W-:Y:S01]  /*277f0*/  IADD3 R6, PT, PT, R1, 0x138, RZ ;  /* 0x0000013801067810 */ /* 0x000fe20007ffe0ff */
[----:B------:R-:W-:Y:S01]  /*27800*/  HFMA2 R7, -RZ, RZ, 0, 0 ;  /* 0x00000000ff077431 */ /* 0x000fe200000001ff */
[----:B------:R-:W-:Y:S01]  /*27810*/  MOV R16, R34 ;  /* 0x0000002200107202 */ /* 0x000fe20000000f00 */
[----:B------:R-:W-:Y:S01]  /*27820*/  MOV R17, R35 ;  /* 0x0000002300117202 */ /* 0x000fe20000000f00 */
[----:B------:R-:W-:-:S03]  /*27830*/  MOV R21, 0x27870 ;  /* 0x0002787000157802 */ /* 0x000fc60000000f00 */
[----:B------:R-:W0:Y:S02]  /*27840*/  LDC R9, c[0x0][0x2fc] ;  /* 0x0000bf00ff097b82 */ /* 0x000e240000000800 */
[----:B0-----:R-:W-:-:S08]  /*27850*/  IADD.64 R12, R6, R8 ;  /* 0x00000008060c7235 */ /* 0x001fd000078e0200 */
[----:B------:R-:W-:Y:S05]  /*27860*/  CALL.REL.NOINC `($jit_computeValues$_ZN19kb31_septic_curve_tC1Ev) ;  /* 0xfffffffc00407944 */ /* 0x000fea0003c3ffff */
[----:B------:R-:W-:Y:S01]  /*27870*/  MOV R16, R12 ;  /* 0x0000000c00107202 */ /* 0x000fe20000000f00 */
[----:B------:R-:W-:Y:S01]  /*27880*/  MOV R17, R13 ;  /* 0x0000000d00117202 */ /* 0x000fe20000000f00 */
[----:B------:R-:W-:-:S07]  /*27890*/  MOV R21, 0x278b0 ;  /* 0x000278b000157802 */ /* 0x000fce0000000f00 */
[----:B------:R-:W-:Y:S05]  /*278a0*/  CALL.REL.NOINC `($jit_computeValues$_ZN19kb31_septic_curve_tC1Ev) ;  /* 0xfffffffc00307944 */ /* 0x000fea0003c3ffff */
[----:B------:R-:W-:Y:S01]  /*278b0*/  MOV R0, R34 ;  /* 0x0000002200007202 */ /* 0x000fe20000000f00 */
[----:B------:R-:W-:Y:S01]  /*278c0*/  MOV R7, R35 ;  /* 0x0000002300077202 */ /* 0x000fe20000000f00 */
[----:B------:R-:W-:Y:S01]  /*278d0*/  MOV R6, R12 ;  /* 0x0000000c00067202 */ /* 0x000fe20000000f00 */
[----:B------:R-:W-:Y:S01]  /*278e0*/  MOV R9, R13 ;  /* 0x0000000d00097202 */ /* 0x000fe20000000f00 */
[----:B------:R-:W-:-:S07]  /*278f0*/  MOV R18, 0x27910 ;  /* 0x0002791000127802 */ /* 0x000fce0000000f00 */
[----:B------:R-:W-:Y:S05]  /*27900*/  CALL.REL.NOINC `($jit_computeValues$_ZN23kb31_septic_extension_taSERKS_) ;  /* 0x0000000000807944 */ /* 0x000fea0003c00000 */
[----:B------:R-:W-:Y:S01]  /*27910*/  MOV R10, R34 ;  /* 0x00000022000a7202 */ /* 0x000fe20000000f00 */
[----:B------:R-:W-:Y:S01]  /*27920*/  MOV R11, R35 ;  /* 0x00000023000b7202 */ /* 0x000fe20000000f00 */
[----:B------:R-:W-:Y:S02]  /*27930*/  IADD.64 R6, R12, 0x1c ;  /* 0x0000001c0c067835 */ /* 0x000fe400078e0200 */
[----:B------:R-:W-:Y:S02]  /*27940*/  MOV R18, 0x279a0 ;  /* 0x000279a000127802 */ /* 0x000fe40000000f00 */
[----:B------:R-:W-:Y:S02]  /*27950*/  IADD.64 R10, R10, 0x1c ;  /* 0x0000001c0a0a7835 */ /* 0x000fe400078e0200 */
[----:B------:R-:W-:-:S04]  /*27960*/  MOV R9, R7 ;  /* 0x0000000700097202 */ /* 0x000fc80000000f00 */
[----:B------:R-:W-:Y:S01]  /*27970*/  MOV R0, R10 ;  /* 0x0000000a00007202 */ /* 0x000fe20000000f00 */
[----:B------:R-:W-:-:S07]  /*27980*/  MOV R7, R11 ;  /* 0x0000000b00077202 */ /* 0x000fce0000000f00 */
[----:B------:R-:W-:Y:S05]  /*27990*/  CALL.REL.NOINC `($jit_computeValues$_ZN23kb31_septic_extension_taSERKS_) ;  /* 0x00000000005c7944 */ /* 0x000fea0003c00000 */
[----:B------:R-:W-:Y:S01]  /*279a0*/  MOV R6, R19 ;  /* 0x0000001300067202 */ /* 0x000fe20000000f00 */
[----:B------:R-:W-:-:S04]  /*279b0*/  HFMA2 R7, -RZ, RZ, 0, 0 ;  /* 0x00000000ff077431 */ /* 0x000fc800000001ff */
[----:B------:R-:W-:Y:S05]  /*279c0*/  RET.REL.NODEC R6 `(jit_computeValues) ;  /* 0xfffffd84068c7950 */ /* 0x000fea0003c3ffff */
        .type           $jit_computeValues$_ZN23kb31_septic_extension_t4zeroEv,@function
        .size           $jit_computeValues$_ZN23kb31_septic_extension_t4zeroEv,($jit_computeValues$_ZN23kb31_septic_extension_tC1Ev - $jit_computeValues$_ZN23kb31_septic_extension_t4zeroEv)
$jit_computeValues$_ZN23kb31_septic_extension_t4zeroEv:
[----:B------:R-:W-:-:S07]  /*279d0*/  MOV R18, 0x279f0 ;  /* 0x000279f000127802 */ /* 0x000fce0000000f00 */
[----:B------:R-:W-:Y:S05]  /*279e0*/  CALL.REL.NOINC `($jit_computeValues$_ZN23kb31_septic_extension_tC1Ev) ;  /* 0x00000000000c7944 */ /* 0x000fea0003c00000 */
[----:B------:R-:W-:Y:S01]  /*279f0*/  MOV R6, R20 ;  /* 0x0000001400067202 */ /* 0x000fe20000000f00 */
[----:B------:R-:W-:-:S04]  /*27a00*/  HFMA2 R7, -RZ, RZ, 0, 0 ;  /* 0x00000000ff077431 */ /* 0x000fc800000001ff */
[----:B------:R-:W-:Y:S05]  /*27a10*/  RET.REL.NODEC R6 `(jit_computeValues) ;  /* 0xfffffd8406787950 */ /* 0x000fea0003c3ffff */
        .type           $jit_computeValues$_ZN23kb31_septic_extension_tC1Ev,@function
        .size           $jit_computeValues$_ZN23kb31_septic_extension_tC1Ev,($jit_computeValues$_ZN23kb31_septic_extension_taSERKS_ - $jit_computeValues$_ZN23kb31_septic_extension_tC1Ev)
$jit_computeValues$_ZN23kb31_septic_extension_tC1Ev:
[----:B------:R-:W0:Y:S01]  /*27a20*/  LDCU UR6, c[0x0][0x2f8] ;  /* 0x00005f00ff0677ac */ /* 0x000e220008000800 */
[----:B------:R-:W-:Y:S01]  /*27a30*/  MOV R6, R0 ;  /* 0x0000000000067202 */ /* 0x000fe20000000f00 */
[----:B------:R-:W0:Y:S04]  /*27a40*/  LDCU UR7, c[0x0][0x2fc] ;  /* 0x00005f80ff0777ac */ /* 0x000e280008000800 */
[----:B0-----:R-:W-:Y:S02]  /*27a50*/  IADD.64 R6, R6, -UR6 ;  /* 0x8000000606067c35 */ /* 0x001fe4000f8e0200 */
[----:B------:R-:W-:-:S04]  /*27a60*/  HFMA2 R7, -RZ, RZ, 0, 0 ;  /* 0x00000000ff077431 */ /* 0x000fc800000001ff */
[----:B------:R-:W-:Y:S01]  /*27a70*/  MOV R0, R6 ;  /* 0x0000000600007202 */ /* 0x000fe20000000f00 */
[----:B------:R-:W-:-:S04]  /*27a80*/  MOV R6, R18 ;  /* 0x0000001200067202 */ /* 0x000fc80000000f00 */
[----:B------:R-:W-:Y:S04]  /*27a90*/  STL [R0], RZ ;  /* 0x000000ff00007387 */ /* 0x000fe80000100800 */
[----:B------:R-:W-:Y:S04]  /*27aa0*/  STL [R0+0x4], RZ ;  /* 0x000004ff00007387 */ /* 0x000fe80000100800 */
[----:B------:R-:W-:Y:S04]  /*27ab0*/  STL [R0+0x8], RZ ;  /* 0x000008ff00007387 */ /* 0x000fe80000100800 */
[----:B------:R-:W-:Y:S04]  /*27ac0*/  STL [R0+0xc], RZ ;  /* 0x00000cff00007387 */ /* 0x000fe80000100800 */
[----:B------:R-:W-:Y:S04]  /*27ad0*/  STL [R0+0x10], RZ ;  /* 0x000010ff00007387 */ /* 0x000fe80000100800 */
[----:B------:R-:W-:Y:S04]  /*27ae0*/  STL [R0+0x14], RZ ;  /* 0x000014ff00007387 */ /* 0x000fe80000100800 */
[----:B------:R0:W-:Y:S02]  /*27af0*/  STL [R0+0x18], RZ ;  /* 0x000018ff00007387 */ /* 0x0001e40000100800 */
[----:B0-----:R-:W-:Y:S05]  /*27b00*/  RET.REL.NODEC R6 `(jit_computeValues) ;  /* 0xfffffd84063c7950 */ /* 0x001fea0003c3ffff */
        .type           $jit_computeValues$_ZN23kb31_septic_extension_taSERKS_,@function
        .size           $jit_computeValues$_ZN23kb31_septic_extension_taSERKS_,($__internal_0_$__cuda_sm20_rem_u64 - $jit_computeValues$_ZN23kb31_septic_extension_taSERKS_)
$jit_computeValues$_ZN23kb31_septic_extension_taSERKS_:
[----:B------:R-:W0:Y:S01]  /*27b10*/  LDCU UR6, c[0x0][0x2f8] ;  /* 0x00005f00ff0677ac */ /* 0x000e220008000800 */
[----:B------:R-:W-:Y:S01]  /*27b20*/  MOV R8, R6 ;  /* 0x0000000600087202 */ /* 0x000fe20000000f00 */
[----:B------:R-:W-:Y:S01]  /*27b30*/  MOV R6, R0 ;  /* 0x0000000000067202 */ /* 0x000fe20000000f00 */
[----:B------:R-:W1:Y:S01]  /*27b40*/  LDCU UR7, c[0x0][0x2fc] ;  /* 0x00005f80ff0777ac */ /* 0x000e620008000800 */
[----:B------:R-:W2:Y:S01]  /*27b50*/  LDCU UR9, c[0x0][0x2fc] ;  /* 0x00005f80ff0977ac */ /* 0x000ea20008000800 */
[----:B0-----:R-:W-:Y:S01]  /*27b60*/  UMOV UR8, UR6 ;  /* 0x0000000600087c82 */ /* 0x001fe20008000000 */
[----:B-1----:R-:W-:Y:S02]  /*27b70*/  IADD.64 R8, R8, -UR6 ;  /* 0x8000000608087c35 */ /* 0x002fe4000f8e0200 */
[----:B--2---:R-:W-:-:S04]  /*27b80*/  IADD.64 R6, R6, -UR8 ;  /* 0x8000000806067c35 */ /* 0x004fc8000f8e0200 */
[-C--:B------:R-:W-:Y:S02]  /*27b90*/  MOV R20, R8.reuse ;  /* 0x0000000800147202 */ /* 0x080fe40000000f00 */
[----:B------:R-:W-:Y:S02]  /*27ba0*/  ISETP.NE.S64.AND P0, PT, R6, R8, PT ;  /* 0x000000080600720c */ /* 0x000fe40003f15270 */
[----:B------:R-:W-:Y:S01]  /*27bb0*/  MOV R8, R18 ;  /* 0x0000001200087202 */ /* 0x000fe20000000f00 */
[----:B------:R-:W-:-:S11]  /*27bc0*/  HFMA2 R9, -RZ, RZ, 0, 0 ;  /* 0x00000000ff097431 */ /* 0x000fd600000001ff */
[----:B------:R-:W-:Y:S05]  /*27bd0*/  @!P0 RET.REL.NODEC R8 `(jit_computeValues) ;  /* 0xfffffd8408088950 */ /* 0x000fea0003c3ffff */
[----:B------:R-:W2:Y:S01]  /*27be0*/  LDL R0, [R20] ;  /* 0x0000000014007983 */ /* 0x000ea20000100800 */
[----:B------:R-:W-:-:S05]  /*27bf0*/  MOV R23, R6 ;  /* 0x0000000600177202 */ /* 0x000fca0000000f00 */
[----:B--2---:R-:W-:Y:S04]  /*27c00*/  STL [R23], R0 ;  /* 0x0000000017007387 */ /* 0x004fe80000100800 */
[----:B------:R-:W2:Y:S04]  /*27c10*/  LDL R6, [R20+0x4] ;  /* 0x0000040014067983 */ /* 0x000ea80000100800 */
[----:B--2---:R0:W-:Y:S04]  /*27c20*/  STL [R23+0x4], R6 ;  /* 0x0000040617007387 */ /* 0x0041e80000100800 */
[----:B------:R-:W2:Y:S04]  /*27c30*/  LDL R8, [R20+0x8] ;  /* 0x0000080014087983 */ /* 0x000ea80000100800 */
[----:B--2---:R-:W-:Y:S04]  /*27c40*/  STL [R23+0x8], R8 ;  /* 0x0000080817007387 */ /* 0x004fe80000100800 */
[----:B------:R-:W2:Y:S04]  /*27c50*/  LDL R9, [R20+0xc] ;  /* 0x00000c0014097983 */ /* 0x000ea80000100800 */
[----:B--2---:R-:W-:Y:S04]  /*27c60*/  STL [R23+0xc], R9 ;  /* 0x00000c0917007387 */ /* 0x004fe80000100800 */
[----:B------:R-:W2:Y:S04]  /*27c70*/  LDL R16, [R20+0x10] ;  /* 0x0000100014107983 */ /* 0x000ea80000100800 */
[----:B--2---:R-:W-:Y:S04]  /*27c80*/  STL [R23+0x10], R16 ;  /* 0x0000101017007387 */ /* 0x004fe80000100800 */
[----:B------:R-:W2:Y:S01]  /*27c90*/  LDL R17, [R20+0x14] ;  /* 0x0000140014117983 */ /* 0x000ea20000100800 */
[----:B0-----:R-:W-:Y:S01]  /*27ca0*/  MOV R6, R18 ;  /* 0x0000001200067202 */ /* 0x001fe20000000f00 */
[----:B------:R-:W-:-:S02]  /*27cb0*/  MOV R7, 0x0 ;  /* 0x0000000000077802 */ /* 0x000fc40000000f00 */
[----:B--2---:R-:W-:Y:S04]  /*27cc0*/  STL [R23+0x14], R17 ;  /* 0x0000141117007387 */ /* 0x004fe80000100800 */
[----:B------:R-:W2:Y:S04]  /*27cd0*/  LDL R0, [R20+0x18] ;  /* 0x0000180014007983 */ /* 0x000ea80000100800 */
[----:B--2---:R0:W-:Y:S02]  /*27ce0*/  STL [R23+0x18], R0 ;  /* 0x0000180017007387 */ /* 0x0041e40000100800 */
[----:B0-----:R-:W-:Y:S05]  /*27cf0*/  RET.REL.NODEC R6 `(jit_computeValues) ;  /* 0xfffffd8006c07950 */ /* 0x001fea0003c3ffff */
        .weak           $__internal_0_$__cuda_sm20_rem_u64
        .type           $__internal_0_$__cuda_sm20_rem_u64,@function
        .size           $__internal_0_$__cuda_sm20_rem_u64,(.L_x_9 - $__internal_0_$__cuda_sm20_rem_u64)
$__internal_0_$__cuda_sm20_rem_u64:
[----:B------:R-:W0:Y:S02]  /*27d00*/  I2F.U64.RP R14, UR4 ;  /* 0x00000004000e7d12 */ /* 0x000e240008309000 */
[----:B0-----:R-:W0:Y:S02]  /*27d10*/  MUFU.RCP R14, R14 ;  /* 0x0000000e000e7308 */ /* 0x001e240000001000 */
[----:B0-----:R-:W-:-:S15]  /*27d20*/  IADD3 R6, PT, PT, R14, 0x1ffffffe, RZ ;  /* 0x1ffffffe0e067810 */ /* 0x001fde0007ffe0ff */
[----:B------:R-:W-:-:S15]  /*27d30*/  NOP ;  /* 0x0000000000007918 */ /* 0x000fde0000000000 */
[----:B------:R-:W-:-:S15]  /*27d40*/  NOP ;  /* 0x0000000000007918 */ /* 0x000fde0000000000 */
[----:B------:R-:W-:-:S15]  /*27d50*/  NOP ;  /* 0x0000000000007918 */ /* 0x000fde0000000000 */
[----:B------:R-:W0:Y:S02]  /*27d60*/  F2I.U64.TRUNC R6, R6 ;  /* 0x0000000600067311 */ /* 0x000e24000020d800 */
[----:B0-----:R-:W-:-:S04]  /*27d70*/  IMAD.WIDE.U32 R4, R6, UR4, RZ ;  /* 0x0000000406047c25 */ /* 0x001fc8000f8e00ff */
[----:B------:R-:W-:Y:S01]  /*27d80*/  IMAD R5, R6, UR5, R5 ;  /* 0x0000000506057c24 */ /* 0x000fe2000f8e0205 */
[----:B------:R-:W-:-:S03]  /*27d90*/  IADD3 R19, P0, PT, RZ, -R4, RZ ;  /* 0x80000004ff137210 */ /* 0x000fc60007f1e0ff */
[----:B------:R-:W-:Y:S02]  /*27da0*/  IMAD R5, R7, UR4, R5 ;  /* 0x0000000407057c24 */ /* 0x000fe4000f8e0205 */
[----:B------:R-:W-:-:S03]  /*27db0*/  IMAD.HI.U32 R4, R6, R19, RZ ;  /* 0x0000001306047227 */ /* 0x000fc600078e00ff */
[----:B------:R-:W-:Y:S01]  /*27dc0*/  IADD3.X R21, PT, PT, RZ, ~R5, RZ, P0, !PT ;  /* 0x80000005ff157210 */ /* 0x000fe200007fe4ff */
[----:B------:R-:W-:-:S04]  /*27dd0*/  MOV R5, R6 ;  /* 0x0000000600057202 */ /* 0x000fc80000000f00 */
[-C--:B------:R-:W-:Y:S02]  /*27de0*/  IMAD R41, R7, R21.reuse, RZ ;  /* 0x0000001507297224 */ /* 0x080fe400078e02ff */
[----:B------:R-:W-:-:S04]  /*27df0*/  IMAD.WIDE.U32 R4, P0, R6, R21, R4 ;  /* 0x0000001506047225 */ /* 0x000fc80007800004 */
[----:B------:R-:W-:-:S04]  /*27e00*/  IMAD.HI.U32 R21, R7, R21, RZ ;  /* 0x0000001507157227 */ /* 0x000fc800078e00ff */
[----:B------:R-:W-:-:S05]  /*27e10*/  IMAD.HI.U32 R4, P1, R7, R19, R4 ;  /* 0x0000001307047227 */ /* 0x000fca0007820004 */
[----:B------:R-:W-:Y:S02]  /*27e20*/  IADD3 R5, P2, PT, R41, R4, RZ ;  /* 0x0000000429057210 */ /* 0x000fe40007f5e0ff */
[----:B------:R-:W-:-:S03]  /*27e30*/  IADD3.X R4, PT, PT, R21, R7, RZ, P0, !PT ;  /* 0x0000000715047210 */ /* 0x000fc600007fe4ff */
[----:B------:R-:W-:Y:S01]  /*27e40*/  IMAD.WIDE.U32 R6, R5, UR4, RZ ;  /* 0x0000000405067c25 */ /* 0x000fe2000f8e00ff */
[----:B------:R-:W-:-:S03]  /*27e50*/  IADD3.X R19, PT, PT, RZ, RZ, R4, P2, P1 ;  /* 0x000000ffff137210 */ /* 0x000fc600017e2404 */
[----:B------:R-:W-:Y:S01]  /*27e60*/  IMAD R4, R5, UR5, R7 ;  /* 0x0000000505047c24 */ /* 0x000fe2000f8e0207 */
[----:B------:R-:W-:-:S03]  /*27e70*/  IADD3 R7, P0, PT, RZ, -R6, RZ ;  /* 0x80000006ff077210 */ /* 0x000fc60007f1e0ff */
[----:B------:R-:W-:Y:S02]  /*27e80*/  IMAD R6, R19, UR4, R4 ;  /* 0x0000000413067c24 */ /* 0x000fe4000f8e0204 */
[----:B------:R-:W-:-:S03]  /*27e90*/  IMAD.HI.U32 R4, R5, R7, RZ ;  /* 0x0000000705047227 */ /* 0x000fc600078e00ff */
[----:B------:R-:W-:-:S05]  /*27ea0*/  IADD3.X R6, PT, PT, RZ, ~R6, RZ, P0, !PT ;  /* 0x80000006ff067210 */ /* 0x000fca00007fe4ff */
[----:B------:R-:W-:-:S04]  /*27eb0*/  IMAD.WIDE.U32 R4, P0, R5, R6, R4 ;  /* 0x0000000605047225 */ /* 0x000fc80007800004 */
[C---:B------:R-:W-:Y:S02]  /*27ec0*/  IMAD R21, R19.reuse, R6, RZ ;  /* 0x0000000613157224 */ /* 0x040fe400078e02ff */
[----:B------:R-:W-:-:S04]  /*27ed0*/  IMAD.HI.U32 R4, P1, R19, R7, R4 ;  /* 0x0000000713047227 */ /* 0x000fc80007820004 */
[----:B------:R-:W-:Y:S02]  /*27ee0*/  HFMA2 R5, -RZ, RZ, 0, 0 ;  /* 0x00000000ff057431 */ /* 0x000fe400000001ff */
[----:B------:R-:W-:Y:S01]  /*27ef0*/  IMAD.HI.U32 R6, R19, R6, RZ ;  /* 0x0000000613067227 */ /* 0x000fe200078e00ff */
[----:B------:R-:W-:-:S04]  /*27f00*/  IADD3 R7, P2, PT, R21, R4, RZ ;  /* 0x0000000415077210 */ /* 0x000fc80007f5e0ff */
[----:B------:R-:W-:Y:S01]  /*27f10*/  IADD3.X R19, PT, PT, R6, R19, RZ, P0, !PT ;  /* 0x0000001306137210 */ /* 0x000fe200007fe4ff */
[----:B------:R-:W-:-:S03]  /*27f20*/  IMAD.HI.U32 R4, R7, R10, RZ ;  /* 0x0000000a07047227 */ /* 0x000fc600078e00ff */
[----:B------:R-:W-:Y:S01]  /*27f30*/  IADD3.X R19, PT, PT, RZ, RZ, R19, P2, P1 ;  /* 0x000000ffff137210 */ /* 0x000fe200017e2413 */
[----:B------:R-:W-:-:S04]  /*27f40*/  IMAD.WIDE.U32 R4, R7, R11, R4 ;  /* 0x0000000b07047225 */ /* 0x000fc800078e0004 */
[C---:B------:R-:W-:Y:S02]  /*27f50*/  IMAD R7, R19.reuse, R11, RZ ;  /* 0x0000000b13077224 */ /* 0x040fe400078e02ff */
[----:B------:R-:W-:-:S04]  /*27f60*/  IMAD.HI.U32 R4, P0, R19, R10, R4 ;  /* 0x0000000a13047227 */ /* 0x000fc80007800004 */
[----:B------:R-:W-:Y:S01]  /*27f70*/  IMAD.HI.U32 R6, R19, R11, RZ ;  /* 0x0000000b13067227 */ /* 0x000fe200078e00ff */
[----:B------:R-:W-:-:S04]  /*27f80*/  IADD3 R7, P1, PT, R7, R4, RZ ;  /* 0x0000000407077210 */ /* 0x000fc80007f3e0ff */
[----:B------:R-:W-:Y:S01]  /*27f90*/  IADD3.X R6, PT, PT, R6, RZ, RZ, P0, !PT ;  /* 0x000000ff06067210 */ /* 0x000fe200007fe4ff */
[----:B------:R-:W-:-:S03]  /*27fa0*/  IMAD.WIDE.U32 R4, R7, UR4, RZ ;  /* 0x0000000407047c25 */ /* 0x000fc6000f8e00ff */
[----:B------:R-:W-:Y:S01]  /*27fb0*/  IADD3.X R6, PT, PT, RZ, R6, RZ, P1, !PT ;  /* 0x00000006ff067210 */ /* 0x000fe20000ffe4ff */
[----:B------:R-:W-:Y:S01]  /*27fc0*/  IMAD R5, R7, UR5, R5 ;  /* 0x0000000507057c24 */ /* 0x000fe2000f8e0205 */
[----:B------:R-:W-:-:S03]  /*27fd0*/  ISETP.NE.S64.AND P1, PT, RZ, UR4, PT ;  /* 0x00000004ff007c0c */ /* 0x000fc6000bf35270 */
[----:B------:R-:W-:-:S05]  /*27fe0*/  IMAD R5, R6, UR4, R5 ;  /* 0x0000000406057c24 */ /* 0x000fca000f8e0205 */
[----:B------:R-:W-:-:S06]  /*27ff0*/  IADD.64 R4, R10, -R4 ;  /* 0x800000040a047235 */ /* 0x000fcc00078e0200 */
[----:B------:R-:W-:-:S14]  /*28000*/  ISETP.GE.U64.AND P0, PT, R4, UR4, PT ;  /* 0x0000000404007c0c */ /* 0x000fdc000bf16070 */
[----:B------:R-:W-:-:S06]  /*28010*/  @P0 IADD.64 R4, R4, -UR4 ;  /* 0x8000000404040c35 */ /* 0x000fcc000f8e0200 */
[----:B------:R-:W-:-:S14]  /*28020*/  ISETP.GE.U64.AND P0, PT, R4, UR4, PT ;  /* 0x0000000404007c0c */ /* 0x000fdc000bf16070 */
[----:B------:R-:W-:-:S04]  /*28030*/  @P0 IADD.64 R4, R4, -UR4 ;  /* 0x8000000404040c35 */ /* 0x000fc8000f8e0200 */
[----:B------:R-:W-:Y:S02]  /*28040*/  SEL.64 R40, R4, -0x1, P1 ;  /* 0xffffffff04287407 */ /* 0x000fe40000800001 */
[----:B------:R-:W-:Y:S01]  /*28050*/  MOV R4, R9 ;  /* 0x0000000900047202 */ /* 0x000fe20000000f00 */
[----:B------:R-:W-:-:S04]  /*28060*/  HFMA2 R5, -RZ, RZ, 0, 0 ;  /* 0x00000000ff057431 */ /* 0x000fc800000001ff */
[----:B------:R-:W-:Y:S05]  /*28070*/  RET.REL.NODEC R4 `(jit_computeValues) ;  /* 0xfffffd7c04e07950 */ /* 0x000fea0003c3ffff */
.L_x_3:
[----:B------:R-:W-:-:S00]  /*28080*/  BRA `(.L_x_3) ;  /* 0xfffffffc00fc7947 */ /* 0x000fc0000383ffff */
[----:B------:R-:W-:-:S00]  /*28090*/  NOP ;  /* 0x0000000000007918 */ /* 0x000fc00000000000 */
        /* <DEDUP_REMOVED lines=14> */
.L_x_9:


//--------------------- .nv.global.init           --------------------------
	.section	.nv.global.init,"aw",@progbits
	.align	8
	.align		8
.nv.global.init:
	.type		_ZN23kb31_septic_extension_t10A_EC_LOGUPE,@object
	.size		_ZN23kb31_septic_extension_t10A_EC_LOGUPE,(_ZN19kb31_septic_curve_t7start_xE - _ZN23kb31_septic_extension_t10A_EC_LOGUPE)
_ZN23kb31_septic_extension_t10A_EC_LOGUPE:
        /*0000*/ 	.dword	fun@R_CUDA_G64(_ZN44_INTERNAL_00000000_13_jit_kernel_cu_d23cb3989constants15KB31_A_EC_LOGUPE)
	.align		8
	.type		_ZN19kb31_septic_curve_t7start_xE,@object
	.size		_ZN19kb31_septic_curve_t7start_xE,(_ZN16kb31_extension_t1DE - _ZN19kb31_septic_curve_t7start_xE)
_ZN19kb31_septic_curve_t7start_xE:
        /*0008*/ 	.dword	fun@R_CUDA_G64(_ZN44_INTERNAL_00000000_13_jit_kernel_cu_d23cb3989constants12kb31_start_xE)
	.type		_ZN16kb31_extension_t1DE,@object
	.size		_ZN16kb31_extension_t1DE,(_ZN23kb31_septic_extension_t15frobenius_constE - _ZN16kb31_extension_t1DE)
_ZN16kb31_extension_t1DE:
        /*0010*/ 	.byte	0x04, 0x00, 0x00, 0x00, 0x00, 0x00, 0x00, 0x00
	.align		8
	.type		_ZN23kb31_septic_extension_t15frobenius_constE,@object
	.size		_ZN23kb31_septic_extension_t15frobenius_constE,(_ZN19kb31_septic_curve_t7dummy_xE - _ZN23kb31_septic_extension_t15frobenius_constE)
_ZN23kb31_septic_extension_t15frobenius_constE:
        /*0018*/ 	.dword	fun@R_CUDA_G64(_ZN44_INTERNAL_00000000_13_jit_kernel_cu_d23cb3989constants20kb31_frobenius_constE)
	.align		8
	.type		_ZN19kb31_septic_curve_t7dummy_xE,@object
	.size		_ZN19kb31_septic_curve_t7dummy_xE,(_ZN23kb31_septic_extension_t22double_frobenius_constE - _ZN19kb31_septic_curve_t7dummy_xE)
_ZN19kb31_septic_curve_t7dummy_xE:
        /*0020*/ 	.dword	fun@R_CUDA_G64(_ZN44_INTERNAL_00000000_13_jit_kernel_cu_d23cb3989constants12kb31_dummy_xE)
	.align		8
	.type		_ZN23kb31_septic_extension_t22double_frobenius_constE,@object
	.size		_ZN23kb31_septic_extension_t22double_frobenius_constE,(_ZN19kb31_septic_curve_t7dummy_yE - _ZN23kb31_septic_extension_t22double_frobenius_constE)
_ZN23kb31_septic_extension_t22double_frobenius_constE:
        /*0028*/ 	.dword	fun@R_CUDA_G64(_ZN44_INTERNAL_00000000_13_jit_kernel_cu_d23cb3989constants27kb31_double_frobenius_constE)
	.align		8
	.type		_ZN19kb31_septic_curve_t7dummy_yE,@object
	.size		_ZN19kb31_septic_curve_t7dummy_yE,(_ZN23kb31_septic_extension_t10B_EC_LOGUPE - _ZN19kb31_septic_curve_t7dummy_yE)
_ZN19kb31_septic_curve_t7dummy_yE:
        /*0030*/ 	.dword	fun@R_CUDA_G64(_ZN44_INTERNAL_00000000_13_jit_kernel_cu_d23cb3989constants12kb31_dummy_yE)
	.align		8
	.type		_ZN23kb31_septic_extension_t10B_EC_LOGUPE,@object
	.size		_ZN23kb31_septic_extension_t10B_EC_LOGUPE,(_ZN19kb31_septic_curve_t7start_yE - _ZN23kb31_septic_extension_t10B_EC_LOGUPE)
_ZN23kb31_septic_extension_t10B_EC_LOGUPE:
        /*0038*/ 	.dword	fun@R_CUDA_G64(_ZN44_INTERNAL_00000000_13_jit_kernel_cu_d23cb3989constants15KB31_B_EC_LOGUPE)
	.align		8
	.type		_ZN19kb31_septic_curve_t7start_yE,@object
	.size		_ZN19kb31_septic_curve_t7start_yE,(_ZN44_INTERNAL_00000000_13_jit_kernel_cu_d23cb39829poseidon2_constants_koalabear3t1620half_external_roundsE - _ZN19kb31_septic_curve_t7start_yE)
_ZN19kb31_septic_curve_t7start_yE:
        /*0040*/ 	.dword	fun@R_CUDA_G64(_ZN44_INTERNAL_00000000_13_jit_kernel_cu_d23cb3989constants12kb31_start_yE)
	.type		_ZN44_INTERNAL_00000000_13_jit_kernel_cu_d23cb39829poseidon2_constants_koalabear3t1620half_external_roundsE,@object
	.size		_ZN44_INTERNAL_00000000_13_jit_kernel_cu_d23cb39829poseidon2_constants_koalabear3t1620half_external_roundsE,(_ZN44_INTERNAL_00000000_13_jit_kernel_cu_d23cb3989poseidon223EXTERNAL_ROUNDS_DEFAULTE - _ZN44_INTERNAL_00000000_13_jit_kernel_cu_d23cb39829poseidon2_constants_koalabear3t1620half_external_roundsE)
_ZN44_INTERNAL_00000000_13_jit_kernel_cu_d23cb39829poseidon2_constants_koalabear3t1620half_external_roundsE:
        /*0048*/ 	.byte	0x04, 0x00, 0x00, 0x00
	.type		_ZN44_INTERNAL_00000000_13_jit_kernel_cu_d23cb3989poseidon223EXTERNAL_ROUNDS_DEFAULTE,@object
	.size		_ZN44_INTERNAL_00000000_13_jit_kernel_cu_d23cb3989poseidon223EXTERNAL_ROUNDS_DEFAULTE,(_ZN44_INTERNAL_00000000_13_jit_kernel_cu_d23cb39829poseidon2_constants_koalabear3t165alphaE - _ZN44_INTERNAL_00000000_13_jit_kernel_cu_d23cb3989poseidon223EXTERNAL_ROUNDS_DEFAULTE)
_ZN44_INTERNAL_00000000_13_jit_kernel_cu_d23cb3989poseidon223EXTERNAL_ROUNDS_DEFAULTE:
        /*004c*/ 	.byte	0x08, 0x00, 0x00, 0x00
	.type		_ZN44_INTERNAL_00000000_13_jit_kernel_cu_d23cb39829poseidon2_constants_koalabear3t165alphaE,@object
	.size		_ZN44_INTERNAL_00000000_13_jit_kernel_cu_d23cb39829poseidon2_constants_koalabear3t165alphaE,(_ZN16kb31_extension_t1WE - _ZN44_INTERNAL_00000000_13_jit_kernel_cu_d23cb39829poseidon2_constants_koalabear3t165alphaE)
_ZN44_INTERNAL_00000000_13_jit_kernel_cu_d23cb39829poseidon2_constants_koalabear3t165alphaE:
        /*0050*/ 	.byte	0x03, 0x00, 0x00, 0x00
	.type		_ZN16kb31_extension_t1WE,@object
	.size		_ZN16kb31_extension_t1WE,(_ZN44_INTERNAL_00000000_13_jit_kernel_cu_d23cb39829poseidon2_constants_koalabear3t1615internal_roundsE - _ZN16kb31_extension_t1WE)
_ZN16kb31_extension_t1WE:
        /*0054*/ 	.byte	0xfa, 0xff, 0xff, 0x05
	.type		_ZN44_INTERNAL_00000000_13_jit_kernel_cu_d23cb39829poseidon2_constants_koalabear3t1615internal_roundsE,@object
	.size		_ZN44_INTERNAL_00000000_13_jit_kernel_cu_d23cb39829poseidon2_constants_koalabear3t1615internal_roundsE,(_ZN44_INTERNAL_00000000_13_jit_kernel_cu_d23cb39829poseidon2_constants_koalabear3t1615round_constantsE - _ZN44_INTERNAL_00000000_13_jit_kernel_cu_d23cb39829poseidon2_constants_koalabear3t1615internal_roundsE)
_ZN44_INTERNAL_00000000_13_jit_kernel_cu_d23cb39829poseidon2_constants_koalabear3t1615internal_roundsE:
        /*0058*/ 	.byte	0x14, 0x00, 0x00, 0x00
	.type		_ZN44_INTERNAL_00000000_13_jit_kernel_cu_d23cb39829poseidon2_constants_koalabear3t1615round_constantsE,@object
	.size		_ZN44_INTERNAL_00000000_13_jit_kernel_cu_d23cb39829poseidon2_constants_koalabear3t1615round_constantsE,(.L_32 - _ZN44_INTERNAL_00000000_13_jit_kernel_cu_d23cb39829poseidon2_constants_koalabear3t1615round_constantsE)
_ZN44_INTERNAL_00000000_13_jit_kernel_cu_d23cb39829poseidon2_constants_koalabear3t1615round_constantsE:
        /* <DEDUP_REMOVED lines=120> */
.L_32:


//--------------------- .nv.shared.reserved.0     --------------------------
	.section	.nv.shared.reserved.0,"aw",@nobits
	.weak		__nv_reservedSMEM_offset_0_alias
	.size		__nv_reservedSMEM_offset_0_alias, 0, 64
	.other		__nv_reservedSMEM_offset_0_alias,@"STO_CUDA_RESERVED_SHARED STV_DEFAULT"
__nv_reservedSMEM_offset_0_alias:
	.zero		0
	.zero		64


//--------------------- .nv.global                --------------------------
	.section	.nv.global,"aw",@nobits
	.align	4
.nv.global:
	.type		_ZN6kb31_t3MODE,@object
	.size		_ZN6kb31_t3MODE,(_ZN6kb31_t10MONTY_BITSE - _ZN6kb31_t3MODE)
_ZN6kb31_t3MODE:
	.zero		4
	.type		_ZN6kb31_t10MONTY_BITSE,@object
	.size		_ZN6kb31_t10MONTY_BITSE,(_ZN6kb31_t10MONTY_MASKE - _ZN6kb31_t10MONTY_BITSE)
_ZN6kb31_t10MONTY_BITSE:
	.zero		4
	.type		_ZN6kb31_t10MONTY_MASKE,@object
	.size		_ZN6kb31_t10MONTY_MASKE,(_ZN6kb31_t6DEGREEE - _ZN6kb31_t10MONTY_MASKE)
_ZN6kb31_t10MONTY_MASKE:
	.zero		4
	.type		_ZN6kb31_t6DEGREEE,@object
	.size		_ZN6kb31_t6DEGREEE,(_ZN6kb31_t2RRE - _ZN6kb31_t6DEGREEE)
_ZN6kb31_t6DEGREEE:
	.zero		4
	.type		_ZN6kb31_t2RRE,@object
	.size		_ZN6kb31_t2RRE,(_ZN6kb31_t8TOP_BITSE - _ZN6kb31_t2RRE)
_ZN6kb31_t2RRE:
	.zero		4
	.type		_ZN6kb31_t8TOP_BITSE,@object
	.size		_ZN6kb31_t8TOP_BITSE,(_ZN6kb31_t5NBITSE - _ZN6kb31_t8TOP_BITSE)
_ZN6kb31_t8TOP_BITSE:
	.zero		4
	.type		_ZN6kb31_t5NBITSE,@object
	.size		_ZN6kb31_t5NBITSE,(_ZN6kb31_t3ONEE - _ZN6kb31_t5NBITSE)
_ZN6kb31_t5NBITSE:
	.zero		4
	.type		_ZN6kb31_t3ONEE,@object
	.size		_ZN6kb31_t3ONEE,(_ZN6kb31_t1ME - _ZN6kb31_t3ONEE)
_ZN6kb31_t3ONEE:
	.zero		4
	.type		_ZN6kb31_t1ME,@object
	.size		_ZN6kb31_t1ME,(_ZN6kb31_t8MONTY_MUE - _ZN6kb31_t1ME)
_ZN6kb31_t1ME:
	.zero		4
	.type		_ZN6kb31_t8MONTY_MUE,@object
	.size		_ZN6kb31_t8MONTY_MUE,(_ZN26__nv_atomic_triv_cp_helperIjE5__valE - _ZN6kb31_t8MONTY_MUE)
_ZN6kb31_t8MONTY_MUE:
	.zero		4
	.type		_ZN26__nv_atomic_triv_cp_helperIjE5__valE,@object
	.size		_ZN26__nv_atomic_triv_cp_helperIjE5__valE,(.L_28 - _ZN26__nv_atomic_triv_cp_helperIjE5__valE)
_ZN26__nv_atomic_triv_cp_helperIjE5__valE:
	.zero		1
.L_28:


//--------------------- .nv.constant0.jit_computeValues --------------------------
	.section	.nv.constant0.jit_computeValues,"a",@progbits
	.sectionflags	@""
	.align	4
.nv.constant0.jit_computeValues:
	.zero		1200


//--------------------- SYMBOLS --------------------------

	.type		.nv.reservedSmem.offset0,@object
	.size		.nv.reservedSmem.offset0,0x4
